def matmul_kernel(
    a_ptr,
    b_ptr,
    c_ptr,
    M,
    N,
    K,
    stride_am,
    stride_ak,
    stride_bk,
    stride_bn,
    stride_cm,
    stride_cn,
    BLOCK_M: tl.constexpr,
    BLOCK_N: tl.constexpr,
    BLOCK_K: tl.constexpr,
    GROUP_M: tl.constexpr,
):
    pid = tl.program_id(axis=0)
    num_pid_m = tl.cdiv(M, BLOCK_M)
    num_pid_n = tl.cdiv(N, BLOCK_N)
    num_pid_in_group = GROUP_M * num_pid_n
    group_id = pid // num_pid_in_group
    first_pid_m = group_id * GROUP_M
    group_size_m = min(num_pid_m - first_pid_m, GROUP_M)
    pid_m = first_pid_m + ((pid % num_pid_in_group) % group_size_m)
    pid_n = (pid % num_pid_in_group) // group_size_m

    offs_am = (pid_m * BLOCK_M + tl.arange(0, BLOCK_M)) % M
    offs_bn = (pid_n * BLOCK_N + tl.arange(0, BLOCK_N)) % N
    offs_k = tl.arange(0, BLOCK_K)
    a_ptrs = a_ptr + offs_am[:, None] * stride_am + offs_k[None, :] * stride_ak
    b_ptrs = b_ptr + offs_k[:, None] * stride_bk + offs_bn[None, :] * stride_bn

    acc = tl.zeros((BLOCK_M, BLOCK_N), dtype=tl.float32)
    for kk in range(0, tl.cdiv(K, BLOCK_K)):
        a = tl.load(a_ptrs, mask=offs_k[None, :] < K - kk * BLOCK_K, other=0.0)
        b = tl.load(b_ptrs, mask=offs_k[:, None] < K - kk * BLOCK_K, other=0.0)
        acc = tl.dot(a, b, acc)
        a_ptrs += BLOCK_K * stride_ak
        b_ptrs += BLOCK_K * stride_bk

    c = acc.to(c_ptr.dtype.element_ty)
    offs_cm = pid_m * BLOCK_M + tl.arange(0, BLOCK_M)
    offs_cn = pid_n * BLOCK_N + tl.arange(0, BLOCK_N)
    c_ptrs = c_ptr + offs_cm[:, None] * stride_cm + offs_cn[None, :] * stride_cn
    mask = (offs_cm[:, None] < M) & (offs_cn[None, :] < N)
    tl.store(c_ptrs, c, mask=mask)

# config = {"BLOCK_K": 128, "BLOCK_M": 32, "BLOCK_N": 256, "GROUP_M": 8, "arch": "sm_100", "dtype": "fp8e4m3", "num_ctas": 1, "num_stages": 3, "num_warps": 4}
# arch = sm_100


// ===== COMPILED SASS (sm_100a) =====

	.target	sm_100a

	.elftype	@"ET_EXEC"


//--------------------- .note.nv.tkinfo           --------------------------
	.section	.note.nv.tkinfo,"",@"SHT_NOTE"
	.sectionflags	@"SHF_NOTE_NV_TKINFO"
	.tkinfo
        /*0018*/ 	.word	0x00000081
        /*0030*/ 	.string	""
        /*0030*/ 	.string	"ptxas-blackwell"
        /*0030*/ 	.string	"Cuda compilation tools, release 12.9, V12.9.86"
        /*0030*/ 	.string	"Build cuda_12.9.r12.9/compiler.36037853_0"
        /*0030*/ 	.string	"-v  -suppress-debug-info  -lineinfo  -arch sm_100a "



//--------------------- .note.nv.cuver            --------------------------
	.section	.note.nv.cuver,"",@"SHT_NOTE"
	.sectionflags	@"SHF_NOTE_NV_CUVER"
        /*0018*/ 	.short	0x0001
        /*001a*/ 	.short	0x0064
        /*001c*/ 	.short	0x0001
        /*001e*/ 	.short	0x0000
        /*0020*/ 	.short	0x0001
        /*0022*/ 	.short	0x0000


//--------------------- .nv.info                  --------------------------
	.section	.nv.info,"",@"SHT_CUDA_INFO"
	.align	4


	//----- nvinfo : EIATTR_REGCOUNT
	.align		4
        /*0000*/ 	.byte	0x04, 0x2f
        /*0002*/ 	.short	(.L_1 - .L_0)
	.align		4
.L_0:
        /*0004*/ 	.word	index@(matmul_kernel)
        /*0008*/ 	.word	0x00000020


	//----- nvinfo : EIATTR_FRAME_SIZE
	.align		4
.L_1:
        /*000c*/ 	.byte	0x04, 0x11
        /*000e*/ 	.short	(.L_3 - .L_2)
	.align		4
.L_2:
        /*0010*/ 	.word	index@(matmul_kernel)
        /*0014*/ 	.word	0x00001a70


	//----- nvinfo : EIATTR_MIN_STACK_SIZE
	.align		4
.L_3:
        /*0018*/ 	.byte	0x04, 0x12
        /*001a*/ 	.short	(.L_5 - .L_4)
	.align		4
.L_4:
        /*001c*/ 	.word	index@(matmul_kernel)
        /*0020*/ 	.word	0x00001a70
.L_5:


//--------------------- .nv.info.matmul_kernel    --------------------------
	.section	.nv.info.matmul_kernel,"",@"SHT_CUDA_INFO"
	.sectionflags	@""
	.align	4


	//----- nvinfo : EIATTR_CUDA_API_VERSION
	.align		4
        /*0000*/ 	.byte	0x04, 0x37
        /*0002*/ 	.short	(.L_7 - .L_6)
.L_6:
        /*0004*/ 	.word	0x00000081


	//----- nvinfo : EIATTR_KPARAM_INFO
	.align		4
.L_7:
        /*0008*/ 	.byte	0x04, 0x17
        /*000a*/ 	.short	(.L_9 - .L_8)
.L_8:
        /*000c*/ 	.word	0x00000000
        /*0010*/ 	.short	0x000d
        /*0012*/ 	.short	0x0048
        /*0014*/ 	.byte	0x00, 0xf4, 0x21, 0x00


	//----- nvinfo : EIATTR_KPARAM_INFO
	.align		4
.L_9:
        /*0018*/ 	.byte	0x04, 0x17
        /*001a*/ 	.short	(.L_11 - .L_10)
.L_10:
        /*001c*/ 	.word	0x00000000
        /*0020*/ 	.short	0x000c
        /*0022*/ 	.short	0x0040
        /*0024*/ 	.byte	0x00, 0xf4, 0x21, 0x00


	//----- nvinfo : EIATTR_KPARAM_INFO
	.align		4
.L_11:
        /*0028*/ 	.byte	0x04, 0x17
        /*002a*/ 	.short	(.L_13 - .L_12)
.L_12:
        /*002c*/ 	.word	0x00000000
        /*0030*/ 	.short	0x000b
        /*0032*/ 	.short	0x0038
        /*0034*/ 	.byte	0x00, 0xf0, 0x11, 0x00


	//----- nvinfo : EIATTR_KPARAM_INFO
	.align		4
.L_13:
        /*0038*/ 	.byte	0x04, 0x17
        /*003a*/ 	.short	(.L_15 - .L_14)
.L_14:
        /*003c*/ 	.word	0x00000000
        /*0040*/ 	.short	0x000a
        /*0042*/ 	.short	0x0034
        /*0044*/ 	.byte	0x00, 0xf0, 0x11, 0x00


	//----- nvinfo : EIATTR_KPARAM_INFO
	.align		4
.L_15:
        /*0048*/ 	.byte	0x04, 0x17
        /*004a*/ 	.short	(.L_17 - .L_16)
.L_16:
        /*004c*/ 	.word	0x00000000
        /*0050*/ 	.short	0x0009
        /*0052*/ 	.short	0x0030
        /*0054*/ 	.byte	0x00, 0xf0, 0x11, 0x00


	//----- nvinfo : EIATTR_KPARAM_INFO
	.align		4
.L_17:
        /*0058*/ 	.byte	0x04, 0x17
        /*005a*/ 	.short	(.L_19 - .L_18)
.L_18:
        /*005c*/ 	.word	0x00000000
        /*0060*/ 	.short	0x0008
        /*0062*/ 	.short	0x002c
        /*0064*/ 	.byte	0x00, 0xf0, 0x11, 0x00


	//----- nvinfo : EIATTR_KPARAM_INFO
	.align		4
.L_19:
        /*0068*/ 	.byte	0x04, 0x17
        /*006a*/ 	.short	(.L_21 - .L_20)
.L_20:
        /*006c*/ 	.word	0x00000000
        /*0070*/ 	.short	0x0007
        /*0072*/ 	.short	0x0028
        /*0074*/ 	.byte	0x00, 0xf0, 0x11, 0x00


	//----- nvinfo : EIATTR_KPARAM_INFO
	.align		4
.L_21:
        /*0078*/ 	.byte	0x04, 0x17
        /*007a*/ 	.short	(.L_23 - .L_22)
.L_22:
        /*007c*/ 	.word	0x00000000
        /*0080*/ 	.short	0x0006
        /*0082*/ 	.short	0x0024
        /*0084*/ 	.byte	0x00, 0xf0, 0x11, 0x00


	//----- nvinfo : EIATTR_KPARAM_INFO
	.align		4
.L_23:
        /*0088*/ 	.byte	0x04, 0x17
        /*008a*/ 	.short	(.L_25 - .L_24)
.L_24:
        /*008c*/ 	.word	0x00000000
        /*0090*/ 	.short	0x0005
        /*0092*/ 	.short	0x0020
        /*0094*/ 	.byte	0x00, 0xf0, 0x11, 0x00


	//----- nvinfo : EIATTR_KPARAM_INFO
	.align		4
.L_25:
        /*0098*/ 	.byte	0x04, 0x17
        /*009a*/ 	.short	(.L_27 - .L_26)
.L_26:
        /*009c*/ 	.word	0x00000000
        /*00a0*/ 	.short	0x0004
        /*00a2*/ 	.short	0x001c
        /*00a4*/ 	.byte	0x00, 0xf0, 0x11, 0x00


	//----- nvinfo : EIATTR_KPARAM_INFO
	.align		4
.L_27:
        /*00a8*/ 	.byte	0x04, 0x17
        /*00aa*/ 	.short	(.L_29 - .L_28)
.L_28:
        /*00ac*/ 	.word	0x00000000
        /*00b0*/ 	.short	0x0003
        /*00b2*/ 	.short	0x0018
        /*00b4*/ 	.byte	0x00, 0xf0, 0x11, 0x00


	//----- nvinfo : EIATTR_KPARAM_INFO
	.align		4
.L_29:
        /*00b8*/ 	.byte	0x04, 0x17
        /*00ba*/ 	.short	(.L_31 - .L_30)
.L_30:
        /*00bc*/ 	.word	0x00000000
        /*00c0*/ 	.short	0x0002
        /*00c2*/ 	.short	0x0010
        /*00c4*/ 	.byte	0x00, 0xf4, 0x21, 0x00


	//----- nvinfo : EIATTR_KPARAM_INFO
	.align		4
.L_31:
        /*00c8*/ 	.byte	0x04, 0x17
        /*00ca*/ 	.short	(.L_33 - .L_32)
.L_32:
        /*00cc*/ 	.word	0x00000000
        /*00d0*/ 	.short	0x0001
        /*00d2*/ 	.short	0x0008
        /*00d4*/ 	.byte	0x00, 0xf4, 0x21, 0x00


	//----- nvinfo : EIATTR_KPARAM_INFO
	.align		4
.L_33:
        /*00d8*/ 	.byte	0x04, 0x17
        /*00da*/ 	.short	(.L_35 - .L_34)
.L_34:
        /*00dc*/ 	.word	0x00000000
        /*00e0*/ 	.short	0x0000
        /*00e2*/ 	.short	0x0000
        /*00e4*/ 	.byte	0x00, 0xf4, 0x21, 0x00


	//----- nvinfo : EIATTR_SPARSE_MMA_MASK
	.align		4
.L_35:
        /*00e8*/ 	.byte	0x03, 0x50
        /*00ea*/ 	.short	0x0000


	//----- nvinfo : EIATTR_MAXREG_COUNT
	.align		4
        /*00ec*/ 	.byte	0x03, 0x1b
        /*00ee*/ 	.short	0x00ff


	//----- nvinfo : EIATTR_NUM_BARRIERS
	.align		4
        /*00f0*/ 	.byte	0x02, 0x4c
        /*00f2*/ 	.byte	0x01
	.zero		1


	//----- nvinfo : EIATTR_ANNOTATIONS
	.align		4
        /*00f4*/ 	.byte	0x04, 0x55
        /*00f6*/ 	.short	(.L_37 - .L_36)


	//   ....[0]....
.L_36:
        /*00f8*/ 	.word	0x00000001
        /*00fc*/ 	.byte	0x50, 0x00, 0x00, 0x00, 0x01, 0x00, 0x00, 0x00, 0x70, 0x00, 0x00, 0x00, 0x01, 0x00, 0x00, 0x00
        /* <DEDUP_REMOVED lines=3428> */
        /*d74c*/ 	.byte	0xf0, 0xa2, 0x03, 0x00, 0x01, 0x00, 0x00, 0x00, 0x10, 0xa3, 0x03, 0x00


	//----- nvinfo : EIATTR_VRC_CTA_INIT_COUNT
	.align		4
.L_37:
        /*d758*/ 	.byte	0x02, 0x4a
	.zero		1
	.zero		1


	//----- nvinfo : EIATTR_EXIT_INSTR_OFFSETS
	.align		4
        /*d75c*/ 	.byte	0x04, 0x1c
        /*d75e*/ 	.short	(.L_39 - .L_38)


	//   ....[0]....
.L_38:
        /*d760*/ 	.word	0x0003a620


	//   ....[1]....
        /*d764*/ 	.word	0x0003a640


	//----- nvinfo : EIATTR_REQNTID
	.align		4
.L_39:
        /*d768*/ 	.byte	0x04, 0x10
        /*d76a*/ 	.short	(.L_41 - .L_40)
.L_40:
        /*d76c*/ 	.word	0x00000080
        /*d770*/ 	.word	0x00000001
        /*d774*/ 	.word	0x00000001


	//----- nvinfo : EIATTR_CBANK_PARAM_SIZE
	.align		4
.L_41:
        /*d778*/ 	.byte	0x03, 0x19
        /*d77a*/ 	.short	0x0050


	//----- nvinfo : EIATTR_PARAM_CBANK
	.align		4
        /*d77c*/ 	.byte	0x04, 0x0a
        /*d77e*/ 	.short	(.L_43 - .L_42)
	.align		4
.L_42:
        /*d780*/ 	.word	index@(.nv.constant0.matmul_kernel)
        /*d784*/ 	.short	0x0380
        /*d786*/ 	.short	0x0050


	//----- nvinfo : EIATTR_SW_WAR
	.align		4
.L_43:
        /*d788*/ 	.byte	0x04, 0x36
        /*d78a*/ 	.short	(.L_45 - .L_44)
.L_44:
        /*d78c*/ 	.word	0x00000008
.L_45:


//--------------------- .nv.compat                --------------------------
	.section	.nv.compat,"",@"SHT_CUDA_COMPAT_INFO"
	.align	4
        /*0000*/ 	.byte	0x02, 0x02, 0x02, 0x00, 0x02, 0x05, 0x05, 0x00, 0x02, 0x03, 0x00, 0x00, 0x02, 0x06, 0x01, 0x00


//--------------------- .nv.callgraph             --------------------------
	.section	.nv.callgraph,"",@"SHT_CUDA_CALLGRAPH"
	.align	4
	.sectionentsize	8
	.align		4
        /*0000*/ 	.word	0x00000000
	.align		4
        /*0004*/ 	.word	0xffffffff
	.align		4
        /*0008*/ 	.word	0x00000000
	.align		4
        /*000c*/ 	.word	0xfffffffe
	.align		4
        /*0010*/ 	.word	0x00000000
	.align		4
        /*0014*/ 	.word	0xfffffffd
	.align		4
        /*0018*/ 	.word	0x00000000
	.align		4
        /*001c*/ 	.word	0xfffffffc


//--------------------- .text.matmul_kernel       --------------------------
	.section	.text.matmul_kernel,"ax",@progbits
	.align	128
        .global         matmul_kernel
        .type           matmul_kernel,@function
        .size           matmul_kernel,(.L_x_3 - matmul_kernel)
        .other          matmul_kernel,@"STO_CUDA_ENTRY STV_DEFAULT"
matmul_kernel:
.text.matmul_kernel:
[----:B------:R-:W0:Y:S08]  /*0000*/  LDC R1, c[0x0][0x37c] ;  /* 0x0000df00ff017b82 */ /* 0x000e300000000800 */
[----:B------:R-:W1:Y:S01]  /*0010*/  LDC.64 R2, c[0x0][0x398] ;  /* 0x0000e600ff027b82 */ /* 0x000e620000000a00 */
[----:B------:R-:W2:Y:S01]  /*0020*/  S2R R14, SR_TID.X ;  /* 0x00000000000e7919 */ /* 0x000ea20000002100 */
[----:B0-----:R-:W-:Y:S01]  /*0030*/  VIADD R1, R1, 0xffffe590 ;  /* 0xffffe59001017836 */ /* 0x001fe20000000000 */
[----:B------:R-:W0:Y:S04]  /*0040*/  LDCU UR4, c[0x0][0x3a0] ;  /* 0x00007400ff0477ac */ /* 0x000e280008000800 */
[----:B------:R3:W-:Y:S01]  /*0050*/  STL [R1+0x1c0], RZ ;  /* 0x0001c0ff01007387 */ /* 0x0007e20000100800 */
[----:B------:R-:W4:Y:S03]  /*0060*/  LDCU.64 UR8, c[0x0][0x358] ;  /* 0x00006b00ff0877ac */ /* 0x000f260008000a00 */
[----:B------:R3:W-:Y:S04]  /*0070*/  STL [R1+0x1c4], RZ ;  /* 0x0001c4ff01007387 */ /* 0x0007e80000100800 */
[----:B------:R3:W-:Y:S01]  /*0080*/  STL [R1+0x1c8], RZ ;  /* 0x0001c8ff01007387 */ /* 0x0007e20000100800 */
[----:B0-----:R-:W-:Y:S01]  /*0090*/  UIADD3 UR4, UPT, UPT, UR4, 0x7f, URZ ;  /* 0x0000007f04047890 */ /* 0x001fe2000fffe0ff */
[----:B-1----:R-:W-:-:S03]  /*00a0*/  VIADD R0, R3, 0xff ;  /* 0x000000ff03007836 */ /* 0x002fc60000000000 */
[----:B------:R-:W-:Y:S02]  /*00b0*/  UISETP.GE.AND UP0, UPT, UR4, 0x80, UPT ;  /* 0x000000800400788c */ /* 0x000fe4000bf06270 */
[----:B------:R-:W-:-:S04]  /*00c0*/  SHF.R.S32.HI R5, RZ, 0x1f, R0 ;  /* 0x0000001fff057819 */ /* 0x000fc80000011400 */
[----:B------:R-:W-:-:S04]  /*00d0*/  LEA.HI R5, R5, R0, RZ, 0x8 ;  /* 0x0000000005057211 */ /* 0x000fc800078f40ff */
[----:B------:R-:W-:Y:S02]  /*00e0*/  SHF.R.S32.HI R0, RZ, 0x8, R5 ;  /* 0x00000008ff007819 */ /* 0x000fe40000011405 */
[----:B------:R-:W0:Y:S03]  /*00f0*/  S2R R5, SR_CTAID.X ;  /* 0x0000000000057919 */ /* 0x000e260000002500 */
[----:B------:R-:W-:-:S05]  /*0100*/  IMAD.SHL.U32 R0, R0, 0x8, RZ ;  /* 0x0000000800007824 */ /* 0x000fca00078e00ff */
[-C--:B------:R-:W-:Y:S02]  /*0110*/  IABS R9, R0.reuse ;  /* 0x0000000000097213 */ /* 0x080fe40000000000 */
[----:B------:R-:W-:Y:S02]  /*0120*/  IABS R12, R0 ;  /* 0x00000000000c7213 */ /* 0x000fe40000000000 */
[----:B------:R-:W1:Y:S08]  /*0130*/  I2F.RP R4, R9 ;  /* 0x0000000900047306 */ /* 0x000e700000209400 */
[----:B-1----:R-:W1:Y:S01]  /*0140*/  MUFU.RCP R4, R4 ;  /* 0x0000000400047308 */ /* 0x002e620000001000 */
[----:B0-----:R-:W-:Y:S01]  /*0150*/  IABS R10, R5 ;  /* 0x00000005000a7213 */ /* 0x001fe20000000000 */
[----:B-1----:R-:W-:-:S02]  /*0160*/  VIADD R6, R4, 0xffffffe ;  /* 0x0ffffffe04067836 */ /* 0x002fc40000000000 */
[----:B------:R-:W-:-:S04]  /*0170*/  IMAD.MOV R4, RZ, RZ, -R12 ;  /* 0x000000ffff047224 */ /* 0x000fc800078e0a0c */
[----:B------:R0:W1:Y:S02]  /*0180*/  F2I.FTZ.U32.TRUNC.NTZ R7, R6 ;  /* 0x0000000600077305 */ /* 0x000064000021f000 */
[----:B0-----:R-:W-:Y:S02]  /*0190*/  IMAD.MOV.U32 R6, RZ, RZ, RZ ;  /* 0x000000ffff067224 */ /* 0x001fe400078e00ff */
[----:B-1----:R-:W-:-:S04]  /*01a0*/  IMAD.MOV R8, RZ, RZ, -R7 ;  /* 0x000000ffff087224 */ /* 0x002fc800078e0a07 */
[----:B------:R-:W-:Y:S02]  /*01b0*/  IMAD R11, R8, R9, RZ ;  /* 0x00000009080b7224 */ /* 0x000fe400078e02ff */
[----:B------:R-:W-:Y:S02]  /*01c0*/  IMAD.MOV.U32 R8, RZ, RZ, R10 ;  /* 0x000000ffff087224 */ /* 0x000fe400078e000a */
[----:B------:R-:W-:-:S06]  /*01d0*/  IMAD.HI.U32 R7, R7, R11, R6 ;  /* 0x0000000b07077227 */ /* 0x000fcc00078e0006 */
[----:B------:R-:W-:-:S04]  /*01e0*/  IMAD.HI.U32 R7, R7, R8, RZ ;  /* 0x0000000807077227 */ /* 0x000fc800078e00ff */
[----:B------:R-:W-:-:S05]  /*01f0*/  IMAD R4, R7, R4, R8 ;  /* 0x0000000407047224 */ /* 0x000fca00078e0208 */
[----:B------:R-:W-:-:S13]  /*0200*/  ISETP.GT.U32.AND P1, PT, R9, R4, PT ;  /* 0x000000040900720c */ /* 0x000fda0003f24070 */
[----:B------:R-:W-:Y:S02]  /*0210*/  @!P1 IMAD.IADD R4, R4, 0x1, -R9 ;  /* 0x0000000104049824 */ /* 0x000fe400078e0a09 */
[----:B------:R-:W-:Y:S01]  /*0220*/  @!P1 VIADD R7, R7, 0x1 ;  /* 0x0000000107079836 */ /* 0x000fe20000000000 */
[----:B------:R-:W-:Y:S02]  /*0230*/  ISETP.NE.AND P1, PT, R0, RZ, PT ;  /* 0x000000ff0000720c */ /* 0x000fe40003f25270 */
[----:B------:R-:W-:Y:S02]  /*0240*/  ISETP.GE.U32.AND P0, PT, R4, R9, PT ;  /* 0x000000090400720c */ /* 0x000fe40003f06070 */
[----:B------:R-:W-:-:S04]  /*0250*/  LOP3.LUT R4, R5, R0, RZ, 0x3c, !PT ;  /* 0x0000000005047212 */ /* 0x000fc800078e3cff */
[----:B------:R-:W-:Y:S01]  /*0260*/  ISETP.GE.AND P2, PT, R4, RZ, PT ;  /* 0x000000ff0400720c */ /* 0x000fe20003f46270 */
[----:B------:R-:W-:-:S06]  /*0270*/  VIADD R4, R2, 0x1f ;  /* 0x0000001f02047836 */ /* 0x000fcc0000000000 */
[----:B------:R-:W-:-:S04]  /*0280*/  @P0 VIADD R7, R7, 0x1 ;  /* 0x0000000107070836 */ /* 0x000fc80000000000 */
[----:B------:R-:W-:Y:S01]  /*0290*/  IMAD.MOV.U32 R6, RZ, RZ, R7 ;  /* 0x000000ffff067224 */ /* 0x000fe200078e0007 */
[----:B------:R-:W-:-:S03]  /*02a0*/  SHF.R.S32.HI R7, RZ, 0x1f, R4 ;  /* 0x0000001fff077819 */ /* 0x000fc60000011404 */
[----:B------:R-:W-:Y:S01]  /*02b0*/  @!P2 IMAD.MOV R6, RZ, RZ, -R6 ;  /* 0x000000ffff06a224 */ /* 0x000fe200078e0a06 */
[----:B------:R-:W-:Y:S02]  /*02c0*/  @!P1 LOP3.LUT R6, RZ, R0, RZ, 0x33, !PT ;  /* 0x00000000ff069212 */ /* 0x000fe400078e33ff */
[----:B------:R-:W-:-:S03]  /*02d0*/  LEA.HI R7, R7, R4, RZ, 0x5 ;  /* 0x0000000407077211 */ /* 0x000fc600078f28ff */
[----:B------:R-:W-:Y:S02]  /*02e0*/  IMAD.SHL.U32 R4, R6, 0x8, RZ ;  /* 0x0000000806047824 */ /* 0x000fe400078e00ff */
[----:B------:R-:W-:-:S03]  /*02f0*/  IMAD.MOV R6, RZ, RZ, -R6 ;  /* 0x000000ffff067224 */ /* 0x000fc600078e0a06 */
[----:B------:R-:W-:Y:S01]  /*0300*/  LEA.HI.SX32 R7, R7, -R4, 0x1b ;  /* 0x8000000407077211 */ /* 0x000fe200078fdaff */
[----:B------:R-:W-:Y:S02]  /*0310*/  IMAD R13, R0, R6, R5 ;  /* 0x00000006000d7224 */ /* 0x000fe400078e0205 */
[----:B------:R-:W-:Y:S01]  /*0320*/  IMAD.MOV.U32 R6, RZ, RZ, RZ ;  /* 0x000000ffff067224 */ /* 0x000fe200078e00ff */
[----:B------:R-:W-:-:S04]  /*0330*/  VIMNMX R8, PT, PT, R7, 0x8, PT ;  /* 0x0000000807087848 */ /* 0x000fc80003fe0100 */
[-C--:B------:R-:W-:Y:S02]  /*0340*/  IABS R10, R8.reuse ;  /* 0x00000008000a7213 */ /* 0x080fe40000000000 */
[----:B------:R-:W-:Y:S02]  /*0350*/  IABS R0, R8 ;  /* 0x0000000800007213 */ /* 0x000fe40000000000 */
[----:B------:R-:W0:Y:S08]  /*0360*/  I2F.RP R9, R10 ;  /* 0x0000000a00097306 */ /* 0x000e300000209400 */
[----:B0-----:R-:W0:Y:S02]  /*0370*/  MUFU.RCP R9, R9 ;  /* 0x0000000900097308 */ /* 0x001e240000001000 */
[----:B0-----:R-:W-:-:S06]  /*0380*/  VIADD R7, R9, 0xffffffe ;  /* 0x0ffffffe09077836 */ /* 0x001fcc0000000000 */
[----:B------:R-:W0:Y:S02]  /*0390*/  F2I.FTZ.U32.TRUNC.NTZ R7, R7 ;  /* 0x0000000700077305 */ /* 0x000e24000021f000 */
[----:B0-----:R-:W-:-:S04]  /*03a0*/  IMAD.MOV R11, RZ, RZ, -R7 ;  /* 0x000000ffff0b7224 */ /* 0x001fc800078e0a07 */
[----:B------:R-:W-:Y:S01]  /*03b0*/  IMAD.MOV.U32 R5, RZ, RZ, R11 ;  /* 0x000000ffff057224 */ /* 0x000fe200078e000b */
[----:B------:R-:W-:-:S03]  /*03c0*/  IABS R11, R13 ;  /* 0x0000000d000b7213 */ /* 0x000fc60000000000 */
[----:B------:R-:W-:-:S04]  /*03d0*/  IMAD R5, R5, R10, RZ ;  /* 0x0000000a05057224 */ /* 0x000fc800078e02ff */
[----:B------:R-:W-:-:S04]  /*03e0*/  IMAD.HI.U32 R6, R7, R5, R6 ;  /* 0x0000000507067227 */ /* 0x000fc800078e0006 */
[----:B------:R-:W-:Y:S02]  /*03f0*/  IMAD.MOV R5, RZ, RZ, -R0 ;  /* 0x000000ffff057224 */ /* 0x000fe400078e0a00 */
[----:B------:R-:W-:Y:S01]  /*0400*/  IMAD.HI.U32 R0, R6, R11, RZ ;  /* 0x0000000b06007227 */ /* 0x000fe200078e00ff */
[----:B--2---:R-:W-:-:S03]  /*0410*/  LOP3.LUT R6, R14, 0x1f, RZ, 0xc0, !PT ;  /* 0x0000001f0e067812 */ /* 0x004fc600078ec0ff */
[----:B------:R-:W-:-:S05]  /*0420*/  IMAD R5, R0, R5, R11 ;  /* 0x0000000500057224 */ /* 0x000fca00078e020b */
[----:B------:R-:W-:-:S13]  /*0430*/  ISETP.GT.U32.AND P1, PT, R10, R5, PT ;  /* 0x000000050a00720c */ /* 0x000fda0003f24070 */
[----:B------:R-:W-:Y:S02]  /*0440*/  @!P1 IMAD.IADD R5, R5, 0x1, -R10 ;  /* 0x0000000105059824 */ /* 0x000fe400078e0a0a */
[----:B------:R-:W-:Y:S01]  /*0450*/  @!P1 VIADD R0, R0, 0x1 ;  /* 0x0000000100009836 */ /* 0x000fe20000000000 */
[----:B------:R-:W-:Y:S02]  /*0460*/  ISETP.NE.AND P1, PT, R8, RZ, PT ;  /* 0x000000ff0800720c */ /* 0x000fe40003f25270 */
[----:B------:R-:W-:Y:S02]  /*0470*/  ISETP.GE.U32.AND P0, PT, R5, R10, PT ;  /* 0x0000000a0500720c */ /* 0x000fe40003f06070 */
[----:B------:R-:W-:-:S04]  /*0480*/  LOP3.LUT R5, R13, R8, RZ, 0x3c, !PT ;  /* 0x000000080d057212 */ /* 0x000fc800078e3cff */
[----:B------:R-:W-:-:S07]  /*0490*/  ISETP.GE.AND P2, PT, R5, RZ, PT ;  /* 0x000000ff0500720c */ /* 0x000fce0003f46270 */
[----:B------:R-:W-:-:S06]  /*04a0*/  @P0 VIADD R0, R0, 0x1 ;  /* 0x0000000100000836 */ /* 0x000fcc0000000000 */
[----:B------:R-:W-:Y:S01]  /*04b0*/  @!P2 IMAD.MOV R0, RZ, RZ, -R0 ;  /* 0x000000ffff00a224 */ /* 0x000fe200078e0a00 */
[----:B------:R-:W-:-:S05]  /*04c0*/  @!P1 LOP3.LUT R0, RZ, R8, RZ, 0x33, !PT ;  /* 0x00000008ff009212 */ /* 0x000fca00078e33ff */
[----:B------:R-:W-:Y:S02]  /*04d0*/  IMAD.MOV R5, RZ, RZ, -R0 ;  /* 0x000000ffff057224 */ /* 0x000fe400078e0a00 */
[----:B------:R-:W-:Y:S02]  /*04e0*/  IMAD.SHL.U32 R19, R0, 0x100, RZ ;  /* 0x0000010000137824 */ /* 0x000fe400078e00ff */
[----:B------:R-:W-:-:S04]  /*04f0*/  IMAD R5, R8, R5, R13 ;  /* 0x0000000508057224 */ /* 0x000fc800078e020d */
[----:B------:R-:W-:-:S04]  /*0500*/  IMAD.IADD R5, R4, 0x1, R5 ;  /* 0x0000000104057824 */ /* 0x000fc800078e0205 */
[----:B------:R-:W-:-:S05]  /*0510*/  IMAD R29, R5, 0x20, R6 ;  /* 0x00000020051d7824 */ /* 0x000fca00078e0206 */
[----:B------:R3:W-:Y:S04]  /*0520*/  STL [R1+0xfa8], R29 ;  /* 0x000fa81d01007387 */ /* 0x0007e80000100800 */
[----:B------:R3:W-:Y:S04]  /*0530*/  STL [R1+0x1cc], RZ ;  /* 0x0001ccff01007387 */ /* 0x0007e80000100800 */
        /* <DEDUP_REMOVED lines=60> */
[----:B------:R3:W-:Y:S01]  /*0900*/  STL [R1+0x1d0], R19 ;  /* 0x0001d01301007387 */ /* 0x0007e20000100800 */
[----:B----4-:R-:W-:Y:S05]  /*0910*/  BRA.U !UP0, `(.L_x_0) ;  /* 0x0000036108487547 */ /* 0x010fea000b800000 */
[----:B------:R-:W-:Y:S01]  /*0920*/  IABS R6, R3 ;  /* 0x0000000300067213 */ /* 0x000fe20000000000 */
[C---:B------:R-:W-:Y:S01]  /*0930*/  VIADD R8, R19.reuse, 0xff ;  /* 0x000000ff13087836 */ /* 0x040fe20000000000 */
[----:B------:R-:W-:Y:S01]  /*0940*/  STL [R1+0x112c], R3 ;  /* 0x00112c0301007387 */ /* 0x000fe20000100800 */
[C---:B------:R-:W-:Y:S01]  /*0950*/  VIADD R12, R19.reuse, 0xfe ;  /* 0x000000fe130c7836 */ /* 0x040fe20000000000 */
[----:B------:R-:W0:Y:S01]  /*0960*/  I2F.RP R0, R6 ;  /* 0x0000000600007306 */ /* 0x000e220000209400 */
[C---:B------:R-:W-:Y:S01]  /*0970*/  VIADD R13, R19.reuse, 0xfd ;  /* 0x000000fd130d7836 */ /* 0x040fe20000000000 */
[----:B------:R-:W-:Y:S01]  /*0980*/  IABS R9, R8 ;  /* 0x0000000800097213 */ /* 0x000fe20000000000 */
[C---:B------:R-:W-:Y:S01]  /*0990*/  VIADD R14, R19.reuse, 0xfc ;  /* 0x000000fc130e7836 */ /* 0x040fe20000000000 */
[----:B------:R-:W-:Y:S01]  /*09a0*/  ISETP.GE.AND P1, PT, R8, RZ, PT ;  /* 0x000000ff0800720c */ /* 0x000fe20003f26270 */
[C---:B------:R-:W-:Y:S01]  /*09b0*/  VIADD R18, R19.reuse, 0xfa ;  /* 0x000000fa13127836 */ /* 0x040fe20000000000 */
[----:B------:R-:W-:Y:S01]  /*09c0*/  IABS R10, R13 ;  /* 0x0000000d000a7213 */ /* 0x000fe20000000000 */
[----:B------:R-:W-:Y:S01]  /*09d0*/  VIADD R17, R19, 0xf9 ;  /* 0x000000f913117836 */ /* 0x000fe20000000000 */
[----:B------:R-:W-:Y:S01]  /*09e0*/  IABS R11, R14 ;  /* 0x0000000e000b7213 */ /* 0x000fe20000000000 */
[----:B------:R-:W1:Y:S01]  /*09f0*/  LDCU UR10, c[0x0][0x3a8] ;  /* 0x00007500ff0a77ac */ /* 0x000e620008000800 */
[----:B------:R-:W-:-:S02]  /*0a00*/  ISETP.GE.AND P3, PT, R12, RZ, PT ;  /* 0x000000ff0c00720c */ /* 0x000fc40003f66270 */
[----:B------:R-:W-:Y:S01]  /*0a10*/  IABS R16, R18 ;  /* 0x0000001200107213 */ /* 0x000fe20000000000 */
[----:B------:R-:W2:Y:S01]  /*0a20*/  LDCU UR4, c[0x0][0x3ac] ;  /* 0x00007580ff0477ac */ /* 0x000ea20008000800 */
[----:B------:R-:W-:Y:S01]  /*0a30*/  ISETP.GE.AND P4, PT, R13, RZ, PT ;  /* 0x000000ff0d00720c */ /* 0x000fe20003f86270 */
[----:B0-----:R-:W0:Y:S01]  /*0a40*/  MUFU.RCP R0, R0 ;  /* 0x0000000000007308 */ /* 0x001e220000001000 */
[----:B------:R-:W-:Y:S01]  /*0a50*/  ISETP.GE.AND P2, PT, R14, RZ, PT ;  /* 0x000000ff0e00720c */ /* 0x000fe20003f46270 */
[----:B------:R-:W-:Y:S01]  /*0a60*/  VIADD R14, R19, 0xf8 ;  /* 0x000000f8130e7836 */ /* 0x000fe20000000000 */
[----:B------:R-:W4:Y:S04]  /*0a70*/  LDCU.64 UR6, c[0x0][0x388] ;  /* 0x00007100ff0677ac */ /* 0x000f280008000a00 */
[----:B------:R-:W-:Y:S01]  /*0a80*/  IABS R15, R14 ;  /* 0x0000000e000f7213 */ /* 0x000fe20000000000 */
[----:B------:R-:W5:Y:S01]  /*0a90*/  LDCU UR5, c[0x0][0x3b0] ;  /* 0x00007600ff0577ac */ /* 0x000f620008000800 */
[----:B------:R-:W3:Y:S01]  /*0aa0*/  LDCU UR11, c[0x0][0x3a4] ;  /* 0x00007480ff0b77ac */ /* 0x000ee20008000800 */
[----:B------:R-:W1:Y:S01]  /*0ab0*/  LDCU UR16, c[0x0][0x3a0] ;  /* 0x00007400ff1077ac */ /* 0x000e620008000800 */
[----:B0-----:R-:W-:-:S04]  /*0ac0*/  VIADD R4, R0, 0xffffffe ;  /* 0x0ffffffe00047836 */ /* 0x001fc80000000000 */
[----:B------:R0:W1:Y:S02]  /*0ad0*/  F2I.FTZ.U32.TRUNC.NTZ R5, R4 ;  /* 0x0000000400057305 */ /* 0x000064000021f000 */
[----:B0-----:R-:W-:Y:S02]  /*0ae0*/  IMAD.MOV.U32 R4, RZ, RZ, RZ ;  /* 0x000000ffff047224 */ /* 0x001fe400078e00ff */
[----:B-1----:R-:W-:-:S04]  /*0af0*/  IMAD.MOV R7, RZ, RZ, -R5 ;  /* 0x000000ffff077224 */ /* 0x002fc800078e0a05 */
[----:B------:R-:W-:-:S04]  /*0b00*/  IMAD R7, R7, R6, RZ ;  /* 0x0000000607077224 */ /* 0x000fc800078e02ff */
[----:B------:R-:W-:-:S04]  /*0b10*/  IMAD.HI.U32 R7, R5, R7, R4 ;  /* 0x0000000705077227 */ /* 0x000fc800078e0004 */
[----:B------:R-:W-:Y:S01]  /*0b20*/  IMAD.MOV.U32 R5, RZ, RZ, R9 ;  /* 0x000000ffff057224 */ /* 0x000fe200078e0009 */
[----:B------:R-:W-:Y:S01]  /*0b30*/  IABS R9, R12 ;  /* 0x0000000c00097213 */ /* 0x000fe20000000000 */
[----:B------:R-:W-:-:S04]  /*0b40*/  IMAD.HI.U32 R8, R7, R11, RZ ;  /* 0x0000000b07087227 */ /* 0x000fc800078e00ff */
[----:B------:R-:W-:-:S04]  /*0b50*/  IMAD.HI.U32 R0, R7, R5, RZ ;  /* 0x0000000507007227 */ /* 0x000fc800078e00ff */
[----:B------:R-:W-:Y:S02]  /*0b60*/  IMAD.MOV R0, RZ, RZ, -R0 ;  /* 0x000000ffff007224 */ /* 0x000fe400078e0a00 */
[----:B------:R-:W-:-:S04]  /*0b70*/  IMAD.HI.U32 R4, R7, R9, RZ ;  /* 0x0000000907047227 */ /* 0x000fc800078e00ff */
[C---:B------:R-:W-:Y:S02]  /*0b80*/  IMAD R0, R6.reuse, R0, R5 ;  /* 0x0000000006007224 */ /* 0x040fe400078e0205 */
[----:B------:R-:W-:Y:S02]  /*0b90*/  IMAD.MOV R4, RZ, RZ, -R4 ;  /* 0x000000ffff047224 */ /* 0x000fe400078e0a04 */
[----:B------:R-:W-:Y:S01]  /*0ba0*/  IMAD.HI.U32 R5, R7, R10, RZ ;  /* 0x0000000a07057227 */ /* 0x000fe200078e00ff */
[----:B------:R-:W-:-:S03]  /*0bb0*/  ISETP.GT.U32.AND P0, PT, R6, R0, PT ;  /* 0x000000000600720c */ /* 0x000fc60003f04070 */
[C---:B------:R-:W-:Y:S02]  /*0bc0*/  IMAD R4, R6.reuse, R4, R9 ;  /* 0x0000000406047224 */ /* 0x040fe400078e0209 */
[----:B------:R-:W-:Y:S02]  /*0bd0*/  IMAD.MOV R5, RZ, RZ, -R5 ;  /* 0x000000ffff057224 */ /* 0x000fe400078e0a05 */
[----:B------:R-:W-:Y:S01]  /*0be0*/  IMAD.MOV R8, RZ, RZ, -R8 ;  /* 0x000000ffff087224 */ /* 0x000fe200078e0a08 */
[C---:B------:R-:W-:Y:S01]  /*0bf0*/  ISETP.GT.U32.AND P5, PT, R6.reuse, R4, PT ;  /* 0x000000040600720c */ /* 0x040fe20003fa4070 */
[C---:B------:R-:W-:Y:S02]  /*0c00*/  IMAD R9, R6.reuse, R5, R10 ;  /* 0x0000000506097224 */ /* 0x040fe400078e020a */
[----:B------:R-:W-:Y:S02]  /*0c10*/  IMAD R10, R6, R8, R11 ;  /* 0x00000008060a7224 */ /* 0x000fe400078e020b */
[----:B------:R-:W-:Y:S01]  /*0c20*/  @!P0 IMAD.IADD R0, R0, 0x1, -R6 ;  /* 0x0000000100008824 */ /* 0x000fe200078e0a06 */
[----:B------:R-:W-:Y:S01]  /*0c30*/  ISETP.GT.U32.AND P0, PT, R6, R9, PT ;  /* 0x000000090600720c */ /* 0x000fe20003f04070 */
[----:B------:R-:W-:-:S02]  /*0c40*/  VIADD R5, R19, 0xfb ;  /* 0x000000fb13057836 */ /* 0x000fc40000000000 */
[----:B------:R-:W-:Y:S01]  /*0c50*/  IMAD.HI.U32 R11, R7, R16, RZ ;  /* 0x00000010070b7227 */ /* 0x000fe200078e00ff */
[----:B------:R-:W-:Y:S02]  /*0c60*/  ISETP.GT.U32.AND P6, PT, R6, R0, PT ;  /* 0x000000000600720c */ /* 0x000fe40003fc4070 */
[----:B------:R-:W-:Y:S01]  /*0c70*/  IABS R12, R5 ;  /* 0x00000005000c7213 */ /* 0x000fe20000000000 */
[----:B------:R-:W-:-:S04]  /*0c80*/  @!P5 IMAD.IADD R4, R4, 0x1, -R6 ;  /* 0x000000010404d824 */ /* 0x000fc800078e0a06 */
[----:B------:R-:W-:Y:S01]  /*0c90*/  IMAD.HI.U32 R8, R7, R12, RZ ;  /* 0x0000000c07087227 */ /* 0x000fe200078e00ff */
[----:B------:R-:W-:-:S03]  /*0ca0*/  ISETP.GT.U32.AND P5, PT, R6, R4, PT ;  /* 0x000000040600720c */ /* 0x000fc60003fa4070 */
[----:B------:R-:W-:Y:S02]  /*0cb0*/  IMAD.MOV R13, RZ, RZ, -R8 ;  /* 0x000000ffff0d7224 */ /* 0x000fe400078e0a08 */
[--C-:B------:R-:W-:Y:S01]  /*0cc0*/  @!P6 IMAD.IADD R0, R0, 0x1, -R6.reuse ;  /* 0x000000010000e824 */ /* 0x100fe200078e0a06 */
[----:B------:R-:W-:Y:S01]  /*0cd0*/  ISETP.GE.AND P6, PT, R5, RZ, PT ;  /* 0x000000ff0500720c */ /* 0x000fe20003fc6270 */
[----:B------:R-:W-:Y:S01]  /*0ce0*/  @!P0 IMAD.IADD R9, R9, 0x1, -R6 ;  /* 0x0000000109098824 */ /* 0x000fe200078e0a06 */
[----:B------:R-:W-:Y:S01]  /*0cf0*/  IABS R5, R17 ;  /* 0x0000001100057213 */ /* 0x000fe20000000000 */
[----:B------:R-:W-:Y:S01]  /*0d00*/  @!P1 IMAD.MOV R0, RZ, RZ, -R0 ;  /* 0x000000ffff009224 */ /* 0x000fe200078e0a00 */
[C---:B------:R-:W-:Y:S02]  /*0d10*/  ISETP.GT.U32.AND P1, PT, R6.reuse, R10, PT ;  /* 0x0000000a0600720c */ /* 0x040fe40003f24070 */
[----:B------:R-:W-:Y:S01]  /*0d20*/  ISETP.GT.U32.AND P0, PT, R6, R9, PT ;  /* 0x000000090600720c */ /* 0x000fe20003f04070 */
[----:B------:R-:W-:Y:S01]  /*0d30*/  @!P5 IMAD.IADD R4, R4, 0x1, -R6 ;  /* 0x000000010404d824 */ /* 0x000fe200078e0a06 */
[----:B------:R0:W-:Y:S01]  /*0d40*/  STL [R1+0x1130], R0 ;  /* 0x0011300001007387 */ /* 0x0001e20000100800 */
[----:B------:R-:W-:Y:S01]  /*0d50*/  IMAD.HI.U32 R8, R7, R5, RZ ;  /* 0x0000000507087227 */ /* 0x000fe200078e00ff */
[----:B------:R-:W-:-:S03]  /*0d60*/  ISETP.GE.AND P5, PT, R18, RZ, PT ;  /* 0x000000ff1200720c */ /* 0x000fc60003fa6270 */
[----:B------:R-:W-:Y:S02]  /*0d70*/  @!P3 IMAD.MOV R4, RZ, RZ, -R4 ;  /* 0x000000ffff04b224 */ /* 0x000fe400078e0a04 */
[----:B------:R-:W-:Y:S02]  /*0d80*/  IMAD.MOV R8, RZ, RZ, -R8 ;  /* 0x000000ffff087224 */ /* 0x000fe400078e0a08 */
[----:B------:R-:W-:Y:S01]  /*0d90*/  @!P1 IMAD.IADD R10, R10, 0x1, -R6 ;  /* 0x000000010a0a9824 */ /* 0x000fe200078e0a06 */
[----:B------:R-:W-:Y:S01]  /*0da0*/  STL [R1+0x1134], R4 ;  /* 0x0011340401007387 */ /* 0x000fe20000100800 */
[----:B0-----:R-:W-:Y:S02]  /*0db0*/  IMAD.MOV.U32 R0, RZ, RZ, R19 ;  /* 0x000000ffff007224 */ /* 0x001fe400078e0013 */
[----:B---3--:R-:W-:Y:S01]  /*0dc0*/  IMAD.MOV R19, RZ, RZ, -R11 ;  /* 0x000000ffff137224 */ /* 0x008fe200078e0a0b */
[C---:B------:R-:W-:Y:S01]  /*0dd0*/  ISETP.GT.U32.AND P1, PT, R6.reuse, R10, PT ;  /* 0x0000000a0600720c */ /* 0x040fe20003f24070 */
[----:B------:R-:W-:-:S02]  /*0de0*/  IMAD R11, R6, R13, R12 ;  /* 0x0000000d060b7224 */ /* 0x000fc400078e020c */
[----:B------:R-:W-:Y:S02]  /*0df0*/  IMAD R13, R6, R19, R16 ;  /* 0x00000013060d7224 */ /* 0x000fe400078e0210 */
[----:B------:R-:W-:-:S03]  /*0e00*/  IMAD.HI.U32 R12, R7, R15, RZ ;  /* 0x0000000f070c7227 */ /* 0x000fc600078e00ff */
[----:B------:R-:W-:Y:S01]  /*0e10*/  ISETP.GT.U32.AND P3, PT, R6, R13, PT ;  /* 0x0000000d0600720c */ /* 0x000fe20003f64070 */
[----:B------:R-:W-:Y:S02]  /*0e20*/  IMAD.MOV R12, RZ, RZ, -R12 ;  /* 0x000000ffff0c7224 */ /* 0x000fe400078e0a0c */
[----:B------:R-:W-:Y:S02]  /*0e30*/  VIADD R16, R0, 0xf7 ;  /* 0x000000f700107836 */ /* 0x000fe40000000000 */
[----:B------:R-:W-:Y:S02]  /*0e40*/  IMAD R15, R6, R12, R15 ;  /* 0x0000000c060f7224 */ /* 0x000fe400078e020f */
[--C-:B------:R-:W-:Y:S01]  /*0e50*/  @!P1 IMAD.IADD R10, R10, 0x1, -R6.reuse ;  /* 0x000000010a0a9824 */ /* 0x100fe200078e0a06 */
[----:B------:R-:W-:Y:S01]  /*0e60*/  IABS R12, R16 ;  /* 0x00000010000c7213 */ /* 0x000fe20000000000 */
[----:B------:R-:W-:Y:S01]  /*0e70*/  @!P0 IMAD.IADD R9, R9, 0x1, -R6 ;  /* 0x0000000109098824 */ /* 0x000fe200078e0a06 */
[C---:B------:R-:W-:Y:S01]  /*0e80*/  ISETP.GT.U32.AND P0, PT, R6.reuse, R11, PT ;  /* 0x0000000b0600720c */ /* 0x040fe20003f04070 */
[----:B------:R-:W-:Y:S01]  /*0e90*/  @!P2 IMAD.MOV R10, RZ, RZ, -R10 ;  /* 0x000000ffff0aa224 */ /* 0x000fe200078e0a0a */
[----:B------:R-:W-:Y:S01]  /*0ea0*/  ISETP.GT.U32.AND P2, PT, R6, R15, PT ;  /* 0x0000000f0600720c */ /* 0x000fe20003f44070 */
[----:B------:R-:W-:-:S02]  /*0eb0*/  @!P3 IMAD.IADD R13, R13, 0x1, -R6 ;  /* 0x000000010d0db824 */ /* 0x000fc400078e0a06 */
[----:B------:R-:W-:Y:S01]  /*0ec0*/  @!P4 IMAD.MOV R9, RZ, RZ, -R9 ;  /* 0x000000ffff09c224 */ /* 0x000fe200078e0a09 */
[----:B------:R-:W-:Y:S01]  /*0ed0*/  ISETP.GE.AND P4, PT, R17, RZ, PT ;  /* 0x000000ff1100720c */ /* 0x000fe20003f86270 */
[C---:B------:R-:W-:Y:S01]  /*0ee0*/  IMAD R17, R6.reuse, R8, R5 ;  /* 0x0000000806117224 */ /* 0x040fe200078e0205 */
[----:B------:R-:W-:Y:S01]  /*0ef0*/  ISETP.GT.U32.AND P3, PT, R6, R13, PT ;  /* 0x0000000d0600720c */ /* 0x000fe20003f64070 */
[----:B------:R-:W-:Y:S01]  /*0f00*/  VIADD R18, R0, 0xf6 ;  /* 0x000000f600127836 */ /* 0x000fe20000000000 */
[----:B------:R-:W-:Y:S01]  /*0f10*/  STL [R1+0x1138], R9 ;  /* 0x0011380901007387 */ /* 0x000fe20000100800 */
[----:B------:R-:W-:Y:S01]  /*0f20*/  IMAD.HI.U32 R5, R7, R12, RZ ;  /* 0x0000000c07057227 */ /* 0x000fe200078e00ff */
[----:B------:R-:W-:Y:S02]  /*0f30*/  ISETP.GT.U32.AND P1, PT, R6, R17, PT ;  /* 0x000000110600720c */ /* 0x000fe40003f24070 */
[----:B------:R-:W-:Y:S01]  /*0f40*/  IABS R8, R18 ;  /* 0x0000001200087213 */ /* 0x000fe20000000000 */
[----:B------:R-:W-:Y:S01]  /*0f50*/  @!P2 IMAD.IADD R15, R15, 0x1, -R6 ;  /* 0x000000010f0fa824 */ /* 0x000fe200078e0a06 */
[----:B------:R-:W-:Y:S01]  /*0f60*/  STL [R1+0x113c], R10 ;  /* 0x00113c0a01007387 */ /* 0x000fe20000100800 */
[----:B------:R-:W-:-:S02]  /*0f70*/  IMAD.MOV R5, RZ, RZ, -R5 ;  /* 0x000000ffff057224 */ /* 0x000fc400078e0a05 */
[----:B------:R-:W-:Y:S01]  /*0f80*/  @!P0 IMAD.IADD R11, R11, 0x1, -R6 ;  /* 0x000000010b0b8824 */ /* 0x000fe200078e0a06 */
[C---:B------:R-:W-:Y:S01]  /*0f90*/  ISETP.GT.U32.AND P2, PT, R6.reuse, R15, PT ;  /* 0x0000000f0600720c */ /* 0x040fe20003f44070 */
[C---:B------:R-:W-:Y:S02]  /*0fa0*/  IMAD R5, R6.reuse, R5, R12 ;  /* 0x0000000506057224 */ /* 0x040fe400078e020c */
[----:B------:R-:W-:Y:S01]  /*0fb0*/  @!P3 IMAD.IADD R13, R13, 0x1, -R6 ;  /* 0x000000010d0db824 */ /* 0x000fe200078e0a06 */
[C---:B------:R-:W-:Y:S01]  /*0fc0*/  ISETP.GT.U32.AND P0, PT, R6.reuse, R11, PT ;  /* 0x0000000b0600720c */ /* 0x040fe20003f04070 */
[----:B------:R-:W-:Y:S01]  /*0fd0*/  IMAD.HI.U32 R12, R7, R8, RZ ;  /* 0x00000008070c7227 */ /* 0x000fe200078e00ff */
[----:B------:R-:W-:-:S03]  /*0fe0*/  ISETP.GT.U32.AND P3, PT, R6, R5, PT ;  /* 0x000000050600720c */ /* 0x000fc60003f64070 */
[----:B------:R-:W-:Y:S02]  /*0ff0*/  IMAD.MOV.U32 R3, RZ, RZ, R13 ;  /* 0x000000ffff037224 */ /* 0x000fe400078e000d */
[----:B------:R-:W-:Y:S02]  /*1000*/  IMAD.MOV R13, RZ, RZ, -R12 ;  /* 0x000000ffff0d7224 */ /* 0x000fe400078e0a0c */
[----:B------:R-:W-:Y:S02]  /*1010*/  VIADD R19, R0, 0xf5 ;  /* 0x000000f500137836 */ /* 0x000fe40000000000 */
[C---:B------:R-:W-:Y:S02]  /*1020*/  IMAD R13, R6.reuse, R13, R8 ;  /* 0x0000000d060d7224 */ /* 0x040fe400078e0208 */
[--C-:B------:R-:W-:Y:S01]  /*1030*/  @!P2 IMAD.IADD R15, R15, 0x1, -R6.reuse ;  /* 0x000000010f0fa824 */ /* 0x100fe200078e0a06 */
[----:B------:R-:W-:Y:S01]  /*1040*/  IABS R20, R19 ;  /* 0x0000001300147213 */ /* 0x000fe20000000000 */
[--C-:B------:R-:W-:Y:S01]  /*1050*/  @!P1 IMAD.IADD R17, R17, 0x1, -R6.reuse ;  /* 0x0000000111119824 */ /* 0x100fe200078e0a06 */
[----:B------:R-:W-:Y:S01]  /*1060*/  ISETP.GT.U32.AND P2, PT, R6, R13, PT ;  /* 0x0000000d0600720c */ /* 0x000fe20003f44070 */
[--C-:B------:R-:W-:Y:S01]  /*1070*/  @!P0 IMAD.IADD R11, R11, 0x1, -R6.reuse ;  /* 0x000000010b0b8824 */ /* 0x100fe200078e0a06 */
[----:B------:R-:W-:Y:S01]  /*1080*/  ISETP.GE.AND P0, PT, R14, RZ, PT ;  /* 0x000000ff0e00720c */ /* 0x000fe20003f06270 */
[----:B------:R-:W-:Y:S01]  /*1090*/  @!P3 IMAD.IADD R5, R5, 0x1, -R6 ;  /* 0x000000010505b824 */ /* 0x000fe200078e0a06 */
[----:B------:R-:W-:Y:S01]  /*10a0*/  ISETP.GT.U32.AND P1, PT, R6, R17, PT ;  /* 0x000000110600720c */ /* 0x000fe20003f24070 */
[----:B------:R-:W-:-:S03]  /*10b0*/  IMAD.HI.U32 R14, R7, R20, RZ ;  /* 0x00000014070e7227 */ /* 0x000fc600078e00ff */
[----:B------:R-:W-:Y:S01]  /*10c0*/  ISETP.GT.U32.AND P3, PT, R6, R5, PT ;  /* 0x000000050600720c */ /* 0x000fe20003f64070 */
[----:B------:R-:W-:Y:S02]  /*10d0*/  VIADD R8, R0, 0xf4 ;  /* 0x000000f400087836 */ /* 0x000fe40000000000 */
[----:B------:R-:W-:Y:S01]  /*10e0*/  @!P5 IMAD.MOV R3, RZ, RZ, -R3 ;  /* 0x000000ffff03d224 */ /* 0x000fe200078e0a03 */
[----:B------:R-:W-:Y:S01]  /*10f0*/  ISETP.GE.AND P5, PT, R18, RZ, PT ;  /* 0x000000ff1200720c */ /* 0x000fe20003fa6270 */
[----:B------:R-:W-:Y:S01]  /*1100*/  IMAD.MOV R21, RZ, RZ, -R14 ;  /* 0x000000ffff157224 */ /* 0x000fe200078e0a0e */
[----:B------:R-:W-:Y:S01]  /*1110*/  IABS R14, R8 ;  /* 0x00000008000e7213 */ /* 0x000fe20000000000 */
[--C-:B------:R-:W-:Y:S01]  /*1120*/  @!P2 IMAD.IADD R13, R13, 0x1, -R6.reuse ;  /* 0x000000010d0da824 */ /* 0x100fe200078e0a06 */
[----:B------:R0:W-:Y:S01]  /*1130*/  STL [R1+0x3c], R3 ;  /* 0x00003c0301007387 */ /* 0x0001e20000100800 */
[----:B------:R-:W-:Y:S02]  /*1140*/  VIADD R12, R0, 0xf3 ;  /* 0x000000f3000c7836 */ /* 0x000fe40000000000 */
[----:B------:R-:W-:Y:S01]  /*1150*/  @!P6 IMAD.MOV R11, RZ, RZ, -R11 ;  /* 0x000000ffff0be224 */ /* 0x000fe200078e0a0b */
[----:B------:R-:W-:Y:S01]  /*1160*/  ISETP.GT.U32.AND P2, PT, R6, R13, PT ;  /* 0x0000000d0600720c */ /* 0x000fe20003f44070 */
[----:B------:R-:W-:Y:S01]  /*1170*/  @!P1 IMAD.IADD R17, R17, 0x1, -R6 ;  /* 0x0000000111119824 */ /* 0x000fe200078e0a06 */
[----:B------:R-:W-:Y:S01]  /*1180*/  ISETP.GE.AND P6, PT, R16, RZ, PT ;  /* 0x000000ff1000720c */ /* 0x000fe20003fc6270 */
[C---:B------:R-:W-:Y:S01]  /*1190*/  IMAD R16, R6.reuse, R21, R20 ;  /* 0x0000001506107224 */ /* 0x040fe200078e0214 */
[----:B------:R-:W-:Y:S01]  /*11a0*/  IABS R26, R12 ;  /* 0x0000000c001a7213 */ /* 0x000fe20000000000 */
[----:B------:R-:W-:Y:S01]  /*11b0*/  @!P3 IMAD.IADD R5, R5, 0x1, -R6 ;  /* 0x000000010505b824 */ /* 0x000fe200078e0a06 */
[----:B------:R-:W-:Y:S01]  /*11c0*/  ISETP.GE.AND P1, PT, R19, RZ, PT ;  /* 0x000000ff1300720c */ /* 0x000fe20003f26270 */
[----:B0-----:R-:W-:Y:S01]  /*11d0*/  IMAD.MOV.U32 R3, RZ, RZ, R15 ;  /* 0x000000ffff037224 */ /* 0x001fe200078e000f */
[----:B------:R-:W-:Y:S01]  /*11e0*/  ISETP.GT.U32.AND P3, PT, R6, R16, PT ;  /* 0x000000100600720c */ /* 0x000fe20003f64070 */
[----:B------:R-:W-:-:S04]  /*11f0*/  IMAD.HI.U32 R15, R7, R14, RZ ;  /* 0x0000000e070f7227 */ /* 0x000fc800078e00ff */
[----:B------:R-:W-:Y:S02]  /*1200*/  IMAD.MOV R15, RZ, RZ, -R15 ;  /* 0x000000ffff0f7224 */ /* 0x000fe400078e0a0f */
[----:B------:R-:W-:Y:S02]  /*1210*/  IMAD.MOV.U32 R4, RZ, RZ, R17 ;  /* 0x000000ffff047224 */ /* 0x000fe400078e0011 */
[----:B------:R-:W-:Y:S02]  /*1220*/  IMAD R14, R6, R15, R14 ;  /* 0x0000000f060e7224 */ /* 0x000fe400078e020e */
[----:B------:R-:W-:-:S04]  /*1230*/  IMAD.HI.U32 R19, R7, R26, RZ ;  /* 0x0000001a07137227 */ /* 0x000fc800078e00ff */
[----:B------:R-:W-:Y:S01]  /*1240*/  @!P4 IMAD.MOV R4, RZ, RZ, -R4 ;  /* 0x000000ffff04c224 */ /* 0x000fe200078e0a04 */
[----:B------:R-:W-:Y:S01]  /*1250*/  ISETP.GE.AND P4, PT, R8, RZ, PT ;  /* 0x000000ff0800720c */ /* 0x000fe20003f86270 */
[--C-:B------:R-:W-:Y:S01]  /*1260*/  @!P2 IMAD.IADD R13, R13, 0x1, -R6.reuse ;  /* 0x000000010d0da824 */ /* 0x100fe200078e0a06 */
[----:B------:R-:W-:Y:S01]  /*1270*/  ISETP.GT.U32.AND P2, PT, R6, R14, PT ;  /* 0x0000000e0600720c */ /* 0x000fe20003f44070 */
[----:B------:R-:W-:Y:S01]  /*1280*/  IMAD.MOV R19, RZ, RZ, -R19 ;  /* 0x000000ffff137224 */ /* 0x000fe200078e0a13 */
[----:B------:R0:W-:Y:S01]  /*1290*/  STL [R1+0x398], R4 ;  /* 0x0003980401007387 */ /* 0x0001e20000100800 */
[----:B------:R-:W-:Y:S02]  /*12a0*/  @!P3 IMAD.IADD R16, R16, 0x1, -R6 ;  /* 0x000000011010b824 */ /* 0x000fe400078e0a06 */
[----:B------:R-:W-:Y:S02]  /*12b0*/  IMAD R26, R6, R19, R26 ;  /* 0x00000013061a7224 */ /* 0x000fe400078e021a */
[----:B------:R-:W-:Y:S01]  /*12c0*/  VIADD R8, R0, 0xf2 ;  /* 0x000000f200087836 */ /* 0x000fe20000000000 */
[----:B------:R-:W-:Y:S01]  /*12d0*/  ISETP.GT.U32.AND P3, PT, R6, R16, PT ;  /* 0x000000100600720c */ /* 0x000fe20003f64070 */
[----:B------:R-:W-:Y:S01]  /*12e0*/  @!P0 IMAD.MOV R3, RZ, RZ, -R3 ;  /* 0x000000ffff038224 */ /* 0x000fe200078e0a03 */
[----:B------:R-:W-:Y:S01]  /*12f0*/  ISETP.GE.AND P0, PT, R12, RZ, PT ;  /* 0x000000ff0c00720c */ /* 0x000fe20003f06270 */
[----:B------:R-:W-:Y:S01]  /*1300*/  VIADD R12, R0, 0xf1 ;  /* 0x000000f1000c7836 */ /* 0x000fe20000000000 */
[----:B------:R-:W-:Y:S01]  /*1310*/  IABS R17, R8 ;  /* 0x0000000800117213 */ /* 0x000fe20000000000 */
[----:B0-----:R-:W-:Y:S01]  /*1320*/  IMAD.MOV.U32 R4, RZ, RZ, R5 ;  /* 0x000000ffff047224 */ /* 0x001fe200078e0005 */
[----:B------:R0:W-:Y:S01]  /*1330*/  STL [R1+0x3c4], R3 ;  /* 0x0003c40301007387 */ /* 0x0001e20000100800 */
[----:B------:R-:W-:Y:S01]  /*1340*/  @!P2 IMAD.IADD R14, R14, 0x1, -R6 ;  /* 0x000000010e0ea824 */ /* 0x000fe200078e0a06 */
[----:B------:R-:W-:Y:S01]  /*1350*/  IABS R21, R12 ;  /* 0x0000000c00157213 */ /* 0x000fe20000000000 */
[----:B------:R-:W-:Y:S01]  /*1360*/  @!P6 IMAD.MOV R4, RZ, RZ, -R4 ;  /* 0x000000ffff04e224 */ /* 0x000fe200078e0a04 */
[C---:B------:R-:W-:Y:S01]  /*1370*/  ISETP.GT.U32.AND P6, PT, R6.reuse, R26, PT ;  /* 0x0000001a0600720c */ /* 0x040fe20003fc4070 */
[----:B------:R-:W-:Y:S01]  /*1380*/  IMAD.HI.U32 R18, R7, R17, RZ ;  /* 0x0000001107127227 */ /* 0x000fe200078e00ff */
[----:B------:R-:W-:-:S02]  /*1390*/  ISETP.GT.U32.AND P2, PT, R6, R14, PT ;  /* 0x0000000e0600720c */ /* 0x000fc40003f44070 */
[----:B------:R-:W-:Y:S01]  /*13a0*/  STL [R1+0x3c8], R4 ;  /* 0x0003c80401007387 */ /* 0x000fe20000100800 */
[----:B------:R-:W-:Y:S02]  /*13b0*/  IMAD.MOV R18, RZ, RZ, -R18 ;  /* 0x000000ffff127224 */ /* 0x000fe400078e0a12 */
[----:B------:R-:W-:Y:S02]  /*13c0*/  VIADD R24, R0, 0xf0 ;  /* 0x000000f000187836 */ /* 0x000fe40000000000 */
[----:B------:R-:W-:-:S04]  /*13d0*/  IMAD.HI.U32 R15, R7, R21, RZ ;  /* 0x00000015070f7227 */ /* 0x000fc800078e00ff */
[--C-:B------:R-:W-:Y:S02]  /*13e0*/  @!P6 IMAD.IADD R26, R26, 0x1, -R6.reuse ;  /* 0x000000011a1ae824 */ /* 0x100fe400078e0a06 */
[--C-:B------:R-:W-:Y:S01]  /*13f0*/  @!P3 IMAD.IADD R16, R16, 0x1, -R6.reuse ;  /* 0x000000011010b824 */ /* 0x100fe200078e0a06 */
[----:B------:R-:W-:Y:S01]  /*1400*/  ISETP.GE.AND P3, PT, R12, RZ, PT ;  /* 0x000000ff0c00720c */ /* 0x000fe20003f66270 */
[C---:B------:R-:W-:Y:S01]  /*1410*/  IMAD R17, R6.reuse, R18, R17 ;  /* 0x0000001206117224 */ /* 0x040fe200078e0211 */
[----:B------:R-:W-:Y:S01]  /*1420*/  IABS R12, R24 ;  /* 0x00000018000c7213 */ /* 0x000fe20000000000 */
[----:B------:R-:W-:Y:S01]  /*1430*/  IMAD.MOV R15, RZ, RZ, -R15 ;  /* 0x000000ffff0f7224 */ /* 0x000fe200078e0a0f */
[----:B------:R-:W-:Y:S01]  /*1440*/  ISETP.GT.U32.AND P6, PT, R6, R26, PT ;  /* 0x0000001a0600720c */ /* 0x000fe20003fc4070 */
[----:B------:R-:W-:Y:S01]  /*1450*/  @!P2 IMAD.IADD R14, R14, 0x1, -R6 ;  /* 0x000000010e0ea824 */ /* 0x000fe200078e0a06 */
[C---:B------:R-:W-:Y:S01]  /*1460*/  ISETP.GT.U32.AND P2, PT, R6.reuse, R17, PT ;  /* 0x000000110600720c */ /* 0x040fe20003f44070 */
[----:B------:R-:W-:-:S02]  /*1470*/  IMAD R21, R6, R15, R21 ;  /* 0x0000000f06157224 */ /* 0x000fc400078e0215 */
[----:B------:R-:W-:Y:S02]  /*1480*/  VIADD R25, R0, 0xef ;  /* 0x000000ef00197836 */ /* 0x000fe40000000000 */
[----:B------:R-:W-:-:S03]  /*1490*/  IMAD.HI.U32 R15, R7, R12, RZ ;  /* 0x0000000c070f7227 */ /* 0x000fc600078e00ff */
[----:B------:R-:W-:Y:S01]  /*14a0*/  IABS R20, R25 ;  /* 0x0000001900147213 */ /* 0x000fe20000000000 */
[----:B0-----:R-:W-:Y:S02]  /*14b0*/  IMAD.MOV.U32 R3, RZ, RZ, R13 ;  /* 0x000000ffff037224 */ /* 0x001fe400078e000d */
[----:B------:R-:W-:Y:S02]  /*14c0*/  IMAD.MOV R15, RZ, RZ, -R15 ;  /* 0x000000ffff0f7224 */ /* 0x000fe400078e0a0f */
[----:B------:R-:W-:Y:S01]  /*14d0*/  @!P5 IMAD.MOV R3, RZ, RZ, -R3 ;  /* 0x000000ffff03d224 */ /* 0x000fe200078e0a03 */
[----:B------:R-:W-:Y:S01]  /*14e0*/  ISETP.GE.AND P5, PT, R8, RZ, PT ;  /* 0x000000ff0800720c */ /* 0x000fe20003fa6270 */
[----:B------:R-:W-:Y:S01]  /*14f0*/  @!P6 IMAD.IADD R26, R26, 0x1, -R6 ;  /* 0x000000011a1ae824 */ /* 0x000fe200078e0a06 */
[C---:B------:R-:W-:Y:S01]  /*1500*/  ISETP.GT.U32.AND P6, PT, R6.reuse, R21, PT ;  /* 0x000000150600720c */ /* 0x040fe20003fc4070 */
[----:B------:R-:W-:Y:S01]  /*1510*/  IMAD R12, R6, R15, R12 ;  /* 0x0000000f060c7224 */ /* 0x000fe200078e020c */
[----:B------:R0:W-:Y:S01]  /*1520*/  STL [R1+0x3cc], R3 ;  /* 0x0003cc0301007387 */ /* 0x0001e20000100800 */
[----:B------:R-:W-:-:S04]  /*1530*/  IMAD.HI.U32 R28, R7, R20, RZ ;  /* 0x00000014071c7227 */ /* 0x000fc800078e00ff */
[----:B------:R-:W-:Y:S01]  /*1540*/  @!P2 IMAD.IADD R17, R17, 0x1, -R6 ;  /* 0x000000011111a824 */ /* 0x000fe200078e0a06 */
[----:B------:R-:W-:Y:S01]  /*1550*/  ISETP.GT.U32.AND P2, PT, R6, R12, PT ;  /* 0x0000000c0600720c */ /* 0x000fe20003f44070 */
[----:B------:R-:W-:Y:S02]  /*1560*/  IMAD.MOV R28, RZ, RZ, -R28 ;  /* 0x000000ffff1c7224 */ /* 0x000fe400078e0a1c */
[C---:B------:R-:W-:Y:S02]  /*1570*/  VIADD R8, R0.reuse, 0xee ;  /* 0x000000ee00087836 */ /* 0x040fe40000000000 */
[----:B0-----:R-:W-:Y:S02]  /*1580*/  IMAD.MOV.U32 R3, RZ, RZ, R16 ;  /* 0x000000ffff037224 */ /* 0x001fe400078e0010 */
[----:B------:R-:W-:Y:S01]  /*1590*/  VIADD R23, R0, 0xed ;  /* 0x000000ed00177836 */ /* 0x000fe20000000000 */
[----:B------:R-:W-:Y:S01]  /*15a0*/  IABS R22, R8 ;  /* 0x0000000800167213 */ /* 0x000fe20000000000 */
[----:B------:R-:W-:-:S02]  /*15b0*/  IMAD R20, R6, R28, R20 ;  /* 0x0000001c06147224 */ /* 0x000fc400078e0214 */
[----:B------:R-:W-:Y:S01]  /*15c0*/  @!P1 IMAD.MOV R3, RZ, RZ, -R3 ;  /* 0x000000ffff039224 */ /* 0x000fe200078e0a03 */
[----:B------:R-:W-:Y:S01]  /*15d0*/  IABS R13, R23 ;  /* 0x00000017000d7213 */ /* 0x000fe20000000000 */
[--C-:B------:R-:W-:Y:S01]  /*15e0*/  @!P6 IMAD.IADD R21, R21, 0x1, -R6.reuse ;  /* 0x000000011515e824 */ /* 0x100fe200078e0a06 */
[C---:B------:R-:W-:Y:S01]  /*15f0*/  ISETP.GT.U32.AND P6, PT, R6.reuse, R20, PT ;  /* 0x000000140600720c */ /* 0x040fe20003fc4070 */
[----:B------:R-:W-:Y:S01]  /*1600*/  IMAD.HI.U32 R27, R7, R22, RZ ;  /* 0x00000016071b7227 */ /* 0x000fe200078e00ff */
[----:B------:R0:W-:Y:S02]  /*1610*/  STL [R1+0x40], R3 ;  /* 0x0000400301007387 */ /* 0x0001e40000100800 */
[----:B------:R-:W-:Y:S01]  /*1620*/  ISETP.GT.U32.AND P1, PT, R6, R21, PT ;  /* 0x000000150600720c */ /* 0x000fe20003f24070 */
[----:B------:R-:W-:Y:S01]  /*1630*/  @!P2 IMAD.IADD R12, R12, 0x1, -R6 ;  /* 0x000000010c0ca824 */ /* 0x000fe200078e0a06 */
[----:B------:R-:W-:Y:S01]  /*1640*/  ISETP.GT.U32.AND P2, PT, R6, R17, PT ;  /* 0x000000110600720c */ /* 0x000fe20003f44070 */
[----:B------:R-:W-:-:S02]  /*1650*/  VIADD R18, R0, 0xec ;  /* 0x000000ec00127836 */ /* 0x000fc40000000000 */
[----:B------:R-:W-:-:S03]  /*1660*/  IMAD.HI.U32 R15, R7, R13, RZ ;  /* 0x0000000d070f7227 */ /* 0x000fc600078e00ff */
[----:B------:R-:W-:Y:S01]  /*1670*/  IABS R5, R18 ;  /* 0x0000001200057213 */ /* 0x000fe20000000000 */
[----:B0-----:R-:W-:Y:S02]  /*1680*/  IMAD.MOV.U32 R3, RZ, RZ, R14 ;  /* 0x000000ffff037224 */ /* 0x001fe400078e000e */
[----:B------:R-:W-:Y:S02]  /*1690*/  IMAD.MOV R27, RZ, RZ, -R27 ;  /* 0x000000ffff1b7224 */ /* 0x000fe400078e0a1b */
[----:B------:R-:W-:Y:S02]  /*16a0*/  @!P4 IMAD.MOV R3, RZ, RZ, -R3 ;  /* 0x000000ffff03c224 */ /* 0x000fe400078e0a03 */
[----:B------:R-:W-:Y:S02]  /*16b0*/  IMAD.MOV R28, RZ, RZ, -R15 ;  /* 0x000000ffff1c7224 */ /* 0x000fe400078e0a0f */
[C---:B------:R-:W-:Y:S01]  /*16c0*/  IMAD R15, R6.reuse, R27, R22 ;  /* 0x0000001b060f7224 */ /* 0x040fe200078e0216 */
[----:B------:R0:W-:Y:S01]  /*16d0*/  STL [R1+0x74], R3 ;  /* 0x0000740301007387 */ /* 0x0001e20000100800 */
[----:B------:R-:W-:-:S02]  /*16e0*/  IMAD R13, R6, R28, R13 ;  /* 0x0000001c060d7224 */ /* 0x000fc400078e020d */
[----:B------:R-:W-:Y:S01]  /*16f0*/  @!P6 IMAD.IADD R20, R20, 0x1, -R6 ;  /* 0x000000011414e824 */ /* 0x000fe200078e0a06 */
[----:B------:R-:W-:Y:S01]  /*1700*/  ISETP.GT.U32.AND P6, PT, R6, R12, PT ;  /* 0x0000000c0600720c */ /* 0x000fe20003fc4070 */
[----:B------:R-:W-:-:S03]  /*1710*/  IMAD.HI.U32 R19, R7, R5, RZ ;  /* 0x0000000507137227 */ /* 0x000fc600078e00ff */
[C---:B------:R-:W-:Y:S01]  /*1720*/  ISETP.GT.U32.AND P4, PT, R6.reuse, R20, PT ;  /* 0x000000140600720c */ /* 0x040fe20003f84070 */
[----:B------:R-:W-:Y:S01]  /*1730*/  @!P2 IMAD.IADD R17, R17, 0x1, -R6 ;  /* 0x000000011111a824 */ /* 0x000fe200078e0a06 */
[C---:B------:R-:W-:Y:S01]  /*1740*/  ISETP.GT.U32.AND P2, PT, R6.reuse, R13, PT ;  /* 0x0000000d0600720c */ /* 0x040fe20003f44070 */
[----:B0-----:R-:W-:Y:S02]  /*1750*/  IMAD.MOV.U32 R3, RZ, RZ, R26 ;  /* 0x000000ffff037224 */ /* 0x001fe400078e001a */
[----:B------:R-:W-:Y:S02]  /*1760*/  IMAD.MOV R22, RZ, RZ, -R19 ;  /* 0x000000ffff167224 */ /* 0x000fe400078e0a13 */
[----:B------:R-:W-:Y:S01]  /*1770*/  @!P0 IMAD.MOV R3, RZ, RZ, -R3 ;  /* 0x000000ffff038224 */ /* 0x000fe200078e0a03 */
[----:B------:R-:W-:Y:S01]  /*1780*/  ISETP.GT.U32.AND P0, PT, R6, R15, PT ;  /* 0x0000000f0600720c */ /* 0x000fe20003f04070 */
[----:B------:R-:W-:Y:S02]  /*1790*/  VIADD R19, R0, 0xeb ;  /* 0x000000eb00137836 */ /* 0x000fe40000000000 */
[----:B------:R-:W-:Y:S01]  /*17a0*/  IMAD R5, R6, R22, R5 ;  /* 0x0000001606057224 */ /* 0x000fe200078e0205 */
[----:B------:R0:W-:Y:S01]  /*17b0*/  STL [R1+0x88], R3 ;  /* 0x0000880301007387 */ /* 0x0001e20000100800 */
[----:B------:R-:W-:Y:S01]  /*17c0*/  VIADD R16, R0, 0xea ;  /* 0x000000ea00107836 */ /* 0x000fe20000000000 */
[----:B------:R-:W-:Y:S01]  /*17d0*/  IABS R22, R19 ;  /* 0x0000001300167213 */ /* 0x000fe20000000000 */
[--C-:B------:R-:W-:Y:S01]  /*17e0*/  @!P1 IMAD.IADD R21, R21, 0x1, -R6.reuse ;  /* 0x0000000115159824 */ /* 0x100fe200078e0a06 */
[----:B------:R-:W-:Y:S01]  /*17f0*/  ISETP.GE.AND P1, PT, R24, RZ, PT ;  /* 0x000000ff1800720c */ /* 0x000fe20003f26270 */
[--C-:B------:R-:W-:Y:S01]  /*1800*/  @!P6 IMAD.IADD R12, R12, 0x1, -R6.reuse ;  /* 0x000000010c0ce824 */ /* 0x100fe200078e0a06 */
[----:B------:R-:W-:Y:S01]  /*1810*/  ISETP.GT.U32.AND P6, PT, R6, R5, PT ;  /* 0x000000050600720c */ /* 0x000fe20003fc4070 */
[----:B------:R-:W-:Y:S01]  /*1820*/  IMAD.MOV.U32 R4, RZ, RZ, R17 ;  /* 0x000000ffff047224 */ /* 0x000fe200078e0011 */
[----:B------:R-:W-:Y:S01]  /*1830*/  IABS R14, R16 ;  /* 0x00000010000e7213 */ /* 0x000fe20000000000 */
[--C-:B------:R-:W-:Y:S01]  /*1840*/  @!P0 IMAD.IADD R15, R15, 0x1, -R6.reuse ;  /* 0x000000010f0f8824 */ /* 0x100fe200078e0a06 */
[----:B------:R-:W-:Y:S01]  /*1850*/  ISETP.GE.AND P0, PT, R8, RZ, PT ;  /* 0x000000ff0800720c */ /* 0x000fe20003f06270 */
[----:B------:R-:W-:Y:S01]  /*1860*/  @!P2 IMAD.IADD R13, R13, 0x1, -R6 ;  /* 0x000000010d0da824 */ /* 0x000fe200078e0a06 */
[----:B------:R-:W-:Y:S01]  /*1870*/  ISETP.GE.AND P2, PT, R23, RZ, PT ;  /* 0x000000ff1700720c */ /* 0x000fe20003f46270 */
[----:B0-----:R-:W-:-:S02]  /*1880*/  IMAD.MOV.U32 R3, RZ, RZ, R21 ;  /* 0x000000ffff037224 */ /* 0x001fc400078e0015 */
[----:B------:R-:W-:-:S04]  /*1890*/  IMAD.HI.U32 R26, R7, R22, RZ ;  /* 0x00000016071a7227 */ /* 0x000fc800078e00ff */
[----:B------:R-:W-:Y:S01]  /*18a0*/  @!P4 IMAD.IADD R20, R20, 0x1, -R6 ;  /* 0x000000011414c824 */ /* 0x000fe200078e0a06 */
[----:B------:R-:W-:Y:S01]  /*18b0*/  ISETP.GE.AND P4, PT, R25, RZ, PT ;  /* 0x000000ff1900720c */ /* 0x000fe20003f86270 */
[----:B------:R-:W-:Y:S01]  /*18c0*/  @!P5 IMAD.MOV R4, RZ, RZ, -R4 ;  /* 0x000000ffff04d224 */ /* 0x000fe200078e0a04 */
[----:B------:R-:W-:Y:S01]  /*18d0*/  ISETP.GT.U32.AND P5, PT, R6, R15, PT ;  /* 0x0000000f0600720c */ /* 0x000fe20003fa4070 */
[----:B------:R-:W-:-:S03]  /*18e0*/  IMAD.HI.U32 R24, R7, R14, RZ ;  /* 0x0000000e07187227 */ /* 0x000fc600078e00ff */
[----:B------:R0:W-:Y:S01]  /*18f0*/  STL [R1+0x8c], R4 ;  /* 0x00008c0401007387 */ /* 0x0001e20000100800 */
[----:B------:R-:W-:Y:S01]  /*1900*/  @!P3 IMAD.MOV R3, RZ, RZ, -R3 ;  /* 0x000000ffff03b224 */ /* 0x000fe200078e0a03 */
[C---:B------:R-:W-:Y:S01]  /*1910*/  ISETP.GT.U32.AND P3, PT, R6.reuse, R13, PT ;  /* 0x0000000d0600720c */ /* 0x040fe20003f64070 */
[----:B------:R-:W-:Y:S02]  /*1920*/  IMAD.MOV R26, RZ, RZ, -R26 ;  /* 0x000000ffff1a7224 */ /* 0x000fe400078e0a1a */
[----:B------:R-:W-:Y:S01]  /*1930*/  IMAD.MOV R24, RZ, RZ, -R24 ;  /* 0x000000ffff187224 */ /* 0x000fe200078e0a18 */
[----:B------:R1:W-:Y:S01]  /*1940*/  STL [R1+0xbc], R3 ;  /* 0x0000bc0301007387 */ /* 0x0003e20000100800 */
[----:B------:R-:W-:Y:S02]  /*1950*/  IMAD R8, R6, R26, R22 ;  /* 0x0000001a06087224 */ /* 0x000fe400078e0216 */
[----:B------:R-:W-:Y:S02]  /*1960*/  @!P6 IMAD.IADD R5, R5, 0x1, -R6 ;  /* 0x000000010505e824 */ /* 0x000fe400078e0a06 */
[----:B0-----:R-:W-:-:S02]  /*1970*/  IMAD.MOV.U32 R4, RZ, RZ, R12 ;  /* 0x000000ffff047224 */ /* 0x001fc400078e000c */
[C---:B------:R-:W-:Y:S01]  /*1980*/  IMAD R14, R6.reuse, R24, R14 ;  /* 0x00000018060e7224 */ /* 0x040fe200078e020e */
[----:B------:R-:W-:Y:S01]  /*1990*/  ISETP.GT.U32.AND P6, PT, R6, R5, PT ;  /* 0x000000050600720c */ /* 0x000fe20003fc4070 */
[----:B------:R-:W-:Y:S02]  /*19a0*/  VIADD R17, R0, 0xe9 ;  /* 0x000000e900117836 */ /* 0x000fe40000000000 */
[----:B-1----:R-:W-:Y:S02]  /*19b0*/  IMAD.MOV.U32 R3, RZ, RZ, R20 ;  /* 0x000000ffff037224 */ /* 0x002fe400078e0014 */
[----:B------:R-:W-:Y:S01]  /*19c0*/  @!P1 IMAD.MOV R4, RZ, RZ, -R4 ;  /* 0x000000ffff049224 */ /* 0x000fe200078e0a04 */
[C---:B------:R-:W-:Y:S01]  /*19d0*/  ISETP.GT.U32.AND P1, PT, R6.reuse, R8, PT ;  /* 0x000000080600720c */ /* 0x040fe20003f24070 */
[----:B------:R-:W-:Y:S01]  /*19e0*/  @!P4 IMAD.MOV R3, RZ, RZ, -R3 ;  /* 0x000000ffff03c224 */ /* 0x000fe200078e0a03 */
[----:B------:R-:W-:Y:S01]  /*19f0*/  IABS R21, R17 ;  /* 0x0000001100157213 */ /* 0x000fe20000000000 */
[--C-:B------:R-:W-:Y:S01]  /*1a00*/  @!P5 IMAD.IADD R15, R15, 0x1, -R6.reuse ;  /* 0x000000010f0fd824 */ /* 0x100fe200078e0a06 */
[----:B------:R-:W-:Y:S01]  /*1a10*/  ISETP.GT.U32.AND P5, PT, R6, R14, PT ;  /* 0x0000000e0600720c */ /* 0x000fe20003fa4070 */
[----:B------:R-:W-:Y:S01]  /*1a20*/  @!P3 IMAD.IADD R13, R13, 0x1, -R6 ;  /* 0x000000010d0db824 */ /* 0x000fe200078e0a06 */
[----:B------:R0:W-:Y:S01]  /*1a30*/  STL [R1+0xc0], R4 ;  /* 0x0000c00401007387 */ /* 0x0001e20000100800 */
[----:B------:R-:W-:Y:S01]  /*1a40*/  ISETP.GE.AND P4, PT, R18, RZ, PT ;  /* 0x000000ff1200720c */ /* 0x000fe20003f86270 */
[----:B------:R-:W-:Y:S01]  /*1a50*/  VIADD R12, R0, 0xe8 ;  /* 0x000000e8000c7836 */ /* 0x000fe20000000000 */
[----:B------:R-:W-:Y:S01]  /*1a60*/  ISETP.GE.AND P3, PT, R19, RZ, PT ;  /* 0x000000ff1300720c */ /* 0x000fe20003f66270 */
[----:B------:R1:W-:Y:S01]  /*1a70*/  STL [R1+0xc4], R3 ;  /* 0x0000c40301007387 */ /* 0x0003e20000100800 */
[----:B------:R-:W-:-:S02]  /*1a80*/  IMAD.HI.U32 R19, R7, R21, RZ ;  /* 0x0000001507137227 */ /* 0x000fc400078e00ff */
[----:B------:R-:W-:Y:S02]  /*1a90*/  IABS R18, R12 ;  /* 0x0000000c00127213 */ /* 0x000fe40000000000 */
[--C-:B------:R-:W-:Y:S01]  /*1aa0*/  @!P6 IMAD.IADD R5, R5, 0x1, -R6.reuse ;  /* 0x000000010505e824 */ /* 0x100fe200078e0a06 */
[----:B------:R-:W-:Y:S01]  /*1ab0*/  ISETP.GE.AND P6, PT, R16, RZ, PT ;  /* 0x000000ff1000720c */ /* 0x000fe20003fc6270 */
[----:B0-----:R-:W-:Y:S02]  /*1ac0*/  IMAD.MOV.U32 R4, RZ, RZ, R15 ;  /* 0x000000ffff047224 */ /* 0x001fe400078e000f */
[----:B------:R-:W-:Y:S01]  /*1ad0*/  @!P1 IMAD.IADD R8, R8, 0x1, -R6 ;  /* 0x0000000108089824 */ /* 0x000fe200078e0a06 */
[----:B------:R-:W-:Y:S01]  /*1ae0*/  ISETP.GE.AND P1, PT, R17, RZ, PT ;  /* 0x000000ff1100720c */ /* 0x000fe20003f26270 */
[----:B-1----:R-:W-:Y:S02]  /*1af0*/  IMAD.MOV.U32 R3, RZ, RZ, R13 ;  /* 0x000000ffff037224 */ /* 0x002fe400078e000d */
[----:B------:R-:W-:Y:S01]  /*1b00*/  @!P0 IMAD.MOV R4, RZ, RZ, -R4 ;  /* 0x000000ffff048224 */ /* 0x000fe200078e0a04 */
[----:B------:R-:W-:Y:S01]  /*1b10*/  ISETP.GT.U32.AND P0, PT, R6, R8, PT ;  /* 0x000000080600720c */ /* 0x000fe20003f04070 */
[----:B------:R-:W-:Y:S01]  /*1b20*/  @!P2 IMAD.MOV R3, RZ, RZ, -R3 ;  /* 0x000000ffff03a224 */ /* 0x000fe200078e0a03 */
[----:B------:R-:W-:Y:S01]  /*1b30*/  ISETP.GE.AND P2, PT, R12, RZ, PT ;  /* 0x000000ff0c00720c */ /* 0x000fe20003f46270 */
[----:B------:R-:W-:Y:S01]  /*1b40*/  IMAD.MOV R19, RZ, RZ, -R19 ;  /* 0x000000ffff137224 */ /* 0x000fe200078e0a13 */
[----:B------:R-:W-:Y:S01]  /*1b50*/  STL [R1+0xd8], R4 ;  /* 0x0000d80401007387 */ /* 0x000fe20000100800 */
[----:B------:R-:W-:-:S02]  /*1b60*/  @!P5 IMAD.IADD R14, R14, 0x1, -R6 ;  /* 0x000000010e0ed824 */ /* 0x000fc400078e0a06 */
[C---:B------:R-:W-:Y:S01]  /*1b70*/  IMAD R21, R6.reuse, R19, R21 ;  /* 0x0000001306157224 */ /* 0x040fe200078e0215 */
[----:B------:R0:W-:Y:S01]  /*1b80*/  STL [R1+0xdc], R3 ;  /* 0x0000dc0301007387 */ /* 0x0001e20000100800 */
[----:B------:R-:W-:Y:S01]  /*1b90*/  IMAD.HI.U32 R16, R7, R18, RZ ;  /* 0x0000001207107227 */ /* 0x000fe200078e00ff */
[----:B------:R-:W-:-:S03]  /*1ba0*/  ISETP.GT.U32.AND P5, PT, R6, R14, PT ;  /* 0x0000000e0600720c */ /* 0x000fc60003fa4070 */
[----:B------:R-:W-:Y:S02]  /*1bb0*/  IMAD.MOV R16, RZ, RZ, -R16 ;  /* 0x000000ffff107224 */ /* 0x000fe400078e0a10 */
[----:B------:R-:W-:Y:S02]  /*1bc0*/  VIADD R20, R0, 0xe7 ;  /* 0x000000e700147836 */ /* 0x000fe40000000000 */
[----:B------:R-:W-:Y:S02]  /*1bd0*/  IMAD R18, R6, R16, R18 ;  /* 0x0000001006127224 */ /* 0x000fe400078e0212 */
[----:B0-----:R-:W-:Y:S02]  /*1be0*/  IMAD.MOV.U32 R3, RZ, RZ, R5 ;  /* 0x000000ffff037224 */ /* 0x001fe400078e0005 */
[--C-:B------:R-:W-:Y:S01]  /*1bf0*/  @!P0 IMAD.IADD R8, R8, 0x1, -R6.reuse ;  /* 0x0000000108088824 */ /* 0x100fe200078e0a06 */
[----:B------:R-:W-:Y:S01]  /*1c00*/  ISETP.GE.AND P0, PT, R20, RZ, PT ;  /* 0x000000ff1400720c */ /* 0x000fe20003f06270 */
[----:B------:R-:W-:Y:S01]  /*1c10*/  @!P4 IMAD.MOV R3, RZ, RZ, -R3 ;  /* 0x000000ffff03c224 */ /* 0x000fe200078e0a03 */
[----:B------:R-:W-:Y:S01]  /*1c20*/  ISETP.GT.U32.AND P4, PT, R6, R21, PT ;  /* 0x000000150600720c */ /* 0x000fe20003f84070 */
[----:B------:R-:W-:Y:S01]  /*1c30*/  @!P5 IMAD.IADD R14, R14, 0x1, -R6 ;  /* 0x000000010e0ed824 */ /* 0x000fe200078e0a06 */
[----:B------:R-:W-:Y:S01]  /*1c40*/  ISETP.GT.U32.AND P5, PT, R6, R18, PT ;  /* 0x000000120600720c */ /* 0x000fe20003fa4070 */
[C---:B------:R-:W-:Y:S01]  /*1c50*/  VIADD R12, R0.reuse, 0xe5 ;  /* 0x000000e5000c7836 */ /* 0x040fe20000000000 */
[----:B------:R0:W-:Y:S01]  /*1c60*/  STL [R1+0xe0], R3 ;  /* 0x0000e00301007387 */ /* 0x0001e20000100800 */
[----:B------:R-:W-:Y:S01]  /*1c70*/  IABS R20, R20 ;  /* 0x0000001400147213 */ /* 0x000fe20000000000 */
[----:B------:R-:W-:-:S02]  /*1c80*/  VIADD R5, R0, 0xe6 ;  /* 0x000000e600057836 */ /* 0x000fc40000000000 */
[----:B------:R-:W-:Y:S01]  /*1c90*/  IABS R16, R12 ;  /* 0x0000000c00107213 */ /* 0x000fe20000000000 */
[----:B------:R-:W-:Y:S02]  /*1ca0*/  VIADD R15, R0, 0xe2 ;  /* 0x000000e2000f7836 */ /* 0x000fe40000000000 */
[----:B------:R-:W-:Y:S01]  /*1cb0*/  IMAD.HI.U32 R13, R7, R20, RZ ;  /* 0x00000014070d7227 */ /* 0x000fe200078e00ff */
[----:B------:R-:W-:Y:S02]  /*1cc0*/  IABS R17, R5 ;  /* 0x0000000500117213 */ /* 0x000fe40000000000 */
[----:B------:R-:W-:Y:S01]  /*1cd0*/  IABS R19, R15 ;  /* 0x0000000f00137213 */ /* 0x000fe20000000000 */
[----:B0-----:R-:W-:Y:S02]  /*1ce0*/  IMAD.MOV.U32 R3, RZ, RZ, R8 ;  /* 0x000000ffff037224 */ /* 0x001fe400078e0008 */
[----:B------:R-:W-:Y:S01]  /*1cf0*/  @!P4 IMAD.IADD R21, R21, 0x1, -R6 ;  /* 0x000000011515c824 */ /* 0x000fe200078e0a06 */
[----:B------:R-:W-:Y:S01]  /*1d00*/  ISETP.GE.AND P4, PT, R5, RZ, PT ;  /* 0x000000ff0500720c */ /* 0x000fe20003f86270 */
[----:B------:R-:W-:-:S02]  /*1d10*/  @!P3 IMAD.MOV R3, RZ, RZ, -R3 ;  /* 0x000000ffff03b224 */ /* 0x000fc400078e0a03 */
[----:B------:R-:W-:Y:S01]  /*1d20*/  IMAD.MOV R13, RZ, RZ, -R13 ;  /* 0x000000ffff0d7224 */ /* 0x000fe200078e0a0d */
[----:B------:R-:W-:Y:S01]  /*1d30*/  ISETP.GT.U32.AND P3, PT, R6, R21, PT ;  /* 0x000000150600720c */ /* 0x000fe20003f64070 */
[----:B------:R-:W-:Y:S01]  /*1d40*/  @!P5 IMAD.IADD R18, R18, 0x1, -R6 ;  /* 0x000000011212d824 */ /* 0x000fe200078e0a06 */
[----:B------:R0:W-:Y:S01]  /*1d50*/  STL [R1+0xe4], R3 ;  /* 0x0000e40301007387 */ /* 0x0001e20000100800 */
[C---:B------:R-:W-:Y:S02]  /*1d60*/  IMAD R20, R6.reuse, R13, R20 ;  /* 0x0000000d06147224 */ /* 0x040fe400078e0214 */
[----:B------:R-:W-:Y:S01]  /*1d70*/  IMAD.HI.U32 R5, R7, R16, RZ ;  /* 0x0000001007057227 */ /* 0x000fe200078e00ff */
[----:B------:R-:W-:-:S03]  /*1d80*/  ISETP.GT.U32.AND P5, PT, R6, R18, PT ;  /* 0x000000120600720c */ /* 0x000fc60003fa4070 */
[----:B------:R-:W-:-:S04]  /*1d90*/  IMAD.HI.U32 R8, R7, R17, RZ ;  /* 0x0000001107087227 */ /* 0x000fc800078e00ff */
[----:B0-----:R-:W-:Y:S02]  /*1da0*/  IMAD.MOV.U32 R3, RZ, RZ, R14 ;  /* 0x000000ffff037224 */ /* 0x001fe400078e000e */
[----:B------:R-:W-:Y:S01]  /*1db0*/  @!P3 IMAD.IADD R21, R21, 0x1, -R6 ;  /* 0x000000011515b824 */ /* 0x000fe200078e0a06 */
[----:B------:R-:W-:Y:S01]  /*1dc0*/  ISETP.GT.U32.AND P3, PT, R6, R20, PT ;  /* 0x000000140600720c */ /* 0x000fe20003f64070 */
[----:B------:R-:W-:Y:S01]  /*1dd0*/  @!P6 IMAD.MOV R3, RZ, RZ, -R3 ;  /* 0x000000ffff03e224 */ /* 0x000fe200078e0a03 */
[----:B------:R-:W-:Y:S01]  /*1de0*/  ISETP.GE.AND P6, PT, R12, RZ, PT ;  /* 0x000000ff0c00720c */ /* 0x000fe20003fc6270 */
[----:B------:R-:W-:Y:S02]  /*1df0*/  IMAD.MOV R12, RZ, RZ, -R5 ;  /* 0x000000ffff0c7224 */ /* 0x000fe400078e0a05 */
[----:B------:R-:W-:Y:S01]  /*1e00*/  IMAD.MOV R8, RZ, RZ, -R8 ;  /* 0x000000ffff087224 */ /* 0x000fe200078e0a08 */
[----:B------:R0:W-:Y:S01]  /*1e10*/  STL [R1+0xec], R3 ;  /* 0x0000ec0301007387 */ /* 0x0001e20000100800 */
[----:B------:R-:W-:-:S02]  /*1e20*/  IMAD R16, R6, R12, R16 ;  /* 0x0000000c06107224 */ /* 0x000fc400078e0210 */
[----:B------:R-:W-:Y:S02]  /*1e30*/  IMAD R17, R6, R8, R17 ;  /* 0x0000000806117224 */ /* 0x000fe400078e0211 */
[C---:B------:R-:W-:Y:S02]  /*1e40*/  VIADD R14, R0.reuse, 0xe3 ;  /* 0x000000e3000e7836 */ /* 0x040fe40000000000 */
[----:B------:R-:W-:Y:S02]  /*1e50*/  VIADD R5, R0, 0xe4 ;  /* 0x000000e400057836 */ /* 0x000fe40000000000 */
[--C-:B------:R-:W-:Y:S01]  /*1e60*/  @!P5 IMAD.IADD R18, R18, 0x1, -R6.reuse ;  /* 0x000000011212d824 */ /* 0x100fe200078e0a06 */
[----:B------:R-:W-:Y:S01]  /*1e70*/  ISETP.GT.U32.AND P5, PT, R6, R17, PT ;  /* 0x000000110600720c */ /* 0x000fe20003fa4070 */
[----:B0-----:R-:W-:Y:S01]  /*1e80*/  IMAD.MOV.U32 R3, RZ, RZ, R21 ;  /* 0x000000ffff037224 */ /* 0x001fe200078e0015 */
[----:B------:R-:W-:Y:S01]  /*1e90*/  IABS R22, R14 ;  /* 0x0000000e00167213 */ /* 0x000fe20000000000 */
[----:B------:R-:W-:Y:S01]  /*1ea0*/  @!P3 IMAD.IADD R20, R20, 0x1, -R6 ;  /* 0x000000011414b824 */ /* 0x000fe200078e0a06 */
[----:B------:R-:W-:Y:S01]  /*1eb0*/  IABS R12, R5 ;  /* 0x00000005000c7213 */ /* 0x000fe20000000000 */
[----:B------:R-:W-:Y:S01]  /*1ec0*/  @!P1 IMAD.MOV R3, RZ, RZ, -R3 ;  /* 0x000000ffff039224 */ /* 0x000fe200078e0a03 */
[C---:B------:R-:W-:Y:S01]  /*1ed0*/  ISETP.GT.U32.AND P1, PT, R6.reuse, R16, PT ;  /* 0x000000100600720c */ /* 0x040fe20003f24070 */
[----:B------:R-:W-:Y:S01]  /*1ee0*/  IMAD.MOV.U32 R21, RZ, RZ, R22 ;  /* 0x000000ffff157224 */ /* 0x000fe200078e0016 */
[----:B------:R-:W-:Y:S01]  /*1ef0*/  ISETP.GT.U32.AND P3, PT, R6, R20, PT ;  /* 0x000000140600720c */ /* 0x000fe20003f64070 */
[----:B------:R-:W-:Y:S01]  /*1f00*/  IMAD.HI.U32 R22, R7, R12, RZ ;  /* 0x0000000c07167227 */ /* 0x000fe200078e00ff */
[----:B------:R0:W-:Y:S03]  /*1f10*/  STL [R1+0xf0], R3 ;  /* 0x0000f00301007387 */ /* 0x0001e60000100800 */
[----:B------:R-:W-:-:S02]  /*1f20*/  IMAD.MOV R22, RZ, RZ, -R22 ;  /* 0x000000ffff167224 */ /* 0x000fc400078e0a16 */
[--C-:B------:R-:W-:Y:S02]  /*1f30*/  @!P5 IMAD.IADD R17, R17, 0x1, -R6.reuse ;  /* 0x000000011111d824 */ /* 0x100fe400078e0a06 */
[----:B------:R-:W-:Y:S02]  /*1f40*/  VIADD R8, R0, 0xe1 ;  /* 0x000000e100087836 */ /* 0x000fe40000000000 */
[----:B------:R-:W-:Y:S01]  /*1f50*/  @!P1 IMAD.IADD R16, R16, 0x1, -R6 ;  /* 0x0000000110109824 */ /* 0x000fe200078e0a06 */
[C---:B------:R-:W-:Y:S01]  /*1f60*/  ISETP.GT.U32.AND P5, PT, R6.reuse, R17, PT ;  /* 0x000000110600720c */ /* 0x040fe20003fa4070 */
[----:B0-----:R-:W-:Y:S01]  /*1f70*/  IMAD.MOV.U32 R3, RZ, RZ, R18 ;  /* 0x000000ffff037224 */ /* 0x001fe200078e0012 */
[----:B------:R-:W-:Y:S01]  /*1f80*/  IABS R13, R8 ;  /* 0x00000008000d7213 */ /* 0x000fe20000000000 */
[----:B------:R-:W-:Y:S01]  /*1f90*/  IMAD.MOV.U32 R18, RZ, RZ, R19 ;  /* 0x000000ffff127224 */ /* 0x000fe200078e0013 */
[C---:B------:R-:W-:Y:S01]  /*1fa0*/  ISETP.GT.U32.AND P1, PT, R6.reuse, R16, PT ;  /* 0x000000100600720c */ /* 0x040fe20003f24070 */
[----:B------:R-:W-:Y:S01]  /*1fb0*/  @!P2 IMAD.MOV R3, RZ, RZ, -R3 ;  /* 0x000000ffff03a224 */ /* 0x000fe200078e0a03 */
[----:B------:R-:W-:Y:S01]  /*1fc0*/  ISETP.GE.AND P2, PT, R5, RZ, PT ;  /* 0x000000ff0500720c */ /* 0x000fe20003f46270 */
[----:B------:R-:W-:-:S02]  /*1fd0*/  IMAD R5, R6, R22, R12 ;  /* 0x0000001606057224 */ /* 0x000fc400078e020c */
[----:B------:R-:W-:Y:S01]  /*1fe0*/  @!P3 IMAD.IADD R20, R20, 0x1, -R6 ;  /* 0x000000011414b824 */ /* 0x000fe200078e0a06 */
[----:B------:R0:W-:Y:S01]  /*1ff0*/  STL [R1+0xf4], R3 ;  /* 0x0000f40301007387 */ /* 0x0001e20000100800 */
[----:B------:R-:W-:Y:S01]  /*2000*/  IMAD.HI.U32 R12, R7, R18, RZ ;  /* 0x00000012070c7227 */ /* 0x000fe200078e00ff */
[----:B------:R-:W-:-:S03]  /*2010*/  ISETP.GT.U32.AND P3, PT, R6, R5, PT ;  /* 0x000000050600720c */ /* 0x000fc60003f64070 */
[----:B------:R-:W-:-:S04]  /*2020*/  IMAD.HI.U32 R22, R7, R21, RZ ;  /* 0x0000001507167227 */ /* 0x000fc800078e00ff */
[----:B------:R-:W-:-:S04]  /*2030*/  IMAD.HI.U32 R19, R7, R13, RZ ;  /* 0x0000000d07137227 */ /* 0x000fc800078e00ff */
[----:B0-----:R-:W-:Y:S02]  /*2040*/  IMAD.MOV.U32 R3, RZ, RZ, R20 ;  /* 0x000000ffff037224 */ /* 0x001fe400078e0014 */
[----:B------:R-:W-:Y:S02]  /*2050*/  IMAD.MOV R12, RZ, RZ, -R12 ;  /* 0x000000ffff0c7224 */ /* 0x000fe400078e0a0c */
[----:B------:R-:W-:Y:S02]  /*2060*/  @!P0 IMAD.MOV R3, RZ, RZ, -R3 ;  /* 0x000000ffff038224 */ /* 0x000fe400078e0a03 */
[----:B------:R-:W-:Y:S02]  /*2070*/  IMAD.MOV R22, RZ, RZ, -R22 ;  /* 0x000000ffff167224 */ /* 0x000fe400078e0a16 */
[----:B------:R-:W-:Y:S01]  /*2080*/  IMAD.MOV R19, RZ, RZ, -R19 ;  /* 0x000000ffff137224 */ /* 0x000fe200078e0a13 */
[----:B------:R0:W-:Y:S01]  /*2090*/  STL [R1+0xf8], R3 ;  /* 0x0000f80301007387 */ /* 0x0001e20000100800 */
[----:B------:R-:W-:-:S02]  /*20a0*/  IMAD R18, R6, R12, R18 ;  /* 0x0000000c06127224 */ /* 0x000fc400078e0212 */
[--C-:B------:R-:W-:Y:S02]  /*20b0*/  @!P1 IMAD.IADD R16, R16, 0x1, -R6.reuse ;  /* 0x0000000110109824 */ /* 0x100fe400078e0a06 */
[----:B------:R-:W-:Y:S01]  /*20c0*/  VIADD R12, R0, 0xe0 ;  /* 0x000000e0000c7836 */ /* 0x000fe20000000000 */
[----:B------:R-:W-:Y:S01]  /*20d0*/  ISETP.GT.U32.AND P1, PT, R6, R18, PT ;  /* 0x000000120600720c */ /* 0x000fe20003f24070 */
[----:B------:R-:W-:Y:S01]  /*20e0*/  @!P5 IMAD.IADD R17, R17, 0x1, -R6 ;  /* 0x000000011111d824 */ /* 0x000fe200078e0a06 */
[----:B------:R-:W-:Y:S01]  /*20f0*/  ISETP.GE.AND P5, PT, R14, RZ, PT ;  /* 0x000000ff0e00720c */ /* 0x000fe20003fa6270 */
[C---:B------:R-:W-:Y:S02]  /*2100*/  IMAD R14, R6.reuse, R22, R21 ;  /* 0x00000016060e7224 */ /* 0x040fe400078e0215 */
[C---:B------:R-:W-:Y:S01]  /*2110*/  IMAD R13, R6.reuse, R19, R13 ;  /* 0x00000013060d7224 */ /* 0x040fe200078e020d */
[----:B------:R-:W-:Y:S01]  /*2120*/  IABS R19, R12 ;  /* 0x0000000c00137213 */ /* 0x000fe20000000000 */
[----:B0-----:R-:W-:Y:S01]  /*2130*/  IMAD.MOV.U32 R3, RZ, RZ, R16 ;  /* 0x000000ffff037224 */ /* 0x001fe200078e0010 */
[----:B------:R-:W-:Y:S01]  /*2140*/  ISETP.GT.U32.AND P0, PT, R6, R14, PT ;  /* 0x0000000e0600720c */ /* 0x000fe20003f04070 */
[----:B------:R-:W-:-:S02]  /*2150*/  @!P3 IMAD.IADD R5, R5, 0x1, -R6 ;  /* 0x000000010505b824 */ /* 0x000fc400078e0a06 */
[----:B------:R-:W-:Y:S01]  /*2160*/  @!P6 IMAD.MOV R3, RZ, RZ, -R3 ;  /* 0x000000ffff03e224 */ /* 0x000fe200078e0a03 */
[C---:B------:R-:W-:Y:S01]  /*2170*/  ISETP.GT.U32.AND P6, PT, R6.reuse, R13, PT ;  /* 0x0000000d0600720c */ /* 0x040fe20003fc4070 */
[----:B------:R-:W-:Y:S01]  /*2180*/  IMAD.MOV.U32 R4, RZ, RZ, R17 ;  /* 0x000000ffff047224 */ /* 0x000fe200078e0011 */
[----:B------:R-:W-:Y:S01]  /*2190*/  ISETP.GT.U32.AND P3, PT, R6, R5, PT ;  /* 0x000000050600720c */ /* 0x000fe20003f64070 */
[----:B------:R-:W-:Y:S02]  /*21a0*/  IMAD.MOV.U32 R17, RZ, RZ, R19 ;  /* 0x000000ffff117224 */ /* 0x000fe400078e0013 */
[----:B------:R-:W-:Y:S01]  /*21b0*/  @!P4 IMAD.MOV R4, RZ, RZ, -R4 ;  /* 0x000000ffff04c224 */ /* 0x000fe200078e0a04 */
[----:B------:R-:W-:Y:S01]  /*21c0*/  ISETP.GE.AND P4, PT, R15, RZ, PT ;  /* 0x000000ff0f00720c */ /* 0x000fe20003f86270 */
[----:B------:R-:W-:Y:S02]  /*21d0*/  VIADD R16, R0, 0xdf ;  /* 0x000000df00107836 */ /* 0x000fe40000000000 */
[----:B------:R-:W-:Y:S01]  /*21e0*/  IMAD.HI.U32 R15, R7, R17, RZ ;  /* 0x00000011070f7227 */ /* 0x000fe200078e00ff */
[----:B------:R-:W-:Y:S02]  /*21f0*/  STL [R1+0x100], R4 ;  /* 0x0001000401007387 */ /* 0x000fe40000100800 */
[----:B------:R-:W-:Y:S01]  /*2200*/  IABS R19, R16 ;  /* 0x0000001000137213 */ /* 0x000fe20000000000 */
[----:B------:R-:W-:Y:S01]  /*2210*/  @!P1 IMAD.IADD R18, R18, 0x1, -R6 ;  /* 0x0000000112129824 */ /* 0x000fe200078e0a06 */
[----:B------:R0:W-:Y:S01]  /*2220*/  STL [R1+0x104], R3 ;  /* 0x0001040301007387 */ /* 0x0001e20000100800 */
[----:B------:R-:W-:-:S02]  /*2230*/  IMAD.MOV R15, RZ, RZ, -R15 ;  /* 0x000000ffff0f7224 */ /* 0x000fc400078e0a0f */
[--C-:B------:R-:W-:Y:S01]  /*2240*/  @!P0 IMAD.IADD R14, R14, 0x1, -R6.reuse ;  /* 0x000000010e0e8824 */ /* 0x100fe200078e0a06 */
[----:B------:R-:W-:Y:S01]  /*2250*/  ISETP.GE.AND P0, PT, R12, RZ, PT ;  /* 0x000000ff0c00720c */ /* 0x000fe20003f06270 */
[--C-:B------:R-:W-:Y:S01]  /*2260*/  @!P6 IMAD.IADD R13, R13, 0x1, -R6.reuse ;  /* 0x000000010d0de824 */ /* 0x100fe200078e0a06 */
[C---:B------:R-:W-:Y:S01]  /*2270*/  ISETP.GT.U32.AND P6, PT, R6.reuse, R18, PT ;  /* 0x000000120600720c */ /* 0x040fe20003fc4070 */
[----:B------:R-:W-:Y:S01]  /*2280*/  @!P3 IMAD.IADD R5, R5, 0x1, -R6 ;  /* 0x000000010505b824 */ /* 0x000fe200078e0a06 */
[C---:B------:R-:W-:Y:S01]  /*2290*/  ISETP.GT.U32.AND P1, PT, R6.reuse, R14, PT ;  /* 0x0000000e0600720c */ /* 0x040fe20003f24070 */
[----:B------:R-:W-:Y:S01]  /*22a0*/  IMAD R17, R6, R15, R17 ;  /* 0x0000000f06117224 */ /* 0x000fe200078e0211 */
[----:B------:R-:W-:Y:S01]  /*22b0*/  ISETP.GE.AND P3, PT, R8, RZ, PT ;  /* 0x000000ff0800720c */ /* 0x000fe20003f66270 */
[----:B------:R-:W-:-:S04]  /*22c0*/  IMAD.HI.U32 R15, R7, R19, RZ ;  /* 0x00000013070f7227 */ /* 0x000fc800078e00ff */
[----:B0-----:R-:W-:Y:S02]  /*22d0*/  IMAD.MOV.U32 R3, RZ, RZ, R5 ;  /* 0x000000ffff037224 */ /* 0x001fe400078e0005 */
[----:B------:R-:W-:Y:S02]  /*22e0*/  IMAD.MOV R15, RZ, RZ, -R15 ;  /* 0x000000ffff0f7224 */ /* 0x000fe400078e0a0f */
[----:B------:R-:W-:Y:S01]  /*22f0*/  @!P2 IMAD.MOV R3, RZ, RZ, -R3 ;  /* 0x000000ffff03a224 */ /* 0x000fe200078e0a03 */
[C---:B------:R-:W-:Y:S01]  /*2300*/  ISETP.GT.U32.AND P2, PT, R6.reuse, R13, PT ;  /* 0x0000000d0600720c */ /* 0x040fe20003f44070 */
[----:B------:R-:W-:Y:S02]  /*2310*/  IMAD R19, R6, R15, R19 ;  /* 0x0000000f06137224 */ /* 0x000fe400078e0213 */
[----:B------:R-:W-:Y:S01]  /*2320*/  @!P6 IMAD.IADD R18, R18, 0x1, -R6 ;  /* 0x000000011212e824 */ /* 0x000fe200078e0a06 */
[----:B------:R0:W-:Y:S01]  /*2330*/  STL [R1+0x108], R3 ;  /* 0x0001080301007387 */ /* 0x0001e20000100800 */
[----:B------:R-:W-:Y:S01]  /*2340*/  VIADD R8, R0, 0xdc ;  /* 0x000000dc00087836 */ /* 0x000fe20000000000 */
[----:B------:R-:W-:Y:S01]  /*2350*/  ISETP.GT.U32.AND P6, PT, R6, R19, PT ;  /* 0x000000130600720c */ /* 0x000fe20003fc4070 */
[----:B------:R-:W-:-:S02]  /*2360*/  VIADD R12, R0, 0xde ;  /* 0x000000de000c7836 */ /* 0x000fc40000000000 */
[--C-:B------:R-:W-:Y:S01]  /*2370*/  @!P1 IMAD.IADD R14, R14, 0x1, -R6.reuse ;  /* 0x000000010e0e9824 */ /* 0x100fe200078e0a06 */
[----:B------:R-:W-:Y:S01]  /*2380*/  ISETP.GT.U32.AND P1, PT, R6, R17, PT ;  /* 0x000000110600720c */ /* 0x000fe20003f24070 */
[----:B------:R-:W-:Y:S01]  /*2390*/  VIADD R5, R0, 0xdd ;  /* 0x000000dd00057836 */ /* 0x000fe20000000000 */
[----:B------:R-:W-:Y:S01]  /*23a0*/  IABS R21, R8 ;  /* 0x0000000800157213 */ /* 0x000fe20000000000 */
[----:B------:R-:W-:Y:S01]  /*23b0*/  @!P2 IMAD.IADD R13, R13, 0x1, -R6 ;  /* 0x000000010d0da824 */ /* 0x000fe200078e0a06 */
[----:B------:R-:W-:Y:S01]  /*23c0*/  IABS R20, R12 ;  /* 0x0000000c00147213 */ /* 0x000fe20000000000 */
[----:B0-----:R-:W-:Y:S01]  /*23d0*/  IMAD.MOV.U32 R3, RZ, RZ, R14 ;  /* 0x000000ffff037224 */ /* 0x001fe200078e000e */
[----:B------:R-:W-:Y:S01]  /*23e0*/  ISETP.GE.AND P2, PT, R16, RZ, PT ;  /* 0x000000ff1000720c */ /* 0x000fe20003f46270 */
[----:B------:R-:W-:Y:S01]  /*23f0*/  IMAD.MOV.U32 R16, RZ, RZ, R21 ;  /* 0x000000ffff107224 */ /* 0x000fe200078e0015 */
[----:B------:R-:W-:Y:S01]  /*2400*/  IABS R15, R5 ;  /* 0x00000005000f7213 */ /* 0x000fe20000000000 */
[----:B------:R-:W-:-:S04]  /*2410*/  IMAD.HI.U32 R21, R7, R20, RZ ;  /* 0x0000001407157227 */ /* 0x000fc800078e00ff */
[----:B------:R-:W-:Y:S02]  /*2420*/  @!P6 IMAD.IADD R19, R19, 0x1, -R6 ;  /* 0x000000011313e824 */ /* 0x000fe400078e0a06 */
[----:B------:R-:W-:-:S03]  /*2430*/  IMAD.HI.U32 R22, R7, R15, RZ ;  /* 0x0000000f07167227 */ /* 0x000fc600078e00ff */
[----:B------:R-:W-:Y:S01]  /*2440*/  ISETP.GT.U32.AND P6, PT, R6, R19, PT ;  /* 0x000000130600720c */ /* 0x000fe20003fc4070 */
[----:B------:R-:W-:Y:S02]  /*2450*/  IMAD.MOV R21, RZ, RZ, -R21 ;  /* 0x000000ffff157224 */ /* 0x000fe400078e0a15 */
[----:B------:R-:W-:Y:S01]  /*2460*/  @!P1 IMAD.IADD R17, R17, 0x1, -R6 ;  /* 0x0000000111119824 */ /* 0x000fe200078e0a06 */
[----:B------:R-:W-:Y:S01]  /*2470*/  ISETP.GE.AND P1, PT, R12, RZ, PT ;  /* 0x000000ff0c00720c */ /* 0x000fe20003f26270 */
[----:B------:R-:W-:Y:S02]  /*2480*/  @!P5 IMAD.MOV R3, RZ, RZ, -R3 ;  /* 0x000000ffff03d224 */ /* 0x000fe400078e0a03 */
[----:B------:R-:W-:Y:S01]  /*2490*/  IMAD.HI.U32 R12, R7, R16, RZ ;  /* 0x00000010070c7227 */ /* 0x000fe200078e00ff */
[----:B------:R-:W-:Y:S02]  /*24a0*/  ISETP.GT.U32.AND P5, PT, R6, R17, PT ;  /* 0x000000110600720c */ /* 0x000fe40003fa4070 */
[----:B------:R0:W-:Y:S01]  /*24b0*/  STL [R1+0x10c], R3 ;  /* 0x00010c0301007387 */ /* 0x0001e20000100800 */
[----:B------:R-:W-:-:S02]  /*24c0*/  IMAD.MOV R14, RZ, RZ, -R22 ;  /* 0x000000ffff0e7224 */ /* 0x000fc400078e0a16 */
[C---:B------:R-:W-:Y:S02]  /*24d0*/  IMAD R20, R6.reuse, R21, R20 ;  /* 0x0000001506147224 */ /* 0x040fe400078e0214 */
[----:B------:R-:W-:Y:S02]  /*24e0*/  IMAD.MOV.U32 R4, RZ, RZ, R18 ;  /* 0x000000ffff047224 */ /* 0x000fe400078e0012 */
[----:B------:R-:W-:Y:S02]  /*24f0*/  IMAD.MOV R12, RZ, RZ, -R12 ;  /* 0x000000ffff0c7224 */ /* 0x000fe400078e0a0c */
[C---:B------:R-:W-:Y:S02]  /*2500*/  IMAD R15, R6.reuse, R14, R15 ;  /* 0x0000000e060f7224 */ /* 0x040fe400078e020f */
[----:B0-----:R-:W-:Y:S02]  /*2510*/  IMAD.MOV.U32 R3, RZ, RZ, R13 ;  /* 0x000000ffff037224 */ /* 0x001fe400078e000d */
[----:B------:R-:W-:Y:S01]  /*2520*/  @!P4 IMAD.MOV R4, RZ, RZ, -R4 ;  /* 0x000000ffff04c224 */ /* 0x000fe200078e0a04 */
[C---:B------:R-:W-:Y:S01]  /*2530*/  ISETP.GT.U32.AND P4, PT, R6.reuse, R20, PT ;  /* 0x000000140600720c */ /* 0x040fe20003f84070 */
[----:B------:R-:W-:-:S02]  /*2540*/  IMAD R16, R6, R12, R16 ;  /* 0x0000000c06107224 */ /* 0x000fc400078e0210 */
[----:B------:R-:W-:Y:S01]  /*2550*/  @!P3 IMAD.MOV R3, RZ, RZ, -R3 ;  /* 0x000000ffff03b224 */ /* 0x000fe200078e0a03 */
[C---:B------:R-:W-:Y:S01]  /*2560*/  ISETP.GT.U32.AND P3, PT, R6.reuse, R15, PT ;  /* 0x0000000f0600720c */ /* 0x040fe20003f64070 */
[--C-:B------:R-:W-:Y:S01]  /*2570*/  @!P6 IMAD.IADD R19, R19, 0x1, -R6.reuse ;  /* 0x000000011313e824 */ /* 0x100fe200078e0a06 */
[----:B------:R-:W-:Y:S01]  /*2580*/  ISETP.GT.U32.AND P6, PT, R6, R16, PT ;  /* 0x000000100600720c */ /* 0x000fe20003fc4070 */
[C---:B------:R-:W-:Y:S01]  /*2590*/  VIADD R21, R0.reuse, 0xdb ;  /* 0x000000db00157836 */ /* 0x040fe20000000000 */
[----:B------:R-:W-:Y:S01]  /*25a0*/  STL [R1+0x110], R4 ;  /* 0x0001100401007387 */ /* 0x000fe20000100800 */
[--C-:B------:R-:W-:Y:S01]  /*25b0*/  @!P5 IMAD.IADD R17, R17, 0x1, -R6.reuse ;  /* 0x000000011111d824 */ /* 0x100fe200078e0a06 */
[----:B------:R-:W-:Y:S01]  /*25c0*/  ISETP.GE.AND P5, PT, R5, RZ, PT ;  /* 0x000000ff0500720c */ /* 0x000fe20003fa6270 */
[----:B------:R-:W-:Y:S01]  /*25d0*/  VIADD R5, R0, 0xda ;  /* 0x000000da00057836 */ /* 0x000fe20000000000 */
[----:B------:R-:W-:Y:S01]  /*25e0*/  IABS R12, R21 ;  /* 0x00000015000c7213 */ /* 0x000fe20000000000 */
[--C-:B------:R-:W-:Y:S01]  /*25f0*/  @!P4 IMAD.IADD R20, R20, 0x1, -R6.reuse ;  /* 0x000000011414c824 */ /* 0x100fe200078e0a06 */
[----:B------:R-:W-:Y:S01]  /*2600*/  ISETP.GE.AND P4, PT, R8, RZ, PT ;  /* 0x000000ff0800720c */ /* 0x000fe20003f86270 */
[----:B------:R0:W-:Y:S01]  /*2610*/  STL [R1+0x114], R3 ;  /* 0x0001140301007387 */ /* 0x0001e20000100800 */
[----:B------:R-:W-:Y:S01]  /*2620*/  IABS R13, R5 ;  /* 0x00000005000d7213 */ /* 0x000fe20000000000 */
[----:B------:R-:W-:Y:S01]  /*2630*/  @!P3 IMAD.IADD R15, R15, 0x1, -R6 ;  /* 0x000000010f0fb824 */ /* 0x000fe200078e0a06 */
[----:B------:R-:W-:Y:S01]  /*2640*/  ISETP.GT.U32.AND P3, PT, R6, R20, PT ;  /* 0x000000140600720c */ /* 0x000fe20003f64070 */
[----:B------:R-:W-:-:S04]  /*2650*/  IMAD.HI.U32 R8, R7, R12, RZ ;  /* 0x0000000c07087227 */ /* 0x000fc800078e00ff */
[----:B------:R-:W-:Y:S01]  /*2660*/  @!P6 IMAD.IADD R16, R16, 0x1, -R6 ;  /* 0x000000011010e824 */ /* 0x000fe200078e0a06 */
[----:B------:R-:W-:Y:S01]  /*2670*/  ISETP.GT.U32.AND P6, PT, R6, R15, PT ;  /* 0x0000000f0600720c */ /* 0x000fe20003fc4070 */
[----:B0-----:R-:W-:Y:S02]  /*2680*/  IMAD.MOV.U32 R3, RZ, RZ, R17 ;  /* 0x000000ffff037224 */ /* 0x001fe400078e0011 */
[----:B------:R-:W-:Y:S02]  /*2690*/  IMAD.MOV R8, RZ, RZ, -R8 ;  /* 0x000000ffff087224 */ /* 0x000fe400078e0a08 */
[----:B------:R-:W-:-:S04]  /*26a0*/  IMAD.HI.U32 R17, R7, R13, RZ ;  /* 0x0000000d07117227 */ /* 0x000fc800078e00ff */
[----:B------:R-:W-:Y:S02]  /*26b0*/  IMAD R12, R6, R8, R12 ;  /* 0x00000008060c7224 */ /* 0x000fe400078e020c */
[----:B------:R-:W-:Y:S02]  /*26c0*/  IMAD.MOV R17, RZ, RZ, -R17 ;  /* 0x000000ffff117224 */ /* 0x000fe400078e0a11 */
[--C-:B------:R-:W-:Y:S01]  /*26d0*/  @!P3 IMAD.IADD R20, R20, 0x1, -R6.reuse ;  /* 0x000000011414b824 */ /* 0x100fe200078e0a06 */
[C---:B------:R-:W-:Y:S01]  /*26e0*/  ISETP.GT.U32.AND P3, PT, R6.reuse, R12, PT ;  /* 0x0000000c0600720c */ /* 0x040fe20003f64070 */
[----:B------:R-:W-:Y:S02]  /*26f0*/  IMAD R13, R6, R17, R13 ;  /* 0x00000011060d7224 */ /* 0x000fe400078e020d */
[--C-:B------:R-:W-:Y:S02]  /*2700*/  @!P6 IMAD.IADD R15, R15, 0x1, -R6.reuse ;  /* 0x000000010f0fe824 */ /* 0x100fe400078e0a06 */
[----:B------:R-:W-:Y:S01]  /*2710*/  VIADD R14, R0, 0xd9 ;  /* 0x000000d9000e7836 */ /* 0x000fe20000000000 */
[C---:B------:R-:W-:Y:S01]  /*2720*/  ISETP.GT.U32.AND P6, PT, R6.reuse, R13, PT ;  /* 0x0000000d0600720c */ /* 0x040fe20003fc4070 */
[----:B------:R-:W-:Y:S01]  /*2730*/  @!P0 IMAD.MOV R3, RZ, RZ, -R3 ;  /* 0x000000ffff038224 */ /* 0x000fe200078e0a03 */
[----:B------:R-:W-:Y:S01]  /*2740*/  ISETP.GT.U32.AND P0, PT, R6, R16, PT ;  /* 0x000000100600720c */ /* 0x000fe20003f04070 */
[----:B------:R-:W-:Y:S01]  /*2750*/  VIADD R8, R0, 0xd8 ;  /* 0x000000d800087836 */ /* 0x000fe20000000000 */
[----:B------:R-:W-:Y:S01]  /*2760*/  IABS R23, R14 ;  /* 0x0000000e00177213 */ /* 0x000fe20000000000 */
[----:B------:R-:W-:Y:S01]  /*2770*/  IMAD.MOV.U32 R4, RZ, RZ, R19 ;  /* 0x000000ffff047224 */ /* 0x000fe200078e0013 */
[----:B------:R0:W-:Y:S01]  /*2780*/  STL [R1+0x118], R3 ;  /* 0x0001180301007387 */ /* 0x0001e20000100800 */
[----:B------:R-:W-:Y:S01]  /*2790*/  @!P3 IMAD.IADD R12, R12, 0x1, -R6 ;  /* 0x000000010c0cb824 */ /* 0x000fe200078e0a06 */
[----:B------:R-:W-:Y:S01]  /*27a0*/  IABS R17, R8 ;  /* 0x0000000800117213 */ /* 0x000fe20000000000 */
[----:B------:R-:W-:Y:S01]  /*27b0*/  IMAD.HI.U32 R24, R7, R23, RZ ;  /* 0x0000001707187227 */ /* 0x000fe200078e00ff */
[----:B------:R-:W-:-:S03]  /*27c0*/  ISETP.GE.AND P3, PT, R5, RZ, PT ;  /* 0x000000ff0500720c */ /* 0x000fc60003f66270 */
[----:B------:R-:W-:Y:S01]  /*27d0*/  @!P6 IMAD.IADD R13, R13, 0x1, -R6 ;  /* 0x000000010d0de824 */ /* 0x000fe200078e0a06 */
[C---:B------:R-:W-:Y:S01]  /*27e0*/  ISETP.GT.U32.AND P6, PT, R6.reuse, R12, PT ;  /* 0x0000000c0600720c */ /* 0x040fe20003fc4070 */
[----:B------:R-:W-:Y:S02]  /*27f0*/  @!P2 IMAD.MOV R4, RZ, RZ, -R4 ;  /* 0x000000ffff04a224 */ /* 0x000fe400078e0a04 */
[----:B0-----:R-:W-:Y:S01]  /*2800*/  IMAD.MOV.U32 R3, RZ, RZ, R20 ;  /* 0x000000ffff037224 */ /* 0x001fe200078e0014 */
[----:B------:R-:W-:Y:S01]  /*2810*/  ISETP.GT.U32.AND P2, PT, R6, R13, PT ;  /* 0x0000000d0600720c */ /* 0x000fe20003f44070 */
[----:B------:R-:W-:Y:S01]  /*2820*/  IMAD.MOV R24, RZ, RZ, -R24 ;  /* 0x000000ffff187224 */ /* 0x000fe200078e0a18 */
[----:B------:R0:W-:Y:S01]  /*2830*/  STL [R1+0x11c], R4 ;  /* 0x00011c0401007387 */ /* 0x0001e20000100800 */
[----:B------:R-:W-:-:S04]  /*2840*/  IMAD.HI.U32 R22, R7, R17, RZ ;  /* 0x0000001107167227 */ /* 0x000fc800078e00ff */
[----:B------:R-:W-:Y:S02]  /*2850*/  @!P1 IMAD.MOV R3, RZ, RZ, -R3 ;  /* 0x000000ffff039224 */ /* 0x000fe400078e0a03 */
[----:B------:R-:W-:Y:S01]  /*2860*/  @!P0 IMAD.IADD R16, R16, 0x1, -R6 ;  /* 0x0000000110108824 */ /* 0x000fe200078e0a06 */
[----:B------:R-:W-:Y:S01]  /*2870*/  ISETP.GE.AND P0, PT, R21, RZ, PT ;  /* 0x000000ff1500720c */ /* 0x000fe20003f06270 */
[C---:B------:R-:W-:Y:S01]  /*2880*/  IMAD R5, R6.reuse, R24, R23 ;  /* 0x0000001806057224 */ /* 0x040fe200078e0217 */
[----:B------:R1:W-:Y:S01]  /*2890*/  STL [R1+0x120], R3 ;  /* 0x0001200301007387 */ /* 0x0003e20000100800 */
[----:B------:R-:W-:Y:S02]  /*28a0*/  IMAD.MOV R22, RZ, RZ, -R22 ;  /* 0x000000ffff167224 */ /* 0x000fe400078e0a16 */
[----:B0-----:R-:W-:Y:S01]  /*28b0*/  IMAD.MOV.U32 R4, RZ, RZ, R15 ;  /* 0x000000ffff047224 */ /* 0x001fe200078e000f */
[----:B------:R-:W-:Y:S01]  /*28c0*/  ISETP.GT.U32.AND P1, PT, R6, R5, PT ;  /* 0x000000050600720c */ /* 0x000fe20003f24070 */
[----:B------:R-:W-:-:S02]  /*28d0*/  VIADD R18, R0, 0xd7 ;  /* 0x000000d700127836 */ /* 0x000fc40000000000 */
[----:B------:R-:W-:Y:S02]  /*28e0*/  IMAD R17, R6, R22, R17 ;  /* 0x0000001606117224 */ /* 0x000fe400078e0211 */
[----:B------:R-:W-:Y:S01]  /*28f0*/  @!P5 IMAD.MOV R4, RZ, RZ, -R4 ;  /* 0x000000ffff04d224 */ /* 0x000fe200078e0a04 */
[----:B------:R-:W-:Y:S01]  /*2900*/  IABS R21, R18 ;  /* 0x0000001200157213 */ /* 0x000fe20000000000 */
[----:B-1----:R-:W-:Y:S01]  /*2910*/  IMAD.MOV.U32 R3, RZ, RZ, R16 ;  /* 0x000000ffff037224 */ /* 0x002fe200078e0010 */
[----:B------:R-:W-:Y:S01]  /*2920*/  ISETP.GE.AND P5, PT, R14, RZ, PT ;  /* 0x000000ff0e00720c */ /* 0x000fe20003fa6270 */
[----:B------:R-:W-:Y:S01]  /*2930*/  @!P6 IMAD.IADD R12, R12, 0x1, -R6 ;  /* 0x000000010c0ce824 */ /* 0x000fe200078e0a06 */
[----:B------:R-:W-:Y:S01]  /*2940*/  ISETP.GT.U32.AND P6, PT, R6, R17, PT ;  /* 0x000000110600720c */ /* 0x000fe20003fc4070 */
[----:B------:R-:W-:Y:S01]  /*2950*/  @!P4 IMAD.MOV R3, RZ, RZ, -R3 ;  /* 0x000000ffff03c224 */ /* 0x000fe200078e0a03 */
[----:B------:R-:W-:Y:S01]  /*2960*/  STL [R1+0x128], R4 ;  /* 0x0001280401007387 */ /* 0x000fe20000100800 */
[----:B------:R-:W-:Y:S01]  /*2970*/  IMAD.HI.U32 R14, R7, R21, RZ ;  /* 0x00000015070e7227 */ /* 0x000fe200078e00ff */
[----:B------:R-:W-:-:S02]  /*2980*/  ISETP.GE.AND P4, PT, R8, RZ, PT ;  /* 0x000000ff0800720c */ /* 0x000fc40003f86270 */
[----:B------:R0:W-:Y:S01]  /*2990*/  STL [R1+0x188], R3 ;  /* 0x0001880301007387 */ /* 0x0001e20000100800 */
[----:B------:R-:W-:Y:S02]  /*29a0*/  VIADD R8, R0, 0xd6 ;  /* 0x000000d600087836 */ /* 0x000fe40000000000 */
[----:B------:R-:W-:Y:S02]  /*29b0*/  IMAD.MOV R14, RZ, RZ, -R14 ;  /* 0x000000ffff0e7224 */ /* 0x000fe400078e0a0e */
[--C-:B------:R-:W-:Y:S01]  /*29c0*/  @!P2 IMAD.IADD R13, R13, 0x1, -R6.reuse ;  /* 0x000000010d0da824 */ /* 0x100fe200078e0a06 */
[----:B------:R-:W-:Y:S01]  /*29d0*/  ISETP.GE.AND P2, PT, R18, RZ, PT ;  /* 0x000000ff1200720c */ /* 0x000fe20003f46270 */
[----:B------:R-:W-:Y:S01]  /*29e0*/  @!P1 IMAD.IADD R5, R5, 0x1, -R6 ;  /* 0x0000000105059824 */ /* 0x000fe200078e0a06 */
[----:B------:R-:W-:Y:S01]  /*29f0*/  IABS R18, R8 ;  /* 0x0000000800127213 */ /* 0x000fe20000000000 */
[----:B------:R-:W-:Y:S01]  /*2a00*/  IMAD R23, R6, R14, R21 ;  /* 0x0000000e06177224 */ /* 0x000fe200078e0215 */
[----:B------:R-:W-:Y:S01]  /*2a10*/  ISETP.GE.AND P1, PT, R8, RZ, PT ;  /* 0x000000ff0800720c */ /* 0x000fe20003f26270 */
[----:B0-----:R-:W-:-:S02]  /*2a20*/  IMAD.MOV.U32 R3, RZ, RZ, R12 ;  /* 0x000000ffff037224 */ /* 0x001fc400078e000c */
[----:B------:R-:W-:Y:S01]  /*2a30*/  @!P6 IMAD.IADD R17, R17, 0x1, -R6 ;  /* 0x000000011111e824 */ /* 0x000fe200078e0a06 */
[C---:B------:R-:W-:Y:S01]  /*2a40*/  ISETP.GT.U32.AND P6, PT, R6.reuse, R5, PT ;  /* 0x000000050600720c */ /* 0x040fe20003fc4070 */
[----:B------:R-:W-:Y:S02]  /*2a50*/  @!P0 IMAD.MOV R3, RZ, RZ, -R3 ;  /* 0x000000ffff038224 */ /* 0x000fe400078e0a03 */
[----:B------:R-:W-:Y:S01]  /*2a60*/  IMAD.HI.U32 R12, R7, R18, RZ ;  /* 0x00000012070c7227 */ /* 0x000fe200078e00ff */
[----:B------:R-:W-:Y:S02]  /*2a70*/  ISETP.GT.U32.AND P0, PT, R6, R17, PT ;  /* 0x000000110600720c */ /* 0x000fe40003f04070 */
[----:B------:R0:W-:Y:S01]  /*2a80*/  STL [R1+0x1a4], R3 ;  /* 0x0001a40301007387 */ /* 0x0001e20000100800 */
[----:B------:R-:W-:Y:S02]  /*2a90*/  IMAD.MOV R12, RZ, RZ, -R12 ;  /* 0x000000ffff0c7224 */ /* 0x000fe400078e0a0c */
[----:B------:R-:W-:-:S02]  /*2aa0*/  VIADD R15, R0, 0xd5 ;  /* 0x000000d5000f7836 */ /* 0x000fc40000000000 */
[----:B------:R-:W-:Y:S02]  /*2ab0*/  IMAD R18, R6, R12, R18 ;  /* 0x0000000c06127224 */ /* 0x000fe400078e0212 */
[----:B------:R-:W-:Y:S01]  /*2ac0*/  VIADD R14, R0, 0xd4 ;  /* 0x000000d4000e7836 */ /* 0x000fe20000000000 */
[----:B------:R-:W-:Y:S01]  /*2ad0*/  IABS R19, R15 ;  /* 0x0000000f00137213 */ /* 0x000fe20000000000 */
[----:B------:R-:W-:Y:S01]  /*2ae0*/  @!P6 IMAD.IADD R5, R5, 0x1, -R6 ;  /* 0x000000010505e824 */ /* 0x000fe200078e0a06 */
[----:B------:R-:W-:Y:S01]  /*2af0*/  ISETP.GT.U32.AND P6, PT, R6, R18, PT ;  /* 0x000000120600720c */ /* 0x000fe20003fc4070 */
[----:B0-----:R-:W-:Y:S01]  /*2b00*/  IMAD.MOV.U32 R3, RZ, RZ, R13 ;  /* 0x000000ffff037224 */ /* 0x001fe200078e000d */
[----:B------:R-:W-:Y:S01]  /*2b10*/  IABS R21, R14 ;  /* 0x0000000e00157213 */ /* 0x000fe20000000000 */
[----:B------:R-:W-:-:S04]  /*2b20*/  IMAD.HI.U32 R12, R7, R19, RZ ;  /* 0x00000013070c7227 */ /* 0x000fc800078e00ff */
[----:B------:R-:W-:Y:S01]  /*2b30*/  @!P3 IMAD.MOV R3, RZ, RZ, -R3 ;  /* 0x000000ffff03b224 */ /* 0x000fe200078e0a03 */
[----:B------:R-:W-:Y:S01]  /*2b40*/  ISETP.GT.U32.AND P3, PT, R6, R23, PT ;  /* 0x000000170600720c */ /* 0x000fe20003f64070 */
[----:B------:R-:W-:Y:S01]  /*2b50*/  @!P0 IMAD.IADD R17, R17, 0x1, -R6 ;  /* 0x0000000111118824 */ /* 0x000fe200078e0a06 */
[----:B------:R-:W-:Y:S01]  /*2b60*/  ISETP.GE.AND P0, PT, R15, RZ, PT ;  /* 0x000000ff0f00720c */ /* 0x000fe20003f06270 */
[----:B------:R-:W-:Y:S01]  /*2b70*/  IMAD.HI.U32 R13, R7, R21, RZ ;  /* 0x00000015070d7227 */ /* 0x000fe200078e00ff */
[----:B------:R0:W-:Y:S03]  /*2b80*/  STL [R1+0x1ac], R3 ;  /* 0x0001ac0301007387 */ /* 0x0001e60000100800 */
[----:B------:R-:W-:Y:S02]  /*2b90*/  IMAD.MOV R15, RZ, RZ, -R12 ;  /* 0x000000ffff0f7224 */ /* 0x000fe400078e0a0c */
[----:B------:R-:W-:-:S02]  /*2ba0*/  VIADD R8, R0, 0xd3 ;  /* 0x000000d300087836 */ /* 0x000fc40000000000 */
[----:B------:R-:W-:Y:S02]  /*2bb0*/  IMAD.MOV R13, RZ, RZ, -R13 ;  /* 0x000000ffff0d7224 */ /* 0x000fe400078e0a0d */
[--C-:B------:R-:W-:Y:S01]  /*2bc0*/  @!P3 IMAD.IADD R23, R23, 0x1, -R6.reuse ;  /* 0x000000011717b824 */ /* 0x100fe200078e0a06 */
[----:B------:R-:W-:Y:S01]  /*2bd0*/  IABS R20, R8 ;  /* 0x0000000800147213 */ /* 0x000fe20000000000 */
[----:B0-----:R-:W-:Y:S01]  /*2be0*/  IMAD.MOV.U32 R3, RZ, RZ, R5 ;  /* 0x000000ffff037224 */ /* 0x001fe200078e0005 */
[----:B------:R-:W-:Y:S01]  /*2bf0*/  ISETP.GE.AND P3, PT, R14, RZ, PT ;  /* 0x000000ff0e00720c */ /* 0x000fe20003f66270 */
[C---:B------:R-:W-:Y:S02]  /*2c00*/  IMAD R19, R6.reuse, R15, R19 ;  /* 0x0000000f06137224 */ /* 0x040fe400078e0213 */
[----:B------:R-:W-:Y:S01]  /*2c10*/  @!P5 IMAD.MOV R3, RZ, RZ, -R3 ;  /* 0x000000ffff03d224 */ /* 0x000fe200078e0a03 */
[----:B------:R-:W-:Y:S01]  /*2c20*/  ISETP.GT.U32.AND P5, PT, R6, R23, PT ;  /* 0x000000170600720c */ /* 0x000fe20003fa4070 */
[----:B------:R-:W-:-:S02]  /*2c30*/  @!P6 IMAD.IADD R18, R18, 0x1, -R6 ;  /* 0x000000011212e824 */ /* 0x000fc400078e0a06 */
[C---:B------:R-:W-:Y:S01]  /*2c40*/  IMAD R21, R6.reuse, R13, R21 ;  /* 0x0000000d06157224 */ /* 0x040fe200078e0215 */
[----:B------:R0:W-:Y:S01]  /*2c50*/  STL [R1+0x1b0], R3 ;  /* 0x0001b00301007387 */ /* 0x0001e20000100800 */
[----:B------:R-:W-:Y:S01]  /*2c60*/  IMAD.HI.U32 R12, R7, R20, RZ ;  /* 0x00000014070c7227 */ /* 0x000fe200078e00ff */
[----:B------:R-:W-:-:S03]  /*2c70*/  ISETP.GT.U32.AND P6, PT, R6, R18, PT ;  /* 0x000000120600720c */ /* 0x000fc60003fc4070 */
[----:B------:R-:W-:Y:S02]  /*2c80*/  IMAD.MOV R12, RZ, RZ, -R12 ;  /* 0x000000ffff0c7224 */ /* 0x000fe400078e0a0c */
[----:B------:R-:W-:Y:S02]  /*2c90*/  VIADD R16, R0, 0xd2 ;  /* 0x000000d200107836 */ /* 0x000fe40000000000 */
[----:B------:R-:W-:Y:S01]  /*2ca0*/  @!P5 IMAD.IADD R23, R23, 0x1, -R6 ;  /* 0x000000011717d824 */ /* 0x000fe200078e0a06 */
[C---:B------:R-:W-:Y:S01]  /*2cb0*/  ISETP.GT.U32.AND P5, PT, R6.reuse, R21, PT ;  /* 0x000000150600720c */ /* 0x040fe20003fa4070 */
[----:B0-----:R-:W-:Y:S01]  /*2cc0*/  IMAD.MOV.U32 R3, RZ, RZ, R17 ;  /* 0x000000ffff037224 */ /* 0x001fe200078e0011 */
[----:B------:R-:W-:Y:S01]  /*2cd0*/  IABS R22, R16 ;  /* 0x0000001000167213 */ /* 0x000fe20000000000 */
[C---:B------:R-:W-:Y:S02]  /*2ce0*/  IMAD R20, R6.reuse, R12, R20 ;  /* 0x0000000c06147224 */ /* 0x040fe400078e0214 */
[----:B------:R-:W-:Y:S01]  /*2cf0*/  @!P4 IMAD.MOV R3, RZ, RZ, -R3 ;  /* 0x000000ffff03c224 */ /* 0x000fe200078e0a03 */
[----:B------:R-:W-:Y:S01]  /*2d00*/  ISETP.GT.U32.AND P4, PT, R6, R19, PT ;  /* 0x000000130600720c */ /* 0x000fe20003f84070 */
[--C-:B------:R-:W-:Y:S01]  /*2d10*/  @!P6 IMAD.IADD R18, R18, 0x1, -R6.reuse ;  /* 0x000000011212e824 */ /* 0x100fe200078e0a06 */
[----:B------:R-:W-:Y:S01]  /*2d20*/  ISETP.GT.U32.AND P6, PT, R6, R20, PT ;  /* 0x000000140600720c */ /* 0x000fe20003fc4070 */
[----:B------:R-:W-:Y:S01]  /*2d30*/  IMAD.HI.U32 R24, R7, R22, RZ ;  /* 0x0000001607187227 */ /* 0x000fe200078e00ff */
[----:B------:R0:W-:Y:S03]  /*2d40*/  STL [R1+0x1b4], R3 ;  /* 0x0001b40301007387 */ /* 0x0001e60000100800 */
[----:B------:R-:W-:-:S02]  /*2d50*/  @!P5 IMAD.IADD R21, R21, 0x1, -R6 ;  /* 0x000000011515d824 */ /* 0x000fc400078e0a06 */
[----:B------:R-:W-:Y:S02]  /*2d60*/  VIADD R13, R0, 0xd1 ;  /* 0x000000d1000d7836 */ /* 0x000fe40000000000 */
[----:B------:R-:W-:Y:S02]  /*2d70*/  IMAD.MOV R24, RZ, RZ, -R24 ;  /* 0x000000ffff187224 */ /* 0x000fe400078e0a18 */
[----:B------:R-:W-:Y:S01]  /*2d80*/  @!P4 IMAD.IADD R19, R19, 0x1, -R6 ;  /* 0x000000011313c824 */ /* 0x000fe200078e0a06 */
[----:B------:R-:W-:Y:S01]  /*2d90*/  IABS R14, R13 ;  /* 0x0000000d000e7213 */ /* 0x000fe20000000000 */
[----:B0-----:R-:W-:Y:S01]  /*2da0*/  IMAD.MOV.U32 R3, RZ, RZ, R18 ;  /* 0x000000ffff037224 */ /* 0x001fe200078e0012 */
[----:B------:R-:W-:Y:S01]  /*2db0*/  ISETP.GE.AND P4, PT, R8, RZ, PT ;  /* 0x000000ff0800720c */ /* 0x000fe20003f86270 */
[----:B------:R-:W-:Y:S01]  /*2dc0*/  @!P6 IMAD.IADD R20, R20, 0x1, -R6 ;  /* 0x000000011414e824 */ /* 0x000fe200078e0a06 */
[----:B------:R-:W-:Y:S01]  /*2dd0*/  ISETP.GT.U32.AND P5, PT, R6, R19, PT ;  /* 0x000000130600720c */ /* 0x000fe20003fa4070 */
[----:B------:R-:W-:Y:S01]  /*2de0*/  @!P1 IMAD.MOV R3, RZ, RZ, -R3 ;  /* 0x000000ffff039224 */ /* 0x000fe200078e0a03 */
[----:B------:R-:W-:Y:S01]  /*2df0*/  ISETP.GE.AND P1, PT, R16, RZ, PT ;  /* 0x000000ff1000720c */ /* 0x000fe20003f26270 */
[C---:B------:R-:W-:Y:S01]  /*2e00*/  IMAD R16, R6.reuse, R24, R22 ;  /* 0x0000001806107224 */ /* 0x040fe200078e0216 */
[----:B------:R-:W-:Y:S01]  /*2e10*/  ISETP.GT.U32.AND P6, PT, R6, R21, PT ;  /* 0x000000150600720c */ /* 0x000fe20003fc4070 */
[----:B------:R-:W-:-:S02]  /*2e20*/  VIADD R17, R0, 0xcf ;  /* 0x000000cf00117836 */ /* 0x000fc40000000000 */
[----:B------:R-:W-:-:S03]  /*2e30*/  IMAD.HI.U32 R8, R7, R14, RZ ;  /* 0x0000000e07087227 */ /* 0x000fc600078e00ff */
[----:B------:R-:W-:Y:S01]  /*2e40*/  IABS R12, R17 ;  /* 0x00000011000c7213 */ /* 0x000fe20000000000 */
[----:B------:R-:W-:Y:S02]  /*2e50*/  IMAD.MOV.U32 R4, RZ, RZ, R23 ;  /* 0x000000ffff047224 */ /* 0x000fe400078e0017 */
[----:B------:R-:W-:Y:S01]  /*2e60*/  @!P5 IMAD.IADD R19, R19, 0x1, -R6 ;  /* 0x000000011313d824 */ /* 0x000fe200078e0a06 */
[C---:B------:R-:W-:Y:S01]  /*2e70*/  ISETP.GT.U32.AND P5, PT, R6.reuse, R16, PT ;  /* 0x000000100600720c */ /* 0x040fe20003fa4070 */
[----:B------:R-:W-:Y:S02]  /*2e80*/  IMAD.MOV R8, RZ, RZ, -R8 ;  /* 0x000000ffff087224 */ /* 0x000fe400078e0a08 */
[----:B------:R-:W-:Y:S01]  /*2e90*/  @!P2 IMAD.MOV R4, RZ, RZ, -R4 ;  /* 0x000000ffff04a224 */ /* 0x000fe200078e0a04 */
[C---:B------:R-:W-:Y:S01]  /*2ea0*/  ISETP.GT.U32.AND P2, PT, R6.reuse, R20, PT ;  /* 0x000000140600720c */ /* 0x040fe20003f44070 */
[----:B------:R-:W-:Y:S02]  /*2eb0*/  IMAD R14, R6, R8, R14 ;  /* 0x00000008060e7224 */ /* 0x000fe400078e020e */
[----:B------:R-:W-:Y:S01]  /*2ec0*/  VIADD R5, R0, 0xd0 ;  /* 0x000000d000057836 */ /* 0x000fe20000000000 */
[----:B------:R0:W-:Y:S01]  /*2ed0*/  STL [R1+0x1b8], R4 ;  /* 0x0001b80401007387 */ /* 0x0001e20000100800 */
[----:B------:R-:W-:-:S03]  /*2ee0*/  IMAD.HI.U32 R22, R7, R12, RZ ;  /* 0x0000000c07167227 */ /* 0x000fc600078e00ff */
[----:B------:R1:W-:Y:S01]  /*2ef0*/  STL [R1+0x1bc], R3 ;  /* 0x0001bc0301007387 */ /* 0x0003e20000100800 */
[----:B------:R-:W-:Y:S01]  /*2f00*/  @!P6 IMAD.IADD R21, R21, 0x1, -R6 ;  /* 0x000000011515e824 */ /* 0x000fe200078e0a06 */
[----:B------:R-:W-:Y:S01]  /*2f10*/  ISETP.GT.U32.AND P6, PT, R6, R14, PT ;  /* 0x0000000e0600720c */ /* 0x000fe20003fc4070 */
[----:B------:R-:W-:Y:S01]  /*2f20*/  IMAD.MOV R22, RZ, RZ, -R22 ;  /* 0x000000ffff167224 */ /* 0x000fe200078e0a16 */
[----:B------:R-:W-:Y:S01]  /*2f30*/  IABS R15, R5 ;  /* 0x00000005000f7213 */ /* 0x000fe20000000000 */
[----:B------:R-:W-:Y:S02]  /*2f40*/  @!P5 IMAD.IADD R16, R16, 0x1, -R6 ;  /* 0x000000011010d824 */ /* 0x000fe400078e0a06 */
[----:B------:R-:W-:Y:S02]  /*2f50*/  IMAD R12, R6, R22, R12 ;  /* 0x00000016060c7224 */ /* 0x000fe400078e020c */
[----:B0-----:R-:W-:Y:S02]  /*2f60*/  IMAD.MOV.U32 R4, RZ, RZ, R21 ;  /* 0x000000ffff047224 */ /* 0x001fe400078e0015 */
[----:B-1----:R-:W-:-:S02]  /*2f70*/  IMAD.MOV.U32 R3, RZ, RZ, R19 ;  /* 0x000000ffff037224 */ /* 0x002fc400078e0013 */
[----:B------:R-:W-:-:S04]  /*2f80*/  IMAD.HI.U32 R23, R7, R15, RZ ;  /* 0x0000000f07177227 */ /* 0x000fc800078e00ff */
[----:B------:R-:W-:Y:S01]  /*2f90*/  @!P0 IMAD.MOV R3, RZ, RZ, -R3 ;  /* 0x000000ffff038224 */ /* 0x000fe200078e0a03 */
[----:B------:R-:W-:Y:S01]  /*2fa0*/  ISETP.GT.U32.AND P0, PT, R6, R16, PT ;  /* 0x000000100600720c */ /* 0x000fe20003f04070 */
[----:B------:R-:W-:Y:S02]  /*2fb0*/  VIADD R8, R0, 0xce ;  /* 0x000000ce00087836 */ /* 0x000fe40000000000 */
[----:B------:R-:W-:Y:S01]  /*2fc0*/  @!P2 IMAD.IADD R20, R20, 0x1, -R6 ;  /* 0x000000011414a824 */ /* 0x000fe200078e0a06 */
[----:B------:R0:W-:Y:S01]  /*2fd0*/  STL [R1+0x1c0], R3 ;  /* 0x0001c00301007387 */ /* 0x0001e20000100800 */
[----:B------:R-:W-:Y:S01]  /*2fe0*/  @!P3 IMAD.MOV R4, RZ, RZ, -R4 ;  /* 0x000000ffff04b224 */ /* 0x000fe200078e0a04 */
[----:B------:R-:W-:Y:S01]  /*2ff0*/  ISETP.GT.U32.AND P3, PT, R6, R12, PT ;  /* 0x0000000c0600720c */ /* 0x000fe20003f64070 */
[----:B------:R-:W-:Y:S01]  /*3000*/  IMAD.MOV R23, RZ, RZ, -R23 ;  /* 0x000000ffff177224 */ /* 0x000fe200078e0a17 */
[----:B------:R-:W-:Y:S01]  /*3010*/  ISETP.GE.AND P2, PT, R13, RZ, PT ;  /* 0x000000ff0d00720c */ /* 0x000fe20003f46270 */
[----:B------:R-:W-:Y:S01]  /*3020*/  @!P6 IMAD.IADD R14, R14, 0x1, -R6 ;  /* 0x000000010e0ee824 */ /* 0x000fe200078e0a06 */
[----:B------:R-:W-:Y:S01]  /*3030*/  IABS R18, R8 ;  /* 0x0000000800127213 */ /* 0x000fe20000000000 */
[----:B------:R-:W-:Y:S01]  /*3040*/  IMAD R13, R6, R23, R15 ;  /* 0x00000017060d7224 */ /* 0x000fe200078e020f */
[----:B------:R-:W-:Y:S01]  /*3050*/  STL [R1+0x1c4], R4 ;  /* 0x0001c40401007387 */ /* 0x000fe20000100800 */
[----:B------:R-:W-:Y:S01]  /*3060*/  VIADD R15, R0, 0xcd ;  /* 0x000000cd000f7836 */ /* 0x000fe20000000000 */
[C---:B------:R-:W-:Y:S01]  /*3070*/  ISETP.GT.U32.AND P6, PT, R6.reuse, R14, PT ;  /* 0x0000000e0600720c */ /* 0x040fe20003fc4070 */
[----:B0-----:R-:W-:Y:S01]  /*3080*/  IMAD.MOV.U32 R3, RZ, RZ, R20 ;  /* 0x000000ffff037224 */ /* 0x001fe200078e0014 */
[----:B------:R-:W-:Y:S01]  /*3090*/  ISETP.GT.U32.AND P5, PT, R6, R13, PT ;  /* 0x0000000d0600720c */ /* 0x000fe20003fa4070 */
[----:B------:R-:W-:Y:S01]  /*30a0*/  IMAD.HI.U32 R22, R7, R18, RZ ;  /* 0x0000001207167227 */ /* 0x000fe200078e00ff */
[----:B------:R-:W-:-:S03]  /*30b0*/  IABS R19, R15 ;  /* 0x0000000f00137213 */ /* 0x000fc60000000000 */
[----:B------:R-:W-:Y:S01]  /*30c0*/  @!P4 IMAD.MOV R3, RZ, RZ, -R3 ;  /* 0x000000ffff03c224 */ /* 0x000fe200078e0a03 */
[----:B------:R-:W-:Y:S01]  /*30d0*/  ISETP.GE.AND P4, PT, R5, RZ, PT ;  /* 0x000000ff0500720c */ /* 0x000fe20003f86270 */
[----:B------:R-:W-:Y:S01]  /*30e0*/  @!P0 IMAD.IADD R16, R16, 0x1, -R6 ;  /* 0x0000000110108824 */ /* 0x000fe200078e0a06 */
[----:B------:R-:W-:Y:S01]  /*30f0*/  ISETP.GE.AND P0, PT, R17, RZ, PT ;  /* 0x000000ff1100720c */ /* 0x000fe20003f06270 */
[----:B------:R-:W-:Y:S01]  /*3100*/  IMAD.MOV R21, RZ, RZ, -R22 ;  /* 0x000000ffff157224 */ /* 0x000fe200078e0a16 */
[----:B------:R0:W-:Y:S01]  /*3110*/  STL [R1+0x1cc], R3 ;  /* 0x0001cc0301007387 */ /* 0x0001e20000100800 */
[----:B------:R-:W-:Y:S01]  /*3120*/  @!P3 IMAD.IADD R12, R12, 0x1, -R6 ;  /* 0x000000010c0cb824 */ /* 0x000fe200078e0a06 */
[----:B------:R-:W-:Y:S01]  /*3130*/  ISETP.GE.AND P3, PT, R8, RZ, PT ;  /* 0x000000ff0800720c */ /* 0x000fe20003f66270 */
[----:B------:R-:W-:Y:S02]  /*3140*/  IMAD R5, R6, R21, R18 ;  /* 0x0000001506057224 */ /* 0x000fe400078e0212 */
[----:B------:R-:W-:-:S04]  /*3150*/  IMAD.HI.U32 R17, R7, R19, RZ ;  /* 0x0000001307117227 */ /* 0x000fc800078e00ff */
[----:B------:R-:W-:Y:S01]  /*3160*/  @!P6 IMAD.IADD R14, R14, 0x1, -R6 ;  /* 0x000000010e0ee824 */ /* 0x000fe200078e0a06 */
[C---:B------:R-:W-:Y:S01]  /*3170*/  ISETP.GT.U32.AND P6, PT, R6.reuse, R5, PT ;  /* 0x000000050600720c */ /* 0x040fe20003fc4070 */
[----:B0-----:R-:W-:Y:S02]  /*3180*/  IMAD.MOV.U32 R3, RZ, RZ, R16 ;  /* 0x000000ffff037224 */ /* 0x001fe400078e0010 */
[----:B------:R-:W-:Y:S02]  /*3190*/  @!P5 IMAD.IADD R13, R13, 0x1, -R6 ;  /* 0x000000010d0dd824 */ /* 0x000fe400078e0a06 */
[----:B------:R-:W-:Y:S01]  /*31a0*/  @!P1 IMAD.MOV R3, RZ, RZ, -R3 ;  /* 0x000000ffff039224 */ /* 0x000fe200078e0a03 */
[C---:B------:R-:W-:Y:S01]  /*31b0*/  ISETP.GT.U32.AND P1, PT, R6.reuse, R12, PT ;  /* 0x0000000c0600720c */ /* 0x040fe20003f24070 */
[----:B------:R-:W-:Y:S01]  /*31c0*/  IMAD.MOV R17, RZ, RZ, -R17 ;  /* 0x000000ffff117224 */ /* 0x000fe200078e0a11 */
[----:B------:R-:W-:Y:S01]  /*31d0*/  ISETP.GT.U32.AND P5, PT, R6, R13, PT ;  /* 0x0000000d0600720c */ /* 0x000fe20003fa4070 */
[----:B------:R-:W-:Y:S01]  /*31e0*/  VIADD R16, R0, 0xca ;  /* 0x000000ca00107836 */ /* 0x000fe20000000000 */
[----:B------:R0:W-:Y:S01]  /*31f0*/  STL [R1+0x1d4], R3 ;  /* 0x0001d40301007387 */ /* 0x0001e20000100800 */
[----:B------:R-:W-:-:S02]  /*3200*/  IMAD R8, R6, R17, R19 ;  /* 0x0000001106087224 */ /* 0x000fc400078e0213 */
[--C-:B------:R-:W-:Y:S02]  /*3210*/  @!P6 IMAD.IADD R5, R5, 0x1, -R6.reuse ;  /* 0x000000010505e824 */ /* 0x100fe400078e0a06 */
[C---:B------:R-:W-:Y:S02]  /*3220*/  VIADD R17, R0.reuse, 0xcc ;  /* 0x000000cc00117836 */ /* 0x040fe40000000000 */
[----:B------:R-:W-:Y:S01]  /*3230*/  VIADD R24, R0, 0xc8 ;  /* 0x000000c800187836 */ /* 0x000fe20000000000 */
[----:B------:R-:W-:Y:S01]  /*3240*/  ISETP.GT.U32.AND P6, PT, R6, R5, PT ;  /* 0x000000050600720c */ /* 0x000fe20003fc4070 */
[----:B------:R-:W-:Y:S01]  /*3250*/  @!P1 IMAD.IADD R12, R12, 0x1, -R6 ;  /* 0x000000010c0c9824 */ /* 0x000fe200078e0a06 */
[----:B------:R-:W-:Y:S01]  /*3260*/  ISETP.GT.U32.AND P1, PT, R6, R8, PT ;  /* 0x000000080600720c */ /* 0x000fe20003f24070 */
[----:B0-----:R-:W-:Y:S01]  /*3270*/  IMAD.MOV.U32 R3, RZ, RZ, R14 ;  /* 0x000000ffff037224 */ /* 0x001fe200078e000e */
[----:B------:R-:W-:Y:S01]  /*3280*/  IABS R23, R17 ;  /* 0x0000001100177213 */ /* 0x000fe20000000000 */
[----:B------:R-:W-:Y:S01]  /*3290*/  @!P5 IMAD.IADD R13, R13, 0x1, -R6 ;  /* 0x000000010d0dd824 */ /* 0x000fe200078e0a06 */
[----:B------:R-:W-:Y:S01]  /*32a0*/  ISETP.GE.AND P5, PT, R15, RZ, PT ;  /* 0x000000ff0f00720c */ /* 0x000fe20003fa6270 */
[----:B------:R-:W-:Y:S01]  /*32b0*/  @!P2 IMAD.MOV R3, RZ, RZ, -R3 ;  /* 0x000000ffff03a224 */ /* 0x000fe200078e0a03 */
[----:B------:R-:W-:Y:S01]  /*32c0*/  ISETP.GE.AND P2, PT, R17, RZ, PT ;  /* 0x000000ff1100720c */ /* 0x000fe20003f46270 */
[----:B------:R-:W-:-:S02]  /*32d0*/  VIADD R15, R0, 0xcb ;  /* 0x000000cb000f7836 */ /* 0x000fc40000000000 */
[----:B------:R-:W-:Y:S01]  /*32e0*/  IMAD.MOV.U32 R4, RZ, RZ, R13 ;  /* 0x000000ffff047224 */ /* 0x000fe200078e000d */
[----:B------:R0:W-:Y:S01]  /*32f0*/  STL [R1+0x1d8], R3 ;  /* 0x0001d80301007387 */ /* 0x0001e20000100800 */
[--C-:B------:R-:W-:Y:S01]  /*3300*/  @!P6 IMAD.IADD R5, R5, 0x1, -R6.reuse ;  /* 0x000000010505e824 */ /* 0x100fe200078e0a06 */
[----:B------:R-:W-:Y:S01]  /*3310*/  IABS R17, R15 ;  /* 0x0000000f00117213 */ /* 0x000fe20000000000 */
[----:B------:R-:W-:Y:S02]  /*3320*/  @!P1 IMAD.IADD R8, R8, 0x1, -R6 ;  /* 0x0000000108089824 */ /* 0x000fe400078e0a06 */
[----:B------:R-:W-:Y:S01]  /*3330*/  @!P4 IMAD.MOV R4, RZ, RZ, -R4 ;  /* 0x000000ffff04c224 */ /* 0x000fe200078e0a04 */
[----:B------:R-:W-:Y:S01]  /*3340*/  ISETP.GE.AND P4, PT, R15, RZ, PT ;  /* 0x000000ff0f00720c */ /* 0x000fe20003f86270 */
[----:B------:R-:W-:Y:S01]  /*3350*/  IMAD.HI.U32 R15, R7, R23, RZ ;  /* 0x00000017070f7227 */ /* 0x000fe200078e00ff */
[----:B------:R-:W-:Y:S02]  /*3360*/  ISETP.GT.U32.AND P1, PT, R6, R8, PT ;  /* 0x000000080600720c */ /* 0x000fe40003f24070 */
[----:B------:R-:W-:Y:S01]  /*3370*/  STL [R1+0x1dc], R4 ;  /* 0x0001dc0401007387 */ /* 0x000fe20000100800 */
[----:B0-----:R-:W-:-:S02]  /*3380*/  IMAD.MOV.U32 R3, RZ, RZ, R12 ;  /* 0x000000ffff037224 */ /* 0x001fc400078e000c */
[----:B------:R-:W-:Y:S02]  /*3390*/  IMAD.MOV R15, RZ, RZ, -R15 ;  /* 0x000000ffff0f7224 */ /* 0x000fe400078e0a0f */
[----:B------:R-:W-:Y:S01]  /*33a0*/  @!P0 IMAD.MOV R3, RZ, RZ, -R3 ;  /* 0x000000ffff038224 */ /* 0x000fe200078e0a03 */
[----:B------:R-:W-:Y:S01]  /*33b0*/  ISETP.GE.AND P0, PT, R16, RZ, PT ;  /* 0x000000ff1000720c */ /* 0x000fe20003f06270 */
[C---:B------:R-:W-:Y:S01]  /*33c0*/  IMAD.HI.U32 R13, R7.reuse, R17, RZ ;  /* 0x00000011070d7227 */ /* 0x040fe200078e00ff */
[----:B------:R-:W-:Y:S02]  /*33d0*/  IABS R16, R16 ;  /* 0x0000001000107213 */ /* 0x000fe40000000000 */
[----:B------:R0:W-:Y:S01]  /*33e0*/  STL [R1+0x1e0], R3 ;  /* 0x0001e00301007387 */ /* 0x0001e20000100800 */
[----:B------:R-:W-:Y:S02]  /*33f0*/  IMAD R23, R6, R15, R23 ;  /* 0x0000000f06177224 */ /* 0x000fe400078e0217 */
[----:B------:R-:W-:-:S04]  /*3400*/  IMAD.HI.U32 R12, R7, R16, RZ ;  /* 0x00000010070c7227 */ /* 0x000fc800078e00ff */
[----:B------:R-:W-:Y:S02]  /*3410*/  IMAD.MOV R13, RZ, RZ, -R13 ;  /* 0x000000ffff0d7224 */ /* 0x000fe400078e0a0d */
[----:B------:R-:W-:Y:S02]  /*3420*/  IMAD.MOV R12, RZ, RZ, -R12 ;  /* 0x000000ffff0c7224 */ /* 0x000fe400078e0a0c */
[----:B0-----:R-:W-:Y:S02]  /*3430*/  IMAD.MOV.U32 R3, RZ, RZ, R5 ;  /* 0x000000ffff037224 */ /* 0x001fe400078e0005 */
[----:B------:R-:W-:Y:S02]  /*3440*/  @!P1 IMAD.IADD R8, R8, 0x1, -R6 ;  /* 0x0000000108089824 */ /* 0x000fe400078e0a06 */
[----:B------:R-:W-:Y:S01]  /*3450*/  @!P3 IMAD.MOV R3, RZ, RZ, -R3 ;  /* 0x000000ffff03b224 */ /* 0x000fe200078e0a03 */
[C---:B------:R-:W-:Y:S01]  /*3460*/  ISETP.GT.U32.AND P3, PT, R6.reuse, R23, PT ;  /* 0x000000170600720c */ /* 0x040fe20003f64070 */
[----:B------:R-:W-:-:S02]  /*3470*/  IMAD R17, R6, R13, R17 ;  /* 0x0000000d06117224 */ /* 0x000fc400078e0211 */
[----:B------:R-:W-:Y:S01]  /*3480*/  IMAD R16, R6, R12, R16 ;  /* 0x0000000c06107224 */ /* 0x000fe200078e0210 */
[----:B------:R0:W-:Y:S01]  /*3490*/  STL [R1+0x1e4], R3 ;  /* 0x0001e40301007387 */ /* 0x0001e20000100800 */
[----:B------:R-:W-:Y:S01]  /*34a0*/  VIADD R14, R0, 0xc9 ;  /* 0x000000c9000e7836 */ /* 0x000fe20000000000 */
[----:B------:R-:W-:Y:S01]  /*34b0*/  ISETP.GT.U32.AND P1, PT, R6, R17, PT ;  /* 0x000000110600720c */ /* 0x000fe20003f24070 */
[----:B------:R-:W-:Y:S01]  /*34c0*/  VIADD R20, R0, 0xc7 ;  /* 0x000000c700147836 */ /* 0x000fe20000000000 */
[----:B------:R-:W-:Y:S02]  /*34d0*/  IABS R12, R24 ;  /* 0x00000018000c7213 */ /* 0x000fe40000000000 */
[----:B------:R-:W-:Y:S02]  /*34e0*/  ISETP.GE.AND P6, PT, R14, RZ, PT ;  /* 0x000000ff0e00720c */ /* 0x000fe40003fc6270 */
[----:B------:R-:W-:Y:S01]  /*34f0*/  IABS R14, R14 ;  /* 0x0000000e000e7213 */ /* 0x000fe20000000000 */
[----:B------:R-:W-:Y:S01]  /*3500*/  @!P3 IMAD.IADD R23, R23, 0x1, -R6 ;  /* 0x000000011717b824 */ /* 0x000fe200078e0a06 */
[----:B------:R-:W-:Y:S01]  /*3510*/  IABS R22, R20 ;  /* 0x0000001400167213 */ /* 0x000fe20000000000 */
[----:B0-----:R-:W-:-:S02]  /*3520*/  IMAD.MOV.U32 R3, RZ, RZ, R8 ;  /* 0x000000ffff037224 */ /* 0x001fc400078e0008 */
[----:B------:R-:W-:Y:S01]  /*3530*/  IMAD.HI.U32 R5, R7, R14, RZ ;  /* 0x0000000e07057227 */ /* 0x000fe200078e00ff */
[----:B------:R-:W-:-:S03]  /*3540*/  ISETP.GT.U32.AND P3, PT, R6, R23, PT ;  /* 0x000000170600720c */ /* 0x000fc60003f64070 */
[----:B------:R-:W-:Y:S01]  /*3550*/  @!P5 IMAD.MOV R3, RZ, RZ, -R3 ;  /* 0x000000ffff03d224 */ /* 0x000fe200078e0a03 */
[C---:B------:R-:W-:Y:S01]  /*3560*/  ISETP.GT.U32.AND P5, PT, R6.reuse, R16, PT ;  /* 0x000000100600720c */ /* 0x040fe20003fa4070 */
[----:B------:R-:W-:Y:S02]  /*3570*/  @!P1 IMAD.IADD R17, R17, 0x1, -R6 ;  /* 0x0000000111119824 */ /* 0x000fe400078e0a06 */
[----:B------:R-:W-:Y:S01]  /*3580*/  IMAD.MOV R5, RZ, RZ, -R5 ;  /* 0x000000ffff057224 */ /* 0x000fe200078e0a05 */
[----:B------:R0:W-:Y:S01]  /*3590*/  STL [R1+0x1e8], R3 ;  /* 0x0001e80301007387 */ /* 0x0001e20000100800 */
[----:B------:R-:W-:Y:S01]  /*35a0*/  IMAD.HI.U32 R18, R7, R12, RZ ;  /* 0x0000000c07127227 */ /* 0x000fe200078e00ff */
[----:B------:R-:W-:-:S03]  /*35b0*/  ISETP.GT.U32.AND P1, PT, R6, R17, PT ;  /* 0x000000110600720c */ /* 0x000fc60003f24070 */
[----:B------:R-:W-:Y:S02]  /*35c0*/  IMAD R14, R6, R5, R14 ;  /* 0x00000005060e7224 */ /* 0x000fe400078e020e */
[----:B------:R-:W-:-:S04]  /*35d0*/  IMAD.HI.U32 R13, R7, R22, RZ ;  /* 0x00000016070d7227 */ /* 0x000fc800078e00ff */
[----:B------:R-:W-:Y:S02]  /*35e0*/  @!P5 IMAD.IADD R16, R16, 0x1, -R6 ;  /* 0x000000011010d824 */ /* 0x000fe400078e0a06 */
[----:B------:R-:W-:Y:S02]  /*35f0*/  IMAD.MOV R18, RZ, RZ, -R18 ;  /* 0x000000ffff127224 */ /* 0x000fe400078e0a12 */
[----:B------:R-:W-:Y:S01]  /*3600*/  IMAD.MOV R13, RZ, RZ, -R13 ;  /* 0x000000ffff0d7224 */ /* 0x000fe200078e0a0d */
[C---:B------:R-:W-:Y:S01]  /*3610*/  ISETP.GT.U32.AND P5, PT, R6.reuse, R16, PT ;  /* 0x000000100600720c */ /* 0x040fe20003fa4070 */
[----:B------:R-:W-:Y:S01]  /*3620*/  @!P3 IMAD.IADD R23, R23, 0x1, -R6 ;  /* 0x000000011717b824 */ /* 0x000fe200078e0a06 */
[C---:B------:R-:W-:Y:S01]  /*3630*/  ISETP.GT.U32.AND P3, PT, R6.reuse, R14, PT ;  /* 0x0000000e0600720c */ /* 0x040fe20003f64070 */
[C---:B------:R-:W-:Y:S02]  /*3640*/  IMAD R12, R6.reuse, R18, R12 ;  /* 0x00000012060c7224 */ /* 0x040fe400078e020c */
[----:B------:R-:W-:-:S02]  /*3650*/  IMAD R22, R6, R13, R22 ;  /* 0x0000000d06167224 */ /* 0x000fc400078e0216 */
[--C-:B------:R-:W-:Y:S01]  /*3660*/  @!P1 IMAD.IADD R17, R17, 0x1, -R6.reuse ;  /* 0x0000000111119824 */ /* 0x100fe200078e0a06 */
[----:B------:R-:W-:Y:S01]  /*3670*/  ISETP.GT.U32.AND P1, PT, R6, R12, PT ;  /* 0x0000000c0600720c */ /* 0x000fe20003f24070 */
[C---:B------:R-:W-:Y:S02]  /*3680*/  VIADD R5, R0.reuse, 0xc6 ;  /* 0x000000c600057836 */ /* 0x040fe40000000000 */
[----:B------:R-:W-:Y:S02]  /*3690*/  VIADD R13, R0, 0xc4 ;  /* 0x000000c4000d7836 */ /* 0x000fe40000000000 */
[--C-:B------:R-:W-:Y:S01]  /*36a0*/  @!P5 IMAD.IADD R16, R16, 0x1, -R6.reuse ;  /* 0x000000011010d824 */ /* 0x100fe200078e0a06 */
[----:B------:R-:W-:Y:S01]  /*36b0*/  ISETP.GT.U32.AND P5, PT, R6, R22, PT ;  /* 0x000000160600720c */ /* 0x000fe20003fa4070 */
[----:B0-----:R-:W-:Y:S01]  /*36c0*/  IMAD.MOV.U32 R3, RZ, RZ, R23 ;  /* 0x000000ffff037224 */ /* 0x001fe200078e0017 */
[----:B------:R-:W-:Y:S01]  /*36d0*/  IABS R15, R5 ;  /* 0x00000005000f7213 */ /* 0x000fe20000000000 */
[--C-:B------:R-:W-:Y:S01]  /*36e0*/  @!P3 IMAD.IADD R14, R14, 0x1, -R6.reuse ;  /* 0x000000010e0eb824 */ /* 0x100fe200078e0a06 */
[----:B------:R-:W-:Y:S01]  /*36f0*/  IABS R23, R13 ;  /* 0x0000000d00177213 */ /* 0x000fe20000000000 */
[----:B------:R-:W-:Y:S01]  /*3700*/  VIADD R8, R0, 0xc5 ;  /* 0x000000c500087836 */ /* 0x000fe20000000000 */
[----:B------:R-:W-:Y:S01]  /*3710*/  ISETP.GE.AND P3, PT, R24, RZ, PT ;  /* 0x000000ff1800720c */ /* 0x000fe20003f66270 */
[----:B------:R-:W-:Y:S01]  /*3720*/  @!P2 IMAD.MOV R3, RZ, RZ, -R3 ;  /* 0x000000ffff03a224 */ /* 0x000fe200078e0a03 */
[----:B------:R-:W-:Y:S01]  /*3730*/  ISETP.GT.U32.AND P2, PT, R6, R14, PT ;  /* 0x0000000e0600720c */ /* 0x000fe20003f44070 */
[--C-:B------:R-:W-:Y:S01]  /*3740*/  @!P1 IMAD.IADD R12, R12, 0x1, -R6.reuse ;  /* 0x000000010c0c9824 */ /* 0x100fe200078e0a06 */
[----:B------:R-:W-:Y:S01]  /*3750*/  IABS R21, R8 ;  /* 0x0000000800157213 */ /* 0x000fe20000000000 */
[----:B------:R-:W-:Y:S01]  /*3760*/  IMAD.HI.U32 R19, R7, R15, RZ ;  /* 0x0000000f07137227 */ /* 0x000fe200078e00ff */
[----:B------:R-:W-:Y:S01]  /*3770*/  ISETP.GE.AND P1, PT, R20, RZ, PT ;  /* 0x000000ff1400720c */ /* 0x000fe20003f26270 */
[----:B------:R0:W-:Y:S02]  /*3780*/  STL [R1+0x1ec], R3 ;  /* 0x0001ec0301007387 */ /* 0x0001e40000100800 */
[----:B------:R-:W-:-:S02]  /*3790*/  @!P5 IMAD.IADD R22, R22, 0x1, -R6 ;  /* 0x000000011616d824 */ /* 0x000fc400078e0a06 */
[----:B------:R-:W-:Y:S02]  /*37a0*/  IMAD.MOV.U32 R20, RZ, RZ, R23 ;  /* 0x000000ffff147224 */ /* 0x000fe400078e0017 */
[----:B------:R-:W-:Y:S01]  /*37b0*/  IMAD.MOV R19, RZ, RZ, -R19 ;  /* 0x000000ffff137224 */ /* 0x000fe200078e0a13 */
[----:B------:R-:W-:Y:S01]  /*37c0*/  ISETP.GT.U32.AND P5, PT, R6, R22, PT ;  /* 0x000000160600720c */ /* 0x000fe20003fa4070 */
[----:B------:R-:W-:-:S04]  /*37d0*/  IMAD.HI.U32 R18, R7, R21, RZ ;  /* 0x0000001507127227 */ /* 0x000fc800078e00ff */
[----:B0-----:R-:W-:Y:S02]  /*37e0*/  IMAD.MOV.U32 R3, RZ, RZ, R17 ;  /* 0x000000ffff037224 */ /* 0x001fe400078e0011 */
[----:B------:R-:W-:-:S04]  /*37f0*/  IMAD.HI.U32 R17, R7, R20, RZ ;  /* 0x0000001407117227 */ /* 0x000fc800078e00ff */
[----:B------:R-:W-:Y:S01]  /*3800*/  @!P4 IMAD.MOV R3, RZ, RZ, -R3 ;  /* 0x000000ffff03c224 */ /* 0x000fe200078e0a03 */
[C---:B------:R-:W-:Y:S01]  /*3810*/  ISETP.GT.U32.AND P4, PT, R6.reuse, R12, PT ;  /* 0x0000000c0600720c */ /* 0x040fe20003f84070 */
[----:B------:R-:W-:Y:S02]  /*3820*/  IMAD R15, R6, R19, R15 ;  /* 0x00000013060f7224 */ /* 0x000fe400078e020f */
[----:B------:R-:W-:Y:S01]  /*3830*/  IMAD.MOV R18, RZ, RZ, -R18 ;  /* 0x000000ffff127224 */ /* 0x000fe200078e0a12 */
[----:B------:R0:W-:Y:S01]  /*3840*/  STL [R1+0x1f0], R3 ;  /* 0x0001f00301007387 */ /* 0x0001e20000100800 */
[----:B------:R-:W-:Y:S01]  /*3850*/  @!P2 IMAD.IADD R14, R14, 0x1, -R6 ;  /* 0x000000010e0ea824 */ /* 0x000fe200078e0a06 */
[C---:B------:R-:W-:Y:S01]  /*3860*/  ISETP.GT.U32.AND P2, PT, R6.reuse, R15, PT ;  /* 0x0000000f0600720c */ /* 0x040fe20003f44070 */
[----:B------:R-:W-:Y:S02]  /*3870*/  IMAD.MOV R17, RZ, RZ, -R17 ;  /* 0x000000ffff117224 */ /* 0x000fe400078e0a11 */
[----:B------:R-:W-:-:S02]  /*3880*/  IMAD R21, R6, R18, R21 ;  /* 0x0000001206157224 */ /* 0x000fc400078e0215 */
[----:B------:R-:W-:Y:S02]  /*3890*/  IMAD R20, R6, R17, R20 ;  /* 0x0000001106147224 */ /* 0x000fe400078e0214 */
[----:B------:R-:W-:Y:S02]  /*38a0*/  IMAD.MOV.U32 R4, RZ, RZ, R16 ;  /* 0x000000ffff047224 */ /* 0x000fe400078e0010 */
[----:B0-----:R-:W-:Y:S02]  /*38b0*/  IMAD.MOV.U32 R3, RZ, RZ, R14 ;  /* 0x000000ffff037224 */ /* 0x001fe400078e000e */
[----:B------:R-:W-:Y:S01]  /*38c0*/  @!P5 IMAD.IADD R22, R22, 0x1, -R6 ;  /* 0x000000011616d824 */ /* 0x000fe200078e0a06 */
[C---:B------:R-:W-:Y:S01]  /*38d0*/  ISETP.GT.U32.AND P5, PT, R6.reuse, R20, PT ;  /* 0x000000140600720c */ /* 0x040fe20003fa4070 */
[----:B------:R-:W-:Y:S01]  /*38e0*/  @!P6 IMAD.MOV R3, RZ, RZ, -R3 ;  /* 0x000000ffff03e224 */ /* 0x000fe200078e0a03 */
[----:B------:R-:W-:Y:S01]  /*38f0*/  ISETP.GT.U32.AND P6, PT, R6, R21, PT ;  /* 0x000000150600720c */ /* 0x000fe20003fc4070 */
[----:B------:R-:W-:Y:S01]  /*3900*/  @!P0 IMAD.MOV R4, RZ, RZ, -R4 ;  /* 0x000000ffff048224 */ /* 0x000fe200078e0a04 */
[----:B------:R-:W-:Y:S01]  /*3910*/  ISETP.GE.AND P0, PT, R5, RZ, PT ;  /* 0x000000ff0500720c */ /* 0x000fe20003f06270 */
[----:B------:R-:W-:Y:S01]  /*3920*/  @!P4 IMAD.IADD R12, R12, 0x1, -R6 ;  /* 0x000000010c0cc824 */ /* 0x000fe200078e0a06 */
[----:B------:R-:W-:Y:S01]  /*3930*/  ISETP.GE.AND P4, PT, R8, RZ, PT ;  /* 0x000000ff0800720c */ /* 0x000fe20003f86270 */
[C---:B------:R-:W-:Y:S01]  /*3940*/  VIADD R5, R0.reuse, 0xc3 ;  /* 0x000000c300057836 */ /* 0x040fe20000000000 */
[----:B------:R-:W-:Y:S01]  /*3950*/  STL [R1+0x1f4], R4 ;  /* 0x0001f40401007387 */ /* 0x000fe20000100800 */
[----:B------:R-:W-:-:S02]  /*3960*/  VIADD R8, R0, 0xc2 ;  /* 0x000000c200087836 */ /* 0x000fc40000000000 */
[--C-:B------:R-:W-:Y:S01]  /*3970*/  @!P2 IMAD.IADD R15, R15, 0x1, -R6.reuse ;  /* 0x000000010f0fa824 */ /* 0x100fe200078e0a06 */
[----:B------:R-:W-:Y:S01]  /*3980*/  ISETP.GE.AND P2, PT, R13, RZ, PT ;  /* 0x000000ff0d00720c */ /* 0x000fe20003f46270 */
[----:B------:R0:W-:Y:S01]  /*3990*/  STL [R1+0x1f8], R3 ;  /* 0x0001f80301007387 */ /* 0x0001e20000100800 */
[----:B------:R-:W-:Y:S01]  /*39a0*/  IABS R16, R5 ;  /* 0x0000000500107213 */ /* 0x000fe20000000000 */
[--C-:B------:R-:W-:Y:S01]  /*39b0*/  @!P6 IMAD.IADD R21, R21, 0x1, -R6.reuse ;  /* 0x000000011515e824 */ /* 0x100fe200078e0a06 */
[----:B------:R-:W-:Y:S01]  /*39c0*/  IABS R13, R8 ;  /* 0x00000008000d7213 */ /* 0x000fe20000000000 */
[----:B------:R-:W-:Y:S01]  /*39d0*/  @!P5 IMAD.IADD R20, R20, 0x1, -R6 ;  /* 0x000000011414d824 */ /* 0x000fe200078e0a06 */
[C---:B------:R-:W-:Y:S01]  /*39e0*/  ISETP.GT.U32.AND P6, PT, R6.reuse, R15, PT ;  /* 0x0000000f0600720c */ /* 0x040fe20003fc4070 */
[----:B------:R-:W-:Y:S01]  /*39f0*/  IMAD.HI.U32 R14, R7, R16, RZ ;  /* 0x00000010070e7227 */ /* 0x000fe200078e00ff */
[----:B------:R-:W-:-:S03]  /*3a00*/  ISETP.GT.U32.AND P5, PT, R6, R21, PT ;  /* 0x000000150600720c */ /* 0x000fc60003fa4070 */
[----:B0-----:R-:W-:Y:S02]  /*3a10*/  IMAD.MOV.U32 R3, RZ, RZ, R12 ;  /* 0x000000ffff037224 */ /* 0x001fe400078e000c */
[----:B------:R-:W-:Y:S02]  /*3a20*/  IMAD.MOV.U32 R12, RZ, RZ, R13 ;  /* 0x000000ffff0c7224 */ /* 0x000fe400078e000d */
[----:B------:R-:W-:Y:S01]  /*3a30*/  @!P3 IMAD.MOV R3, RZ, RZ, -R3 ;  /* 0x000000ffff03b224 */ /* 0x000fe200078e0a03 */
[C---:B------:R-:W-:Y:S01]  /*3a40*/  ISETP.GT.U32.AND P3, PT, R6.reuse, R20, PT ;  /* 0x000000140600720c */ /* 0x040fe20003f64070 */
[----:B------:R-:W-:Y:S02]  /*3a50*/  IMAD.MOV R14, RZ, RZ, -R14 ;  /* 0x000000ffff0e7224 */ /* 0x000fe400078e0a0e */
[----:B------:R-:W-:Y:S01]  /*3a60*/  IMAD.HI.U32 R13, R7, R12, RZ ;  /* 0x0000000c070d7227 */ /* 0x000fe200078e00ff */
[----:B------:R0:W-:Y:S03]  /*3a70*/  STL [R1+0x1fc], R3 ;  /* 0x0001fc0301007387 */ /* 0x0001e60000100800 */
[----:B------:R-:W-:-:S02]  /*3a80*/  IMAD R16, R6, R14, R16 ;  /* 0x0000000e06107224 */ /* 0x000fc400078e0210 */
[----:B------:R-:W-:Y:S02]  /*3a90*/  IMAD.MOV R13, RZ, RZ, -R13 ;  /* 0x000000ffff0d7224 */ /* 0x000fe400078e0a0d */
[----:B------:R-:W-:Y:S01]  /*3aa0*/  @!P6 IMAD.IADD R15, R15, 0x1, -R6 ;  /* 0x000000010f0fe824 */ /* 0x000fe200078e0a06 */
[C---:B------:R-:W-:Y:S01]  /*3ab0*/  ISETP.GT.U32.AND P6, PT, R6.reuse, R16, PT ;  /* 0x000000100600720c */ /* 0x040fe20003fc4070 */
[----:B------:R-:W-:Y:S02]  /*3ac0*/  IMAD R12, R6, R13, R12 ;  /* 0x0000000d060c7224 */ /* 0x000fe400078e020c */
[----:B------:R-:W-:Y:S02]  /*3ad0*/  VIADD R18, R0, 0xc1 ;  /* 0x000000c100127836 */ /* 0x000fe40000000000 */
[--C-:B------:R-:W-:Y:S01]  /*3ae0*/  @!P3 IMAD.IADD R20, R20, 0x1, -R6.reuse ;  /* 0x000000011414b824 */ /* 0x100fe200078e0a06 */
[----:B------:R-:W-:Y:S01]  /*3af0*/  ISETP.GT.U32.AND P3, PT, R6, R12, PT ;  /* 0x0000000c0600720c */ /* 0x000fe20003f64070 */
[----:B------:R-:W-:Y:S01]  /*3b00*/  VIADD R17, R0, 0xc0 ;  /* 0x000000c000117836 */ /* 0x000fe20000000000 */
[----:B------:R-:W-:Y:S01]  /*3b10*/  IABS R19, R18 ;  /* 0x0000001200137213 */ /* 0x000fe20000000000 */
[----:B------:R-:W-:Y:S01]  /*3b20*/  @!P5 IMAD.IADD R21, R21, 0x1, -R6 ;  /* 0x000000011515d824 */ /* 0x000fe200078e0a06 */
[----:B------:R-:W-:Y:S01]  /*3b30*/  ISETP.GE.AND P5, PT, R5, RZ, PT ;  /* 0x000000ff0500720c */ /* 0x000fe20003fa6270 */
[----:B------:R-:W-:Y:S01]  /*3b40*/  IMAD.MOV.U32 R4, RZ, RZ, R22 ;  /* 0x000000ffff047224 */ /* 0x000fe200078e0016 */
[----:B------:R-:W-:Y:S01]  /*3b50*/  IABS R24, R17 ;  /* 0x0000001100187213 */ /* 0x000fe20000000000 */
[----:B------:R-:W-:-:S04]  /*3b60*/  IMAD.HI.U32 R13, R7, R19, RZ ;  /* 0x00000013070d7227 */ /* 0x000fc800078e00ff */
[----:B------:R-:W-:Y:S01]  /*3b70*/  @!P6 IMAD.IADD R16, R16, 0x1, -R6 ;  /* 0x000000011010e824 */ /* 0x000fe200078e0a06 */
[----:B------:R-:W-:Y:S01]  /*3b80*/  ISETP.GE.AND P6, PT, R8, RZ, PT ;  /* 0x000000ff0800720c */ /* 0x000fe20003fc6270 */
[----:B------:R-:W-:-:S04]  /*3b90*/  IMAD.HI.U32 R14, R7, R24, RZ ;  /* 0x00000018070e7227 */ /* 0x000fc800078e00ff */
[----:B------:R-:W-:Y:S02]  /*3ba0*/  VIADD R5, R0, 0xbf ;  /* 0x000000bf00057836 */ /* 0x000fe40000000000 */
[----:B------:R-:W-:Y:S02]  /*3bb0*/  IMAD.MOV R13, RZ, RZ, -R13 ;  /* 0x000000ffff0d7224 */ /* 0x000fe400078e0a0d */
[----:B------:R-:W-:Y:S01]  /*3bc0*/  @!P3 IMAD.IADD R12, R12, 0x1, -R6 ;  /* 0x000000010c0cb824 */ /* 0x000fe200078e0a06 */
[C---:B------:R-:W-:Y:S01]  /*3bd0*/  ISETP.GT.U32.AND P3, PT, R6.reuse, R16, PT ;  /* 0x000000100600720c */ /* 0x040fe20003f64070 */
[----:B0-----:R-:W-:Y:S02]  /*3be0*/  IMAD.MOV.U32 R3, RZ, RZ, R15 ;  /* 0x000000ffff037224 */ /* 0x001fe400078e000f */
[----:B------:R-:W-:Y:S01]  /*3bf0*/  @!P1 IMAD.MOV R4, RZ, RZ, -R4 ;  /* 0x000000ffff049224 */ /* 0x000fe200078e0a04 */
[----:B------:R-:W-:Y:S01]  /*3c00*/  ISETP.GT.U32.AND P1, PT, R6, R12, PT ;  /* 0x0000000c0600720c */ /* 0x000fe20003f24070 */
[----:B------:R-:W-:-:S02]  /*3c10*/  IMAD.MOV R14, RZ, RZ, -R14 ;  /* 0x000000ffff0e7224 */ /* 0x000fc400078e0a0e */
[----:B------:R-:W-:Y:S01]  /*3c20*/  VIADD R8, R0, 0xbe ;  /* 0x000000be00087836 */ /* 0x000fe20000000000 */
[----:B------:R0:W-:Y:S01]  /*3c30*/  STL [R1+0x204], R4 ;  /* 0x0002040401007387 */ /* 0x0001e20000100800 */
[C---:B------:R-:W-:Y:S01]  /*3c40*/  IMAD R19, R6.reuse, R13, R19 ;  /* 0x0000000d06137224 */ /* 0x040fe200078e0213 */
[----:B------:R-:W-:Y:S01]  /*3c50*/  IABS R13, R5 ;  /* 0x00000005000d7213 */ /* 0x000fe20000000000 */
[----:B------:R-:W-:Y:S02]  /*3c60*/  @!P0 IMAD.MOV R3, RZ, RZ, -R3 ;  /* 0x000000ffff038224 */ /* 0x000fe400078e0a03 */
[C---:B------:R-:W-:Y:S01]  /*3c70*/  IMAD R24, R6.reuse, R14, R24 ;  /* 0x0000000e06187224 */ /* 0x040fe200078e0218 */
[----:B------:R-:W-:Y:S01]  /*3c80*/  IABS R14, R8 ;  /* 0x00000008000e7213 */ /* 0x000fe20000000000 */
[----:B------:R-:W-:Y:S01]  /*3c90*/  IMAD.HI.U32 R15, R7, R13, RZ ;  /* 0x0000000d070f7227 */ /* 0x000fe200078e00ff */
[----:B------:R1:W-:Y:S01]  /*3ca0*/  STL [R1+0x208], R3 ;  /* 0x0002080301007387 */ /* 0x0003e20000100800 */
[----:B------:R-:W-:-:S02]  /*3cb0*/  ISETP.GT.U32.AND P0, PT, R6, R19, PT ;  /* 0x000000130600720c */ /* 0x000fc40003f04070 */
[----:B0-----:R-:W-:Y:S02]  /*3cc0*/  IMAD.MOV.U32 R4, RZ, RZ, R21 ;  /* 0x000000ffff047224 */ /* 0x001fe400078e0015 */
[----:B------:R-:W-:Y:S01]  /*3cd0*/  @!P3 IMAD.IADD R16, R16, 0x1, -R6 ;  /* 0x000000011010b824 */ /* 0x000fe200078e0a06 */
[----:B------:R-:W-:Y:S01]  /*3ce0*/  ISETP.GE.AND P3, PT, R17, RZ, PT ;  /* 0x000000ff1100720c */ /* 0x000fe20003f66270 */
[----:B------:R-:W-:Y:S01]  /*3cf0*/  @!P4 IMAD.MOV R4, RZ, RZ, -R4 ;  /* 0x000000ffff04c224 */ /* 0x000fe200078e0a04 */
[----:B------:R-:W-:Y:S01]  /*3d00*/  ISETP.GT.U32.AND P4, PT, R6, R24, PT ;  /* 0x000000180600720c */ /* 0x000fe20003f84070 */
[----:B------:R-:W-:Y:S02]  /*3d10*/  IMAD.MOV R15, RZ, RZ, -R15 ;  /* 0x000000ffff0f7224 */ /* 0x000fe400078e0a0f */
[----:B-1----:R-:W-:Y:S01]  /*3d20*/  IMAD.MOV.U32 R3, RZ, RZ, R20 ;  /* 0x000000ffff037224 */ /* 0x002fe200078e0014 */
[----:B------:R0:W-:Y:S01]  /*3d30*/  STL [R1+0x20c], R4 ;  /* 0x00020c0401007387 */ /* 0x0001e20000100800 */
[----:B------:R-:W-:-:S04]  /*3d40*/  IMAD.HI.U32 R20, R7, R14, RZ ;  /* 0x0000000e07147227 */ /* 0x000fc800078e00ff */
[----:B------:R-:W-:Y:S01]  /*3d50*/  @!P2 IMAD.MOV R3, RZ, RZ, -R3 ;  /* 0x000000ffff03a224 */ /* 0x000fe200078e0a03 */
[----:B------:R-:W-:Y:S01]  /*3d60*/  ISETP.GE.AND P2, PT, R18, RZ, PT ;  /* 0x000000ff1200720c */ /* 0x000fe20003f46270 */
[----:B------:R-:W-:Y:S02]  /*3d70*/  IMAD.MOV R20, RZ, RZ, -R20 ;  /* 0x000000ffff147224 */ /* 0x000fe400078e0a14 */
[----:B------:R-:W-:Y:S01]  /*3d80*/  @!P1 IMAD.IADD R12, R12, 0x1, -R6 ;  /* 0x000000010c0c9824 */ /* 0x000fe200078e0a06 */
[----:B------:R1:W-:Y:S01]  /*3d90*/  STL [R1+0x210], R3 ;  /* 0x0002100301007387 */ /* 0x0003e20000100800 */
[C---:B------:R-:W-:Y:S01]  /*3da0*/  IMAD R13, R6.reuse, R15, R13 ;  /* 0x0000000f060d7224 */ /* 0x040fe200078e020d */
[----:B------:R-:W-:Y:S01]  /*3db0*/  ISETP.GE.AND P1, PT, R5, RZ, PT ;  /* 0x000000ff0500720c */ /* 0x000fe20003f26270 */
[----:B0-----:R-:W-:Y:S02]  /*3dc0*/  IMAD.MOV.U32 R4, RZ, RZ, R16 ;  /* 0x000000ffff047224 */ /* 0x001fe400078e0010 */
[----:B------:R-:W-:-:S02]  /*3dd0*/  IMAD R14, R6, R20, R14 ;  /* 0x00000014060e7224 */ /* 0x000fc400078e020e */
[----:B------:R-:W-:Y:S01]  /*3de0*/  @!P5 IMAD.MOV R4, RZ, RZ, -R4 ;  /* 0x000000ffff04d224 */ /* 0x000fe200078e0a04 */
[----:B------:R-:W-:Y:S01]  /*3df0*/  ISETP.GT.U32.AND P5, PT, R6, R13, PT ;  /* 0x0000000d0600720c */ /* 0x000fe20003fa4070 */
[----:B------:R-:W-:Y:S02]  /*3e00*/  @!P4 IMAD.IADD R24, R24, 0x1, -R6 ;  /* 0x000000011818c824 */ /* 0x000fe400078e0a06 */
[----:B-1----:R-:W-:Y:S01]  /*3e10*/  IMAD.MOV.U32 R3, RZ, RZ, R12 ;  /* 0x000000ffff037224 */ /* 0x002fe200078e000c */
[----:B------:R-:W-:Y:S01]  /*3e20*/  STL [R1+0x214], R4 ;  /* 0x0002140401007387 */ /* 0x000fe20000100800 */
[----:B------:R-:W-:Y:S01]  /*3e30*/  VIADD R5, R0, 0xbd ;  /* 0x000000bd00057836 */ /* 0x000fe20000000000 */
[C---:B------:R-:W-:Y:S01]  /*3e40*/  ISETP.GT.U32.AND P4, PT, R6.reuse, R24, PT ;  /* 0x000000180600720c */ /* 0x040fe20003f84070 */
[----:B------:R-:W-:Y:S01]  /*3e50*/  @!P6 IMAD.MOV R3, RZ, RZ, -R3 ;  /* 0x000000ffff03e224 */ /* 0x000fe200078e0a03 */
[----:B------:R-:W-:Y:S01]  /*3e60*/  ISETP.GT.U32.AND P6, PT, R6, R14, PT ;  /* 0x0000000e0600720c */ /* 0x000fe20003fc4070 */
[--C-:B------:R-:W-:Y:S01]  /*3e70*/  @!P0 IMAD.IADD R19, R19, 0x1, -R6.reuse ;  /* 0x0000000113138824 */ /* 0x100fe200078e0a06 */
[----:B------:R-:W-:Y:S01]  /*3e80*/  IABS R16, R5 ;  /* 0x0000000500107213 */ /* 0x000fe20000000000 */
[----:B------:R-:W-:Y:S01]  /*3e90*/  VIADD R15, R0, 0xbc ;  /* 0x000000bc000f7836 */ /* 0x000fe20000000000 */
[----:B------:R0:W-:Y:S01]  /*3ea0*/  STL [R1+0x218], R3 ;  /* 0x0002180301007387 */ /* 0x0001e20000100800 */
[----:B------:R-:W-:Y:S01]  /*3eb0*/  @!P5 IMAD.IADD R13, R13, 0x1, -R6 ;  /* 0x000000010d0dd824 */ /* 0x000fe200078e0a06 */
[----:B------:R-:W-:Y:S01]  /*3ec0*/  ISETP.GT.U32.AND P0, PT, R6, R19, PT ;  /* 0x000000130600720c */ /* 0x000fe20003f04070 */
[----:B------:R-:W-:Y:S01]  /*3ed0*/  IMAD.HI.U32 R17, R7, R16, RZ ;  /* 0x0000001007117227 */ /* 0x000fe200078e00ff */
[----:B------:R-:W-:-:S02]  /*3ee0*/  IABS R12, R15 ;  /* 0x0000000f000c7213 */ /* 0x000fc40000000000 */
[----:B------:R-:W-:Y:S01]  /*3ef0*/  ISETP.GT.U32.AND P5, PT, R6, R13, PT ;  /* 0x0000000d0600720c */ /* 0x000fe20003fa4070 */
[--C-:B------:R-:W-:Y:S01]  /*3f00*/  @!P4 IMAD.IADD R24, R24, 0x1, -R6.reuse ;  /* 0x000000011818c824 */ /* 0x100fe200078e0a06 */
[----:B------:R-:W-:Y:S01]  /*3f10*/  ISETP.GE.AND P4, PT, R5, RZ, PT ;  /* 0x000000ff0500720c */ /* 0x000fe20003f86270 */
[----:B------:R-:W-:Y:S02]  /*3f20*/  @!P6 IMAD.IADD R14, R14, 0x1, -R6 ;  /* 0x000000010e0ee824 */ /* 0x000fe400078e0a06 */
[----:B------:R-:W-:-:S03]  /*3f30*/  IMAD.HI.U32 R5, R7, R12, RZ ;  /* 0x0000000c07057227 */ /* 0x000fc600078e00ff */
[C---:B------:R-:W-:Y:S01]  /*3f40*/  ISETP.GT.U32.AND P6, PT, R6.reuse, R14, PT ;  /* 0x0000000e0600720c */ /* 0x040fe20003fc4070 */
[----:B------:R-:W-:Y:S02]  /*3f50*/  IMAD.MOV R17, RZ, RZ, -R17 ;  /* 0x000000ffff117224 */ /* 0x000fe400078e0a11 */
[----:B------:R-:W-:Y:S02]  /*3f60*/  IMAD.MOV R5, RZ, RZ, -R5 ;  /* 0x000000ffff057224 */ /* 0x000fe400078e0a05 */
[----:B------:R-:W-:Y:S02]  /*3f70*/  IMAD R16, R6, R17, R16 ;  /* 0x0000001106107224 */ /* 0x000fe400078e0210 */
[----:B------:R-:W-:Y:S01]  /*3f80*/  @!P0 IMAD.IADD R19, R19, 0x1, -R6 ;  /* 0x0000000113138824 */ /* 0x000fe200078e0a06 */
[----:B------:R-:W-:Y:S01]  /*3f90*/  ISETP.GE.AND P0, PT, R8, RZ, PT ;  /* 0x000000ff0800720c */ /* 0x000fe20003f06270 */
[C---:B------:R-:W-:Y:S02]  /*3fa0*/  IMAD R12, R6.reuse, R5, R12 ;  /* 0x00000005060c7224 */ /* 0x040fe400078e020c */
[----:B------:R-:W-:Y:S01]  /*3fb0*/  @!P5 IMAD.IADD R13, R13, 0x1, -R6 ;  /* 0x000000010d0dd824 */ /* 0x000fe200078e0a06 */
[----:B------:R-:W-:Y:S01]  /*3fc0*/  ISETP.GT.U32.AND P5, PT, R6, R16, PT ;  /* 0x000000100600720c */ /* 0x000fe20003fa4070 */
[----:B0-----:R-:W-:-:S02]  /*3fd0*/  IMAD.MOV.U32 R3, RZ, RZ, R19 ;  /* 0x000000ffff037224 */ /* 0x001fc400078e0013 */
[----:B------:R-:W-:Y:S02]  /*3fe0*/  VIADD R8, R0, 0xbb ;  /* 0x000000bb00087836 */ /* 0x000fe40000000000 */
[----:B------:R-:W-:Y:S01]  /*3ff0*/  @!P6 IMAD.IADD R14, R14, 0x1, -R6 ;  /* 0x000000010e0ee824 */ /* 0x000fe200078e0a06 */
[----:B------:R-:W-:Y:S01]  /*4000*/  ISETP.GT.U32.AND P6, PT, R6, R12, PT ;  /* 0x0000000c0600720c */ /* 0x000fe20003fc4070 */
[----:B------:R-:W-:Y:S01]  /*4010*/  @!P2 IMAD.MOV R3, RZ, RZ, -R3 ;  /* 0x000000ffff03a224 */ /* 0x000fe200078e0a03 */
[----:B------:R-:W-:Y:S01]  /*4020*/  IABS R18, R8 ;  /* 0x0000000800127213 */ /* 0x000fe20000000000 */
[C---:B------:R-:W-:Y:S01]  /*4030*/  VIADD R17, R0.reuse, 0xba ;  /* 0x000000ba00117836 */ /* 0x040fe20000000000 */
[----:B------:R-:W-:Y:S01]  /*4040*/  ISETP.GE.AND P2, PT, R15, RZ, PT ;  /* 0x000000ff0f00720c */ /* 0x000fe20003f46270 */
[----:B------:R-:W-:Y:S01]  /*4050*/  VIADD R20, R0, 0xb9 ;  /* 0x000000b900147836 */ /* 0x000fe20000000000 */
[----:B------:R0:W-:Y:S01]  /*4060*/  STL [R1+0x21c], R3 ;  /* 0x00021c0301007387 */ /* 0x0001e20000100800 */
[----:B------:R-:W-:Y:S01]  /*4070*/  IMAD.HI.U32 R15, R7, R18, RZ ;  /* 0x00000012070f7227 */ /* 0x000fe200078e00ff */
[----:B------:R-:W-:-:S02]  /*4080*/  IABS R22, R17 ;  /* 0x0000001100167213 */ /* 0x000fc40000000000 */
[----:B------:R-:W-:Y:S01]  /*4090*/  IABS R21, R20 ;  /* 0x0000001400157213 */ /* 0x000fe20000000000 */
[--C-:B------:R-:W-:Y:S02]  /*40a0*/  @!P5 IMAD.IADD R16, R16, 0x1, -R6.reuse ;  /* 0x000000011010d824 */ /* 0x100fe400078e0a06 */
[----:B------:R-:W-:Y:S02]  /*40b0*/  IMAD.MOV R15, RZ, RZ, -R15 ;  /* 0x000000ffff0f7224 */ /* 0x000fe400078e0a0f */
[----:B------:R-:W-:Y:S01]  /*40c0*/  @!P6 IMAD.IADD R12, R12, 0x1, -R6 ;  /* 0x000000010c0ce824 */ /* 0x000fe200078e0a06 */
[----:B------:R-:W-:Y:S01]  /*40d0*/  ISETP.GT.U32.AND P6, PT, R6, R16, PT ;  /* 0x000000100600720c */ /* 0x000fe20003fc4070 */
[----:B0-----:R-:W-:Y:S02]  /*40e0*/  IMAD.MOV.U32 R3, RZ, RZ, R24 ;  /* 0x000000ffff037224 */ /* 0x001fe400078e0018 */
[----:B------:R-:W-:Y:S02]  /*40f0*/  VIADD R5, R0, 0xb8 ;  /* 0x000000b800057836 */ /* 0x000fe40000000000 */
[----:B------:R-:W-:Y:S01]  /*4100*/  @!P3 IMAD.MOV R3, RZ, RZ, -R3 ;  /* 0x000000ffff03b224 */ /* 0x000fe200078e0a03 */
[----:B------:R-:W-:Y:S01]  /*4110*/  ISETP.GE.AND P3, PT, R8, RZ, PT ;  /* 0x000000ff0800720c */ /* 0x000fe20003f66270 */
[----:B------:R-:W-:Y:S01]  /*4120*/  IMAD.HI.U32 R25, R7, R22, RZ ;  /* 0x0000001607197227 */ /* 0x000fe200078e00ff */
[----:B------:R-:W-:-:S02]  /*4130*/  IABS R19, R5 ;  /* 0x0000000500137213 */ /* 0x000fc40000000000 */
[----:B------:R0:W-:Y:S01]  /*4140*/  STL [R1+0x220], R3 ;  /* 0x0002200301007387 */ /* 0x0001e20000100800 */
[C---:B------:R-:W-:Y:S02]  /*4150*/  IMAD R18, R6.reuse, R15, R18 ;  /* 0x0000000f06127224 */ /* 0x040fe400078e0212 */
[----:B------:R-:W-:Y:S02]  /*4160*/  IMAD.MOV R25, RZ, RZ, -R25 ;  /* 0x000000ffff197224 */ /* 0x000fe400078e0a19 */
[----:B------:R-:W-:Y:S01]  /*4170*/  IMAD.HI.U32 R23, R7, R21, RZ ;  /* 0x0000001507177227 */ /* 0x000fe200078e00ff */
[----:B------:R-:W-:-:S03]  /*4180*/  ISETP.GT.U32.AND P5, PT, R6, R18, PT ;  /* 0x000000120600720c */ /* 0x000fc60003fa4070 */
[C---:B------:R-:W-:Y:S02]  /*4190*/  IMAD R8, R6.reuse, R25, R22 ;  /* 0x0000001906087224 */ /* 0x040fe400078e0216 */
[----:B0-----:R-:W-:Y:S02]  /*41a0*/  IMAD.MOV.U32 R3, RZ, RZ, R13 ;  /* 0x000000ffff037224 */ /* 0x001fe400078e000d */
[----:B------:R-:W-:Y:S02]  /*41b0*/  IMAD.MOV.U32 R24, RZ, RZ, R19 ;  /* 0x000000ffff187224 */ /* 0x000fe400078e0013 */
[----:B------:R-:W-:Y:S01]  /*41c0*/  @!P1 IMAD.MOV R3, RZ, RZ, -R3 ;  /* 0x000000ffff039224 */ /* 0x000fe200078e0a03 */
[----:B------:R-:W-:Y:S01]  /*41d0*/  ISETP.GT.U32.AND P1, PT, R6, R12, PT ;  /* 0x0000000c0600720c */ /* 0x000fe20003f24070 */
[----:B------:R-:W-:Y:S02]  /*41e0*/  IMAD.MOV R23, RZ, RZ, -R23 ;  /* 0x000000ffff177224 */ /* 0x000fe400078e0a17 */
[----:B------:R-:W-:Y:S01]  /*41f0*/  @!P6 IMAD.IADD R16, R16, 0x1, -R6 ;  /* 0x000000011010e824 */ /* 0x000fe200078e0a06 */
[C---:B------:R-:W-:Y:S01]  /*4200*/  ISETP.GT.U32.AND P6, PT, R6.reuse, R8, PT ;  /* 0x000000080600720c */ /* 0x040fe20003fc4070 */
[----:B------:R-:W-:Y:S01]  /*4210*/  IMAD.HI.U32 R13, R7, R24, RZ ;  /* 0x00000018070d7227 */ /* 0x000fe200078e00ff */
[----:B------:R0:W-:Y:S03]  /*4220*/  STL [R1+0x228], R3 ;  /* 0x0002280301007387 */ /* 0x0001e60000100800 */
[----:B------:R-:W-:-:S02]  /*4230*/  IMAD R19, R6, R23, R21 ;  /* 0x0000001706137224 */ /* 0x000fc400078e0215 */
[----:B------:R-:W-:Y:S02]  /*4240*/  IMAD.MOV R13, RZ, RZ, -R13 ;  /* 0x000000ffff0d7224 */ /* 0x000fe400078e0a0d */
[--C-:B------:R-:W-:Y:S02]  /*4250*/  @!P5 IMAD.IADD R18, R18, 0x1, -R6.reuse ;  /* 0x000000011212d824 */ /* 0x100fe400078e0a06 */
[----:B------:R-:W-:Y:S01]  /*4260*/  @!P1 IMAD.IADD R12, R12, 0x1, -R6 ;  /* 0x000000010c0c9824 */ /* 0x000fe200078e0a06 */
[----:B------:R-:W-:Y:S01]  /*4270*/  ISETP.GE.AND P1, PT, R20, RZ, PT ;  /* 0x000000ff1400720c */ /* 0x000fe20003f26270 */
[----:B0-----:R-:W-:Y:S01]  /*4280*/  IMAD.MOV.U32 R3, RZ, RZ, R16 ;  /* 0x000000ffff037224 */ /* 0x001fe200078e0010 */
[----:B------:R-:W-:Y:S01]  /*4290*/  ISETP.GT.U32.AND P5, PT, R6, R18, PT ;  /* 0x000000120600720c */ /* 0x000fe20003fa4070 */
[----:B------:R-:W-:Y:S02]  /*42a0*/  VIADD R15, R0, 0xb7 ;  /* 0x000000b7000f7836 */ /* 0x000fe40000000000 */
[----:B------:R-:W-:Y:S01]  /*42b0*/  @!P4 IMAD.MOV R3, RZ, RZ, -R3 ;  /* 0x000000ffff03c224 */ /* 0x000fe200078e0a03 */
[C---:B------:R-:W-:Y:S01]  /*42c0*/  ISETP.GT.U32.AND P4, PT, R6.reuse, R19, PT ;  /* 0x000000130600720c */ /* 0x040fe20003f84070 */
[----:B------:R-:W-:Y:S01]  /*42d0*/  IMAD R20, R6, R13, R24 ;  /* 0x0000000d06147224 */ /* 0x000fe200078e0218 */
[----:B------:R-:W-:Y:S01]  /*42e0*/  IABS R22, R15 ;  /* 0x0000000f00167213 */ /* 0x000fe20000000000 */
[----:B------:R-:W-:-:S02]  /*42f0*/  IMAD.MOV.U32 R4, RZ, RZ, R14 ;  /* 0x000000ffff047224 */ /* 0x000fc400078e000e */
[----:B------:R-:W-:Y:S01]  /*4300*/  @!P6 IMAD.IADD R8, R8, 0x1, -R6 ;  /* 0x000000010808e824 */ /* 0x000fe200078e0a06 */
[----:B------:R-:W-:Y:S01]  /*4310*/  ISETP.GT.U32.AND P6, PT, R6, R20, PT ;  /* 0x000000140600720c */ /* 0x000fe20003fc4070 */
[----:B------:R-:W-:Y:S01]  /*4320*/  @!P0 IMAD.MOV R4, RZ, RZ, -R4 ;  /* 0x000000ffff048224 */ /* 0x000fe200078e0a04 */
[----:B------:R-:W-:Y:S01]  /*4330*/  ISETP.GE.AND P0, PT, R17, RZ, PT ;  /* 0x000000ff1100720c */ /* 0x000fe20003f06270 */
[----:B------:R-:W-:-:S03]  /*4340*/  IMAD.HI.U32 R14, R7, R22, RZ ;  /* 0x00000016070e7227 */ /* 0x000fc600078e00ff */
[----:B------:R-:W-:Y:S01]  /*4350*/  STL [R1+0x22c], R4 ;  /* 0x00022c0401007387 */ /* 0x000fe20000100800 */
[----:B------:R-:W-:Y:S01]  /*4360*/  @!P4 IMAD.IADD R19, R19, 0x1, -R6 ;  /* 0x000000011313c824 */ /* 0x000fe200078e0a06 */
[----:B------:R-:W-:Y:S01]  /*4370*/  ISETP.GT.U32.AND P4, PT, R6, R8, PT ;  /* 0x000000080600720c */ /* 0x000fe20003f84070 */
[----:B------:R-:W-:Y:S01]  /*4380*/  IMAD.MOV R14, RZ, RZ, -R14 ;  /* 0x000000ffff0e7224 */ /* 0x000fe200078e0a0e */
[----:B------:R0:W-:Y:S01]  /*4390*/  STL [R1+0x29c], R3 ;  /* 0x00029c0301007387 */ /* 0x0001e20000100800 */
[----:B------:R-:W-:Y:S02]  /*43a0*/  VIADD R13, R0, 0xb6 ;  /* 0x000000b6000d7836 */ /* 0x000fe40000000000 */
[----:B------:R-:W-:Y:S01]  /*43b0*/  @!P5 IMAD.IADD R18, R18, 0x1, -R6 ;  /* 0x000000011212d824 */ /* 0x000fe200078e0a06 */
[----:B------:R-:W-:Y:S01]  /*43c0*/  ISETP.GE.AND P5, PT, R5, RZ, PT ;  /* 0x000000ff0500720c */ /* 0x000fe20003fa6270 */
[----:B------:R-:W-:Y:S01]  /*43d0*/  IMAD R5, R6, R14, R22 ;  /* 0x0000000e06057224 */ /* 0x000fe200078e0216 */
[----:B------:R-:W-:Y:S01]  /*43e0*/  IABS R22, R13 ;  /* 0x0000000d00167213 */ /* 0x000fe20000000000 */
[----:B------:R-:W-:-:S02]  /*43f0*/  @!P6 IMAD.IADD R20, R20, 0x1, -R6 ;  /* 0x000000011414e824 */ /* 0x000fc400078e0a06 */
[----:B------:R-:W-:Y:S02]  /*4400*/  VIADD R16, R0, 0xb5 ;  /* 0x000000b500107836 */ /* 0x000fe40000000000 */
[----:B0-----:R-:W-:Y:S01]  /*4410*/  IMAD.MOV.U32 R3, RZ, RZ, R12 ;  /* 0x000000ffff037224 */ /* 0x001fe200078e000c */
[----:B------:R-:W-:Y:S01]  /*4420*/  ISETP.GT.U32.AND P6, PT, R6, R20, PT ;  /* 0x000000140600720c */ /* 0x000fe20003fc4070 */
[----:B------:R-:W-:Y:S01]  /*4430*/  IMAD.HI.U32 R24, R7, R22, RZ ;  /* 0x0000001607187227 */ /* 0x000fe200078e00ff */
[----:B------:R-:W-:-:S03]  /*4440*/  IABS R23, R16 ;  /* 0x0000001000177213 */ /* 0x000fc60000000000 */
[----:B------:R-:W-:Y:S01]  /*4450*/  @!P2 IMAD.MOV R3, RZ, RZ, -R3 ;  /* 0x000000ffff03a224 */ /* 0x000fe200078e0a03 */
[----:B------:R-:W-:Y:S01]  /*4460*/  ISETP.GT.U32.AND P2, PT, R6, R19, PT ;  /* 0x000000130600720c */ /* 0x000fe20003f44070 */
[----:B------:R-:W-:Y:S02]  /*4470*/  IMAD.MOV R24, RZ, RZ, -R24 ;  /* 0x000000ffff187224 */ /* 0x000fe400078e0a18 */
[--C-:B------:R-:W-:Y:S01]  /*4480*/  @!P4 IMAD.IADD R8, R8, 0x1, -R6.reuse ;  /* 0x000000010808c824 */ /* 0x100fe200078e0a06 */
[----:B------:R-:W-:Y:S01]  /*4490*/  ISETP.GT.U32.AND P4, PT, R6, R5, PT ;  /* 0x000000050600720c */ /* 0x000fe20003f84070 */
[----:B------:R-:W-:Y:S01]  /*44a0*/  VIADD R14, R0, 0xb4 ;  /* 0x000000b4000e7836 */ /* 0x000fe20000000000 */
[----:B------:R0:W-:Y:S01]  /*44b0*/  STL [R1+0x2a0], R3 ;  /* 0x0002a00301007387 */ /* 0x0001e20000100800 */
[----:B------:R-:W-:Y:S02]  /*44c0*/  @!P6 IMAD.IADD R20, R20, 0x1, -R6 ;  /* 0x000000011414e824 */ /* 0x000fe400078e0a06 */
[----:B------:R-:W-:Y:S01]  /*44d0*/  VIADD R12, R0, 0xb3 ;  /* 0x000000b3000c7836 */ /* 0x000fe20000000000 */
[----:B------:R-:W-:Y:S01]  /*44e0*/  IABS R17, R14 ;  /* 0x0000000e00117213 */ /* 0x000fe20000000000 */
[----:B------:R-:W-:-:S02]  /*44f0*/  IMAD.MOV.U32 R4, RZ, RZ, R18 ;  /* 0x000000ffff047224 */ /* 0x000fc400078e0012 */
[----:B------:R-:W-:Y:S01]  /*4500*/  @!P2 IMAD.IADD R19, R19, 0x1, -R6 ;  /* 0x000000011313a824 */ /* 0x000fe200078e0a06 */
[----:B------:R-:W-:Y:S01]  /*4510*/  ISETP.GE.AND P2, PT, R15, RZ, PT ;  /* 0x000000ff0f00720c */ /* 0x000fe20003f46270 */
[C---:B------:R-:W-:Y:S01]  /*4520*/  IMAD R15, R6.reuse, R24, R22 ;  /* 0x00000018060f7224 */ /* 0x040fe200078e0216 */
[----:B------:R-:W-:Y:S01]  /*4530*/  IABS R21, R12 ;  /* 0x0000000c00157213 */ /* 0x000fe20000000000 */
[----:B------:R-:W-:Y:S01]  /*4540*/  @!P4 IMAD.IADD R5, R5, 0x1, -R6 ;  /* 0x000000010505c824 */ /* 0x000fe200078e0a06 */
[----:B------:R-:W-:Y:S01]  /*4550*/  ISETP.GE.AND P4, PT, R13, RZ, PT ;  /* 0x000000ff0d00720c */ /* 0x000fe20003f86270 */
[----:B------:R-:W-:Y:S01]  /*4560*/  IMAD.HI.U32 R22, R7, R23, RZ ;  /* 0x0000001707167227 */ /* 0x000fe200078e00ff */
[----:B------:R-:W-:-:S03]  /*4570*/  ISETP.GT.U32.AND P6, PT, R6, R15, PT ;  /* 0x0000000f0600720c */ /* 0x000fc60003fc4070 */
[----:B0-----:R-:W-:Y:S02]  /*4580*/  IMAD.MOV.U32 R3, RZ, RZ, R8 ;  /* 0x000000ffff037224 */ /* 0x001fe400078e0008 */
[----:B------:R-:W-:-:S04]  /*4590*/  IMAD.HI.U32 R25, R7, R17, RZ ;  /* 0x0000001107197227 */ /* 0x000fc800078e00ff */
[----:B------:R-:W-:Y:S02]  /*45a0*/  @!P3 IMAD.MOV R4, RZ, RZ, -R4 ;  /* 0x000000ffff04b224 */ /* 0x000fe400078e0a04 */
[----:B------:R-:W-:Y:S02]  /*45b0*/  IMAD.MOV R22, RZ, RZ, -R22 ;  /* 0x000000ffff167224 */ /* 0x000fe400078e0a16 */
[----:B------:R-:W-:Y:S01]  /*45c0*/  @!P6 IMAD.IADD R15, R15, 0x1, -R6 ;  /* 0x000000010f0fe824 */ /* 0x000fe200078e0a06 */
[C---:B------:R-:W-:Y:S01]  /*45d0*/  ISETP.GT.U32.AND P6, PT, R6.reuse, R5, PT ;  /* 0x000000050600720c */ /* 0x040fe20003fc4070 */
[----:B------:R-:W-:Y:S01]  /*45e0*/  @!P0 IMAD.MOV R3, RZ, RZ, -R3 ;  /* 0x000000ffff038224 */ /* 0x000fe200078e0a03 */
[----:B------:R0:W-:Y:S01]  /*45f0*/  STL [R1+0x2a4], R4 ;  /* 0x0002a40401007387 */ /* 0x0001e20000100800 */
[----:B------:R-:W-:Y:S01]  /*4600*/  IMAD.HI.U32 R24, R7, R21, RZ ;  /* 0x0000001507187227 */ /* 0x000fe200078e00ff */
[----:B------:R-:W-:Y:S02]  /*4610*/  ISETP.GT.U32.AND P0, PT, R6, R15, PT ;  /* 0x0000000f0600720c */ /* 0x000fe40003f04070 */
[----:B------:R1:W-:Y:S01]  /*4620*/  STL [R1+0x2a8], R3 ;  /* 0x0002a80301007387 */ /* 0x0003e20000100800 */
[----:B------:R-:W-:-:S02]  /*4630*/  IMAD.MOV R25, RZ, RZ, -R25 ;  /* 0x000000ffff197224 */ /* 0x000fc400078e0a19 */
[C---:B------:R-:W-:Y:S02]  /*4640*/  IMAD R22, R6.reuse, R22, R23 ;  /* 0x0000001606167224 */ /* 0x040fe400078e0217 */
[----:B------:R-:W-:Y:S02]  /*4650*/  IMAD.MOV R24, RZ, RZ, -R24 ;  /* 0x000000ffff187224 */ /* 0x000fe400078e0a18 */
[----:B0-----:R-:W-:Y:S01]  /*4660*/  IMAD.MOV.U32 R4, RZ, RZ, R19 ;  /* 0x000000ffff047224 */ /* 0x001fe200078e0013 */
[C---:B------:R-:W-:Y:S01]  /*4670*/  ISETP.GT.U32.AND P3, PT, R6.reuse, R22, PT ;  /* 0x000000160600720c */ /* 0x040fe20003f64070 */
[----:B------:R-:W-:Y:S02]  /*4680*/  IMAD R17, R6, R25, R17 ;  /* 0x0000001906117224 */ /* 0x000fe400078e0211 */
[----:B-1----:R-:W-:Y:S02]  /*4690*/  IMAD.MOV.U32 R3, RZ, RZ, R20 ;  /* 0x000000ffff037224 */ /* 0x002fe400078e0014 */
[----:B------:R-:W-:-:S02]  /*46a0*/  VIADD R13, R0, 0xb2 ;  /* 0x000000b2000d7836 */ /* 0x000fc40000000000 */
[----:B------:R-:W-:Y:S01]  /*46b0*/  @!P1 IMAD.MOV R4, RZ, RZ, -R4 ;  /* 0x000000ffff049224 */ /* 0x000fe200078e0a04 */
[C---:B------:R-:W-:Y:S01]  /*46c0*/  ISETP.GT.U32.AND P1, PT, R6.reuse, R17, PT ;  /* 0x000000110600720c */ /* 0x040fe20003f24070 */
[C---:B------:R-:W-:Y:S01]  /*46d0*/  IMAD R21, R6.reuse, R24, R21 ;  /* 0x0000001806157224 */ /* 0x040fe200078e0215 */
[----:B------:R-:W-:Y:S01]  /*46e0*/  IABS R18, R13 ;  /* 0x0000000d00127213 */ /* 0x000fe20000000000 */
[----:B------:R-:W-:Y:S01]  /*46f0*/  @!P5 IMAD.MOV R3, RZ, RZ, -R3 ;  /* 0x000000ffff03d224 */ /* 0x000fe200078e0a03 */
[----:B------:R-:W-:Y:S01]  /*4700*/  STL [R1+0x2ac], R4 ;  /* 0x0002ac0401007387 */ /* 0x000fe20000100800 */
[----:B------:R-:W-:Y:S01]  /*4710*/  @!P6 IMAD.IADD R5, R5, 0x1, -R6 ;  /* 0x000000010505e824 */ /* 0x000fe200078e0a06 */
[----:B------:R-:W-:Y:S01]  /*4720*/  ISETP.GT.U32.AND P6, PT, R6, R21, PT ;  /* 0x000000150600720c */ /* 0x000fe20003fc4070 */
[----:B------:R-:W-:Y:S01]  /*4730*/  VIADD R23, R0, 0xb1 ;  /* 0x000000b100177836 */ /* 0x000fe20000000000 */
[----:B------:R0:W-:Y:S01]  /*4740*/  STL [R1+0x2b0], R3 ;  /* 0x0002b00301007387 */ /* 0x0001e20000100800 */
[----:B------:R-:W-:Y:S01]  /*4750*/  IMAD.HI.U32 R19, R7, R18, RZ ;  /* 0x0000001207137227 */ /* 0x000fe200078e00ff */
[----:B------:R-:W-:-:S02]  /*4760*/  ISETP.GE.AND P5, PT, R16, RZ, PT ;  /* 0x000000ff1000720c */ /* 0x000fc40003fa6270 */
[----:B------:R-:W-:Y:S01]  /*4770*/  IABS R8, R23 ;  /* 0x0000001700087213 */ /* 0x000fe20000000000 */
[----:B------:R-:W-:Y:S02]  /*4780*/  IMAD.MOV R19, RZ, RZ, -R19 ;  /* 0x000000ffff137224 */ /* 0x000fe400078e0a13 */
[--C-:B------:R-:W-:Y:S01]  /*4790*/  @!P0 IMAD.IADD R15, R15, 0x1, -R6.reuse ;  /* 0x000000010f0f8824 */ /* 0x100fe200078e0a06 */
[----:B------:R-:W-:Y:S01]  /*47a0*/  ISETP.GE.AND P0, PT, R14, RZ, PT ;  /* 0x000000ff0e00720c */ /* 0x000fe20003f06270 */
[--C-:B------:R-:W-:Y:S01]  /*47b0*/  @!P3 IMAD.IADD R22, R22, 0x1, -R6.reuse ;  /* 0x000000011616b824 */ /* 0x100fe200078e0a06 */
[----:B------:R-:W-:Y:S01]  /*47c0*/  ISETP.GE.AND P3, PT, R12, RZ, PT ;  /* 0x000000ff0c00720c */ /* 0x000fe20003f66270 */
[----:B0-----:R-:W-:Y:S02]  /*47d0*/  IMAD.MOV.U32 R3, RZ, RZ, R5 ;  /* 0x000000ffff037224 */ /* 0x001fe400078e0005 */
[----:B------:R-:W-:Y:S01]  /*47e0*/  @!P1 IMAD.IADD R17, R17, 0x1, -R6 ;  /* 0x0000000111119824 */ /* 0x000fe200078e0a06 */
[----:B------:R-:W-:Y:S01]  /*47f0*/  ISETP.GT.U32.AND P1, PT, R6, R22, PT ;  /* 0x000000160600720c */ /* 0x000fe20003f24070 */
[----:B------:R-:W-:-:S02]  /*4800*/  @!P2 IMAD.MOV R3, RZ, RZ, -R3 ;  /* 0x000000ffff03a224 */ /* 0x000fc400078e0a03 */
[C---:B------:R-:W-:Y:S02]  /*4810*/  IMAD R14, R6.reuse, R19, R18 ;  /* 0x00000013060e7224 */ /* 0x040fe400078e0212 */
[----:B------:R-:W-:Y:S01]  /*4820*/  IMAD.HI.U32 R12, R7, R8, RZ ;  /* 0x00000008070c7227 */ /* 0x000fe200078e00ff */
[----:B------:R0:W-:Y:S03]  /*4830*/  STL [R1+0x2b4], R3 ;  /* 0x0002b40301007387 */ /* 0x0001e60000100800 */
[----:B------:R-:W-:Y:S01]  /*4840*/  @!P6 IMAD.IADD R21, R21, 0x1, -R6 ;  /* 0x000000011515e824 */ /* 0x000fe200078e0a06 */
[----:B------:R-:W-:Y:S01]  /*4850*/  ISETP.GT.U32.AND P6, PT, R6, R17, PT ;  /* 0x000000110600720c */ /* 0x000fe20003fc4070 */
[----:B------:R-:W-:Y:S02]  /*4860*/  IMAD.MOV R12, RZ, RZ, -R12 ;  /* 0x000000ffff0c7224 */ /* 0x000fe400078e0a0c */
[----:B------:R-:W-:Y:S01]  /*4870*/  VIADD R18, R0, 0xb0 ;  /* 0x000000b000127836 */ /* 0x000fe20000000000 */
[C---:B------:R-:W-:Y:S01]  /*4880*/  ISETP.GT.U32.AND P2, PT, R6.reuse, R21, PT ;  /* 0x000000150600720c */ /* 0x040fe20003f44070 */
[----:B------:R-:W-:-:S02]  /*4890*/  IMAD R5, R6, R12, R8 ;  /* 0x0000000c06057224 */ /* 0x000fc400078e0208 */
[----:B0-----:R-:W-:Y:S01]  /*48a0*/  IMAD.MOV.U32 R3, RZ, RZ, R15 ;  /* 0x000000ffff037224 */ /* 0x001fe200078e000f */
[----:B------:R-:W-:Y:S01]  /*48b0*/  IABS R8, R18 ;  /* 0x0000001200087213 */ /* 0x000fe20000000000 */
[--C-:B------:R-:W-:Y:S01]  /*48c0*/  @!P1 IMAD.IADD R22, R22, 0x1, -R6.reuse ;  /* 0x0000000116169824 */ /* 0x100fe200078e0a06 */
[----:B------:R-:W-:Y:S01]  /*48d0*/  ISETP.GE.AND P1, PT, R13, RZ, PT ;  /* 0x000000ff0d00720c */ /* 0x000fe20003f26270 */
[----:B------:R-:W-:Y:S01]  /*48e0*/  @!P4 IMAD.MOV R3, RZ, RZ, -R3 ;  /* 0x000000ffff03c224 */ /* 0x000fe200078e0a03 */
[C---:B------:R-:W-:Y:S01]  /*48f0*/  ISETP.GT.U32.AND P4, PT, R6.reuse, R14, PT ;  /* 0x0000000e0600720c */ /* 0x040fe20003f84070 */
[----:B------:R-:W-:Y:S01]  /*4900*/  @!P6 IMAD.IADD R17, R17, 0x1, -R6 ;  /* 0x000000011111e824 */ /* 0x000fe200078e0a06 */
[----:B------:R-:W-:Y:S01]  /*4910*/  ISETP.GT.U32.AND P6, PT, R6, R5, PT ;  /* 0x000000050600720c */ /* 0x000fe20003fc4070 */
[----:B------:R-:W-:Y:S01]  /*4920*/  IMAD.HI.U32 R20, R7, R8, RZ ;  /* 0x0000000807147227 */ /* 0x000fe200078e00ff */
[----:B------:R0:W-:Y:S03]  /*4930*/  STL [R1+0x2b8], R3 ;  /* 0x0002b80301007387 */ /* 0x0001e60000100800 */
[----:B------:R-:W-:-:S02]  /*4940*/  IMAD.MOV R20, RZ, RZ, -R20 ;  /* 0x000000ffff147224 */ /* 0x000fc400078e0a14 */
[----:B------:R-:W-:Y:S02]  /*4950*/  VIADD R16, R0, 0xae ;  /* 0x000000ae00107836 */ /* 0x000fe40000000000 */
[----:B------:R-:W-:Y:S02]  /*4960*/  IMAD R8, R6, R20, R8 ;  /* 0x0000001406087224 */ /* 0x000fe400078e0208 */
[----:B------:R-:W-:Y:S01]  /*4970*/  @!P4 IMAD.IADD R14, R14, 0x1, -R6 ;  /* 0x000000010e0ec824 */ /* 0x000fe200078e0a06 */
[----:B------:R-:W-:Y:S01]  /*4980*/  IABS R13, R16 ;  /* 0x00000010000d7213 */ /* 0x000fe20000000000 */
[----:B0-----:R-:W-:Y:S01]  /*4990*/  IMAD.MOV.U32 R3, RZ, RZ, R22 ;  /* 0x000000ffff037224 */ /* 0x001fe200078e0016 */
[----:B------:R-:W-:Y:S01]  /*49a0*/  ISETP.GE.AND P4, PT, R18, RZ, PT ;  /* 0x000000ff1200720c */ /* 0x000fe20003f86270 */
[----:B------:R-:W-:Y:S02]  /*49b0*/  IMAD.MOV.U32 R4, RZ, RZ, R17 ;  /* 0x000000ffff047224 */ /* 0x000fe400078e0011 */
[----:B------:R-:W-:Y:S01]  /*49c0*/  @!P5 IMAD.MOV R3, RZ, RZ, -R3 ;  /* 0x000000ffff03d224 */ /* 0x000fe200078e0a03 */
[----:B------:R-:W-:Y:S01]  /*49d0*/  ISETP.GT.U32.AND P5, PT, R6, R14, PT ;  /* 0x0000000e0600720c */ /* 0x000fe20003fa4070 */
[----:B------:R-:W-:-:S02]  /*49e0*/  VIADD R15, R0, 0xaf ;  /* 0x000000af000f7836 */ /* 0x000fc40000000000 */
[----:B------:R-:W-:Y:S01]  /*49f0*/  @!P2 IMAD.IADD R21, R21, 0x1, -R6 ;  /* 0x000000011515a824 */ /* 0x000fe200078e0a06 */
[----:B------:R0:W-:Y:S01]  /*4a00*/  STL [R1+0x2cc], R3 ;  /* 0x0002cc0301007387 */ /* 0x0001e20000100800 */
[----:B------:R-:W-:Y:S01]  /*4a10*/  @!P0 IMAD.MOV R4, RZ, RZ, -R4 ;  /* 0x000000ffff048224 */ /* 0x000fe200078e0a04 */
[C---:B------:R-:W-:Y:S01]  /*4a20*/  ISETP.GT.U32.AND P0, PT, R6.reuse, R8, PT ;  /* 0x000000080600720c */ /* 0x040fe20003f04070 */
[----:B------:R-:W-:Y:S01]  /*4a30*/  @!P6 IMAD.IADD R5, R5, 0x1, -R6 ;  /* 0x000000010505e824 */ /* 0x000fe200078e0a06 */
[----:B------:R-:W-:Y:S01]  /*4a40*/  IABS R12, R15 ;  /* 0x0000000f000c7213 */ /* 0x000fe20000000000 */
[----:B------:R-:W-:Y:S01]  /*4a50*/  IMAD.HI.U32 R17, R7, R13, RZ ;  /* 0x0000000d07117227 */ /* 0x000fe200078e00ff */
[----:B------:R1:W-:Y:S01]  /*4a60*/  STL [R1+0x2d0], R4 ;  /* 0x0002d00401007387 */ /* 0x0003e20000100800 */
[----:B------:R-:W-:Y:S02]  /*4a70*/  ISETP.GE.AND P2, PT, R23, RZ, PT ;  /* 0x000000ff1700720c */ /* 0x000fe40003f46270 */
[----:B------:R-:W-:Y:S01]  /*4a80*/  ISETP.GT.U32.AND P6, PT, R6, R5, PT ;  /* 0x000000050600720c */ /* 0x000fe20003fc4070 */
[----:B0-----:R-:W-:-:S02]  /*4a90*/  IMAD.MOV.U32 R3, RZ, RZ, R21 ;  /* 0x000000ffff037224 */ /* 0x001fc400078e0015 */
[----:B------:R-:W-:-:S04]  /*4aa0*/  IMAD.HI.U32 R19, R7, R12, RZ ;  /* 0x0000000c07137227 */ /* 0x000fc800078e00ff */
[----:B------:R-:W-:Y:S01]  /*4ab0*/  @!P3 IMAD.MOV R3, RZ, RZ, -R3 ;  /* 0x000000ffff03b224 */ /* 0x000fe200078e0a03 */
[----:B------:R-:W-:Y:S01]  /*4ac0*/  ISETP.GE.AND P3, PT, R15, RZ, PT ;  /* 0x000000ff0f00720c */ /* 0x000fe20003f66270 */
[----:B------:R-:W-:Y:S02]  /*4ad0*/  IMAD.MOV R15, RZ, RZ, -R17 ;  /* 0x000000ffff0f7224 */ /* 0x000fe400078e0a11 */
[----:B------:R-:W-:Y:S01]  /*4ae0*/  @!P5 IMAD.IADD R14, R14, 0x1, -R6 ;  /* 0x000000010e0ed824 */ /* 0x000fe200078e0a06 */
[----:B------:R0:W-:Y:S01]  /*4af0*/  STL [R1+0x2d4], R3 ;  /* 0x0002d40301007387 */ /* 0x0001e20000100800 */
[----:B------:R-:W-:Y:S02]  /*4b00*/  IMAD.MOV R18, RZ, RZ, -R19 ;  /* 0x000000ffff127224 */ /* 0x000fe400078e0a13 */
[----:B------:R-:W-:Y:S02]  /*4b10*/  IMAD R15, R6, R15, R13 ;  /* 0x0000000f060f7224 */ /* 0x000fe400078e020d */
[----:B-1----:R-:W-:-:S02]  /*4b20*/  IMAD.MOV.U32 R4, RZ, RZ, R14 ;  /* 0x000000ffff047224 */ /* 0x002fc400078e000e */
[----:B------:R-:W-:Y:S02]  /*4b30*/  @!P0 IMAD.IADD R8, R8, 0x1, -R6 ;  /* 0x0000000108088824 */ /* 0x000fe400078e0a06 */
[C---:B------:R-:W-:Y:S02]  /*4b40*/  IMAD R12, R6.reuse, R18, R12 ;  /* 0x00000012060c7224 */ /* 0x040fe400078e020c */
[----:B------:R-:W-:Y:S01]  /*4b50*/  @!P1 IMAD.MOV R4, RZ, RZ, -R4 ;  /* 0x000000ffff049224 */ /* 0x000fe200078e0a04 */
[C---:B------:R-:W-:Y:S01]  /*4b60*/  ISETP.GT.U32.AND P1, PT, R6.reuse, R15, PT ;  /* 0x0000000f0600720c */ /* 0x040fe20003f24070 */
[--C-:B------:R-:W-:Y:S01]  /*4b70*/  @!P6 IMAD.IADD R5, R5, 0x1, -R6.reuse ;  /* 0x000000010505e824 */ /* 0x100fe200078e0a06 */
[----:B------:R-:W-:Y:S01]  /*4b80*/  ISETP.GT.U32.AND P0, PT, R6, R8, PT ;  /* 0x000000080600720c */ /* 0x000fe20003f04070 */
[----:B------:R-:W-:Y:S01]  /*4b90*/  VIADD R18, R0, 0xad ;  /* 0x000000ad00127836 */ /* 0x000fe20000000000 */
[----:B------:R-:W-:Y:S01]  /*4ba0*/  ISETP.GT.U32.AND P5, PT, R6, R12, PT ;  /* 0x0000000c0600720c */ /* 0x000fe20003fa4070 */
[----:B0-----:R-:W-:Y:S01]  /*4bb0*/  IMAD.MOV.U32 R3, RZ, RZ, R5 ;  /* 0x000000ffff037224 */ /* 0x001fe200078e0005 */
[----:B------:R0:W-:Y:S01]  /*4bc0*/  STL [R1+0x2d8], R4 ;  /* 0x0002d80401007387 */ /* 0x0001e20000100800 */
[----:B------:R-:W-:Y:S01]  /*4bd0*/  VIADD R17, R0, 0xac ;  /* 0x000000ac00117836 */ /* 0x000fe20000000000 */
[----:B------:R-:W-:Y:S01]  /*4be0*/  IABS R25, R18 ;  /* 0x0000001200197213 */ /* 0x000fe20000000000 */
[----:B------:R-:W-:Y:S01]  /*4bf0*/  @!P2 IMAD.MOV R3, RZ, RZ, -R3 ;  /* 0x000000ffff03a224 */ /* 0x000fe200078e0a03 */
[----:B------:R-:W-:Y:S01]  /*4c00*/  ISETP.GE.AND P2, PT, R18, RZ, PT ;  /* 0x000000ff1200720c */ /* 0x000fe20003f46270 */
[----:B------:R-:W-:Y:S01]  /*4c10*/  VIADD R22, R0, 0xa8 ;  /* 0x000000a800167836 */ /* 0x000fe20000000000 */
[----:B------:R-:W-:Y:S01]  /*4c20*/  IABS R26, R17 ;  /* 0x00000011001a7213 */ /* 0x000fe20000000000 */
[----:B------:R-:W-:Y:S01]  /*4c30*/  IMAD.HI.U32 R18, R7, R25, RZ ;  /* 0x0000001907127227 */ /* 0x000fe200078e00ff */
[----:B------:R-:W-:Y:S01]  /*4c40*/  ISETP.GE.AND P6, PT, R16, RZ, PT ;  /* 0x000000ff1000720c */ /* 0x000fe20003fc6270 */
[----:B------:R1:W-:Y:S01]  /*4c50*/  STL [R1+0x2fc], R3 ;  /* 0x0002fc0301007387 */ /* 0x0003e20000100800 */
[----:B------:R-:W-:Y:S01]  /*4c60*/  IABS R19, R22 ;  /* 0x0000001600137213 */ /* 0x000fe20000000000 */
[----:B------:R-:W-:-:S02]  /*4c70*/  @!P1 IMAD.IADD R15, R15, 0x1, -R6 ;  /* 0x000000010f0f9824 */ /* 0x000fc400078e0a06 */
[--C-:B------:R-:W-:Y:S01]  /*4c80*/  @!P0 IMAD.IADD R8, R8, 0x1, -R6.reuse ;  /* 0x0000000108088824 */ /* 0x100fe200078e0a06 */
[----:B------:R-:W-:Y:S01]  /*4c90*/  ISETP.GE.AND P0, PT, R17, RZ, PT ;  /* 0x000000ff1100720c */ /* 0x000fe20003f06270 */
[----:B------:R-:W-:Y:S01]  /*4ca0*/  @!P5 IMAD.IADD R12, R12, 0x1, -R6 ;  /* 0x000000010c0cd824 */ /* 0x000fe200078e0a06 */
[C---:B------:R-:W-:Y:S01]  /*4cb0*/  ISETP.GT.U32.AND P1, PT, R6.reuse, R15, PT ;  /* 0x0000000f0600720c */ /* 0x040fe20003f24070 */
[----:B------:R-:W-:Y:S02]  /*4cc0*/  IMAD.MOV R17, RZ, RZ, -R18 ;  /* 0x000000ffff117224 */ /* 0x000fe400078e0a12 */
[----:B------:R-:W-:Y:S01]  /*4cd0*/  IMAD.HI.U32 R14, R7, R26, RZ ;  /* 0x0000001a070e7227 */ /* 0x000fe200078e00ff */
[----:B------:R-:W-:-:S03]  /*4ce0*/  ISETP.GT.U32.AND P5, PT, R6, R12, PT ;  /* 0x0000000c0600720c */ /* 0x000fc60003fa4070 */
[C---:B------:R-:W-:Y:S02]  /*4cf0*/  IMAD R25, R6.reuse, R17, R25 ;  /* 0x0000001106197224 */ /* 0x040fe400078e0219 */
[----:B0-----:R-:W-:Y:S02]  /*4d00*/  IMAD.MOV.U32 R4, RZ, RZ, R8 ;  /* 0x000000ffff047224 */ /* 0x001fe400078e0008 */
[----:B------:R-:W-:Y:S02]  /*4d10*/  IMAD.MOV R14, RZ, RZ, -R14 ;  /* 0x000000ffff0e7224 */ /* 0x000fe400078e0a0e */
[----:B------:R-:W-:Y:S01]  /*4d20*/  @!P4 IMAD.MOV R4, RZ, RZ, -R4 ;  /* 0x000000ffff04c224 */ /* 0x000fe200078e0a04 */
[C---:B------:R-:W-:Y:S01]  /*4d30*/  ISETP.GT.U32.AND P4, PT, R6.reuse, R25, PT ;  /* 0x000000190600720c */ /* 0x040fe20003f84070 */
[----:B------:R-:W-:Y:S02]  /*4d40*/  IMAD R26, R6, R14, R26 ;  /* 0x0000000e061a7224 */ /* 0x000fe400078e021a */
[----:B------:R-:W-:Y:S01]  /*4d50*/  VIADD R16, R0, 0xab ;  /* 0x000000ab00107836 */ /* 0x000fe20000000000 */
[----:B------:R-:W-:Y:S01]  /*4d60*/  STL [R1+0x300], R4 ;  /* 0x0003000401007387 */ /* 0x000fe20000100800 */
[--C-:B------:R-:W-:Y:S01]  /*4d70*/  @!P1 IMAD.IADD R15, R15, 0x1, -R6.reuse ;  /* 0x000000010f0f9824 */ /* 0x100fe200078e0a06 */
[----:B------:R-:W-:Y:S01]  /*4d80*/  ISETP.GT.U32.AND P1, PT, R6, R26, PT ;  /* 0x0000001a0600720c */ /* 0x000fe20003f24070 */
[----:B------:R-:W-:Y:S01]  /*4d90*/  @!P5 IMAD.IADD R12, R12, 0x1, -R6 ;  /* 0x000000010c0cd824 */ /* 0x000fe200078e0a06 */
[----:B------:R-:W-:Y:S01]  /*4da0*/  IABS R13, R16 ;  /* 0x00000010000d7213 */ /* 0x000fe20000000000 */
[----:B------:R-:W-:Y:S01]  /*4db0*/  VIADD R17, R0, 0xaa ;  /* 0x000000aa00117836 */ /* 0x000fe20000000000 */
[----:B------:R-:W-:Y:S01]  /*4dc0*/  ISETP.GE.AND P5, PT, R16, RZ, PT ;  /* 0x000000ff1000720c */ /* 0x000fe20003fa6270 */
[----:B-1----:R-:W-:-:S02]  /*4dd0*/  IMAD.MOV.U32 R3, RZ, RZ, R12 ;  /* 0x000000ffff037224 */ /* 0x002fc400078e000c */
[----:B------:R-:W-:Y:S02]  /*4de0*/  @!P4 IMAD.IADD R25, R25, 0x1, -R6 ;  /* 0x000000011919c824 */ /* 0x000fe400078e0a06 */
[----:B------:R-:W-:-:S03]  /*4df0*/  IMAD.HI.U32 R5, R7, R13, RZ ;  /* 0x0000000d07057227 */ /* 0x000fc600078e00ff */
[----:B------:R-:W-:Y:S01]  /*4e00*/  ISETP.GT.U32.AND P4, PT, R6, R25, PT ;  /* 0x000000190600720c */ /* 0x000fe20003f84070 */
[----:B------:R-:W-:Y:S01]  /*4e10*/  @!P3 IMAD.MOV R3, RZ, RZ, -R3 ;  /* 0x000000ffff03b224 */ /* 0x000fe200078e0a03 */
[----:B------:R-:W-:Y:S01]  /*4e20*/  ISETP.GE.AND P3, PT, R17, RZ, PT ;  /* 0x000000ff1100720c */ /* 0x000fe20003f66270 */
[----:B------:R-:W-:Y:S01]  /*4e30*/  IMAD.MOV R5, RZ, RZ, -R5 ;  /* 0x000000ffff057224 */ /* 0x000fe200078e0a05 */
[----:B------:R-:W-:Y:S01]  /*4e40*/  IABS R17, R17 ;  /* 0x0000001100117213 */ /* 0x000fe20000000000 */
[----:B------:R-:W-:Y:S01]  /*4e50*/  VIADD R8, R0, 0xa9 ;  /* 0x000000a900087836 */ /* 0x000fe20000000000 */
[----:B------:R0:W-:Y:S01]  /*4e60*/  STL [R1+0x308], R3 ;  /* 0x0003080301007387 */ /* 0x0001e20000100800 */
[----:B------:R-:W-:Y:S02]  /*4e70*/  @!P1 IMAD.IADD R26, R26, 0x1, -R6 ;  /* 0x000000011a1a9824 */ /* 0x000fe400078e0a06 */
[C---:B------:R-:W-:Y:S01]  /*4e80*/  IMAD R5, R6.reuse, R5, R13 ;  /* 0x0000000506057224 */ /* 0x040fe200078e020d */
[----:B------:R-:W-:Y:S01]  /*4e90*/  IABS R14, R8 ;  /* 0x00000008000e7213 */ /* 0x000fe20000000000 */
[----:B------:R-:W-:Y:S01]  /*4ea0*/  IMAD.HI.U32 R18, R7, R17, RZ ;  /* 0x0000001107127227 */ /* 0x000fe200078e00ff */
[----:B------:R-:W-:-:S03]  /*4eb0*/  ISETP.GT.U32.AND P1, PT, R6, R26, PT ;  /* 0x0000001a0600720c */ /* 0x000fc60003f24070 */
[----:B------:R-:W-:-:S04]  /*4ec0*/  IMAD.HI.U32 R16, R7, R14, RZ ;  /* 0x0000000e07107227 */ /* 0x000fc800078e00ff */
[----:B0-----:R-:W-:Y:S02]  /*4ed0*/  IMAD.MOV.U32 R3, RZ, RZ, R15 ;  /* 0x000000ffff037224 */ /* 0x001fe400078e000f */
[----:B------:R-:W-:Y:S02]  /*4ee0*/  IMAD.MOV R18, RZ, RZ, -R18 ;  /* 0x000000ffff127224 */ /* 0x000fe400078e0a12 */
[----:B------:R-:W-:Y:S01]  /*4ef0*/  @!P6 IMAD.MOV R3, RZ, RZ, -R3 ;  /* 0x000000ffff03e224 */ /* 0x000fe200078e0a03 */
[----:B------:R-:W-:Y:S01]  /*4f00*/  ISETP.GT.U32.AND P6, PT, R6, R5, PT ;  /* 0x000000050600720c */ /* 0x000fe20003fc4070 */
[----:B------:R-:W-:Y:S01]  /*4f10*/  @!P4 IMAD.IADD R25, R25, 0x1, -R6 ;  /* 0x000000011919c824 */ /* 0x000fe200078e0a06 */
[----:B------:R-:W-:Y:S01]  /*4f20*/  ISETP.GE.AND P4, PT, R8, RZ, PT ;  /* 0x000000ff0800720c */ /* 0x000fe20003f86270 */
[----:B------:R-:W-:Y:S01]  /*4f30*/  IMAD.MOV R16, RZ, RZ, -R16 ;  /* 0x000000ffff107224 */ /* 0x000fe200078e0a10 */
[----:B------:R0:W-:Y:S01]  /*4f40*/  STL [R1+0x30c], R3 ;  /* 0x00030c0301007387 */ /* 0x0001e20000100800 */
[----:B------:R-:W-:-:S02]  /*4f50*/  IMAD R8, R6, R18, R17 ;  /* 0x0000001206087224 */ /* 0x000fc400078e0211 */
[----:B------:R-:W-:Y:S02]  /*4f60*/  IMAD R14, R6, R16, R14 ;  /* 0x00000010060e7224 */ /* 0x000fe400078e020e */
[--C-:B------:R-:W-:Y:S01]  /*4f70*/  @!P1 IMAD.IADD R26, R26, 0x1, -R6.reuse ;  /* 0x000000011a1a9824 */ /* 0x100fe200078e0a06 */
[----:B------:R-:W-:Y:S01]  /*4f80*/  ISETP.GT.U32.AND P1, PT, R6, R8, PT ;  /* 0x000000080600720c */ /* 0x000fe20003f24070 */
[----:B------:R-:W-:Y:S02]  /*4f90*/  VIADD R12, R0, 0xa7 ;  /* 0x000000a7000c7836 */ /* 0x000fe40000000000 */
[----:B------:R-:W-:Y:S01]  /*4fa0*/  @!P6 IMAD.IADD R5, R5, 0x1, -R6 ;  /* 0x000000010505e824 */ /* 0x000fe200078e0a06 */
[----:B------:R-:W-:Y:S01]  /*4fb0*/  ISETP.GT.U32.AND P6, PT, R6, R14, PT ;  /* 0x0000000e0600720c */ /* 0x000fe20003fc4070 */
[C---:B------:R-:W-:Y:S01]  /*4fc0*/  VIADD R17, R0.reuse, 0xa6 ;  /* 0x000000a600117836 */ /* 0x040fe20000000000 */
[----:B------:R-:W-:Y:S01]  /*4fd0*/  IABS R21, R12 ;  /* 0x0000000c00157213 */ /* 0x000fe20000000000 */
[----:B------:R-:W-:-:S02]  /*4fe0*/  VIADD R16, R0, 0xa5 ;  /* 0x000000a500107836 */ /* 0x000fc40000000000 */
[----:B0-----:R-:W-:Y:S01]  /*4ff0*/  IMAD.MOV.U32 R3, RZ, RZ, R25 ;  /* 0x000000ffff037224 */ /* 0x001fe200078e0019 */
[----:B------:R-:W-:Y:S01]  /*5000*/  IABS R18, R17 ;  /* 0x0000001100127213 */ /* 0x000fe20000000000 */
[----:B------:R-:W-:Y:S01]  /*5010*/  IMAD.HI.U32 R20, R7, R19, RZ ;  /* 0x0000001307147227 */ /* 0x000fe200078e00ff */
[----:B------:R-:W-:-:S03]  /*5020*/  IABS R23, R16 ;  /* 0x0000001000177213 */ /* 0x000fc60000000000 */
[--C-:B------:R-:W-:Y:S01]  /*5030*/  @!P1 IMAD.IADD R8, R8, 0x1, -R6.reuse ;  /* 0x0000000108089824 */ /* 0x100fe200078e0a06 */
[----:B------:R-:W-:Y:S01]  /*5040*/  ISETP.GT.U32.AND P1, PT, R6, R5, PT ;  /* 0x000000050600720c */ /* 0x000fe20003f24070 */
[----:B------:R-:W-:Y:S02]  /*5050*/  @!P6 IMAD.IADD R14, R14, 0x1, -R6 ;  /* 0x000000010e0ee824 */ /* 0x000fe400078e0a06 */
[----:B------:R-:W-:Y:S01]  /*5060*/  @!P2 IMAD.MOV R3, RZ, RZ, -R3 ;  /* 0x000000ffff03a224 */ /* 0x000fe200078e0a03 */
[C---:B------:R-:W-:Y:S01]  /*5070*/  ISETP.GT.U32.AND P2, PT, R6.reuse, R8, PT ;  /* 0x000000080600720c */ /* 0x040fe20003f44070 */
[----:B------:R-:W-:Y:S01]  /*5080*/  IMAD.HI.U32 R13, R7, R21, RZ ;  /* 0x00000015070d7227 */ /* 0x000fe200078e00ff */
[----:B------:R-:W-:Y:S02]  /*5090*/  ISETP.GT.U32.AND P6, PT, R6, R14, PT ;  /* 0x0000000e0600720c */ /* 0x000fe40003fc4070 */
[----:B------:R0:W-:Y:S01]  /*50a0*/  STL [R1+0x310], R3 ;  /* 0x0003100301007387 */ /* 0x0001e20000100800 */
[----:B------:R-:W-:-:S02]  /*50b0*/  IMAD.MOV R15, RZ, RZ, -R20 ;  /* 0x000000ffff0f7224 */ /* 0x000fc400078e0a14 */
[----:B------:R-:W-:-:S04]  /*50c0*/  IMAD.HI.U32 R27, R7, R18, RZ ;  /* 0x00000012071b7227 */ /* 0x000fc800078e00ff */
[----:B------:R-:W-:Y:S02]  /*50d0*/  IMAD.MOV R13, RZ, RZ, -R13 ;  /* 0x000000ffff0d7224 */ /* 0x000fe400078e0a0d */
[----:B------:R-:W-:Y:S02]  /*50e0*/  IMAD R19, R6, R15, R19 ;  /* 0x0000000f06137224 */ /* 0x000fe400078e0213 */
[----:B------:R-:W-:-:S04]  /*50f0*/  IMAD.HI.U32 R25, R7, R23, RZ ;  /* 0x0000001707197227 */ /* 0x000fc800078e00ff */
[----:B0-----:R-:W-:Y:S02]  /*5100*/  IMAD.MOV.U32 R3, RZ, RZ, R26 ;  /* 0x000000ffff037224 */ /* 0x001fe400078e001a */
[----:B------:R-:W-:Y:S02]  /*5110*/  IMAD.MOV R27, RZ, RZ, -R27 ;  /* 0x000000ffff1b7224 */ /* 0x000fe400078e0a1b */
[C---:B------:R-:W-:Y:S02]  /*5120*/  IMAD R21, R6.reuse, R13, R21 ;  /* 0x0000000d06157224 */ /* 0x040fe400078e0215 */
[----:B------:R-:W-:Y:S02]  /*5130*/  IMAD.MOV R25, RZ, RZ, -R25 ;  /* 0x000000ffff197224 */ /* 0x000fe400078e0a19 */
[----:B------:R-:W-:Y:S01]  /*5140*/  @!P0 IMAD.MOV R3, RZ, RZ, -R3 ;  /* 0x000000ffff038224 */ /* 0x000fe200078e0a03 */
[C---:B------:R-:W-:Y:S01]  /*5150*/  ISETP.GT.U32.AND P0, PT, R6.reuse, R19, PT ;  /* 0x000000130600720c */ /* 0x040fe20003f04070 */
[----:B------:R-:W-:-:S02]  /*5160*/  IMAD R18, R6, R27, R18 ;  /* 0x0000001b06127224 */ /* 0x000fc400078e0212 */
[--C-:B------:R-:W-:Y:S01]  /*5170*/  @!P1 IMAD.IADD R5, R5, 0x1, -R6.reuse ;  /* 0x0000000105059824 */ /* 0x100fe200078e0a06 */
[C---:B------:R-:W-:Y:S01]  /*5180*/  ISETP.GT.U32.AND P1, PT, R6.reuse, R21, PT ;  /* 0x000000150600720c */ /* 0x040fe20003f24070 */
[----:B------:R-:W-:Y:S01]  /*5190*/  IMAD R23, R6, R25, R23 ;  /* 0x0000001906177224 */ /* 0x000fe200078e0217 */
[----:B------:R0:W-:Y:S01]  /*51a0*/  STL [R1+0x314], R3 ;  /* 0x0003140301007387 */ /* 0x0001e20000100800 */
[--C-:B------:R-:W-:Y:S01]  /*51b0*/  @!P2 IMAD.IADD R8, R8, 0x1, -R6.reuse ;  /* 0x000000010808a824 */ /* 0x100fe200078e0a06 */
[----:B------:R-:W-:Y:S01]  /*51c0*/  ISETP.GT.U32.AND P2, PT, R6, R18, PT ;  /* 0x000000120600720c */ /* 0x000fe20003f44070 */
[--C-:B------:R-:W-:Y:S01]  /*51d0*/  @!P6 IMAD.IADD R14, R14, 0x1, -R6.reuse ;  /* 0x000000010e0ee824 */ /* 0x100fe200078e0a06 */
[----:B------:R-:W-:Y:S01]  /*51e0*/  ISETP.GT.U32.AND P6, PT, R6, R23, PT ;  /* 0x000000170600720c */ /* 0x000fe20003fc4070 */
[----:B------:R-:W-:Y:S02]  /*51f0*/  VIADD R15, R0, 0xa3 ;  /* 0x000000a3000f7836 */ /* 0x000fe40000000000 */
[--C-:B------:R-:W-:Y:S01]  /*5200*/  @!P0 IMAD.IADD R19, R19, 0x1, -R6.reuse ;  /* 0x0000000113138824 */ /* 0x100fe200078e0a06 */
[----:B------:R-:W-:Y:S01]  /*5210*/  ISETP.GE.AND P0, PT, R22, RZ, PT ;  /* 0x000000ff1600720c */ /* 0x000fe20003f06270 */
[----:B------:R-:W-:Y:S01]  /*5220*/  IMAD.MOV.U32 R4, RZ, RZ, R5 ;  /* 0x000000ffff047224 */ /* 0x000fe200078e0005 */
[----:B------:R-:W-:Y:S01]  /*5230*/  IABS R20, R15 ;  /* 0x0000000f00147213 */ /* 0x000fe20000000000 */
[----:B------:R-:W-:Y:S01]  /*5240*/  @!P1 IMAD.IADD R21, R21, 0x1, -R6 ;  /* 0x0000000115159824 */ /* 0x000fe200078e0a06 */
[----:B------:R-:W-:Y:S01]  /*5250*/  ISETP.GE.AND P1, PT, R12, RZ, PT ;  /* 0x000000ff0c00720c */ /* 0x000fe20003f26270 */
[----:B------:R-:W-:-:S02]  /*5260*/  VIADD R13, R0, 0xa4 ;  /* 0x000000a4000d7836 */ /* 0x000fc40000000000 */
[----:B------:R-:W-:Y:S01]  /*5270*/  @!P2 IMAD.IADD R18, R18, 0x1, -R6 ;  /* 0x000000011212a824 */ /* 0x000fe200078e0a06 */
[C---:B------:R-:W-:Y:S01]  /*5280*/  ISETP.GT.U32.AND P2, PT, R6.reuse, R19, PT ;  /* 0x000000130600720c */ /* 0x040fe20003f44070 */
[----:B0-----:R-:W-:Y:S01]  /*5290*/  IMAD.MOV.U32 R3, RZ, RZ, R8 ;  /* 0x000000ffff037224 */ /* 0x001fe200078e0008 */
[----:B------:R-:W-:Y:S01]  /*52a0*/  IABS R24, R13 ;  /* 0x0000000d00187213 */ /* 0x000fe20000000000 */
[----:B------:R-:W-:Y:S01]  /*52b0*/  @!P6 IMAD.IADD R23, R23, 0x1, -R6 ;  /* 0x000000011717e824 */ /* 0x000fe200078e0a06 */
[C---:B------:R-:W-:Y:S01]  /*52c0*/  ISETP.GT.U32.AND P6, PT, R6.reuse, R18, PT ;  /* 0x000000120600720c */ /* 0x040fe20003fc4070 */
[----:B------:R-:W-:Y:S01]  /*52d0*/  @!P5 IMAD.MOV R4, RZ, RZ, -R4 ;  /* 0x000000ffff04d224 */ /* 0x000fe200078e0a04 */
[----:B------:R-:W-:Y:S01]  /*52e0*/  ISETP.GT.U32.AND P5, PT, R6, R21, PT ;  /* 0x000000150600720c */ /* 0x000fe20003fa4070 */
[----:B------:R-:W-:-:S03]  /*52f0*/  IMAD.HI.U32 R27, R7, R20, RZ ;  /* 0x00000014071b7227 */ /* 0x000fc600078e00ff */
[----:B------:R-:W-:Y:S01]  /*5300*/  STL [R1+0x318], R4 ;  /* 0x0003180401007387 */ /* 0x000fe20000100800 */
[----:B------:R-:W-:Y:S01]  /*5310*/  @!P3 IMAD.MOV R3, RZ, RZ, -R3 ;  /* 0x000000ffff03b224 */ /* 0x000fe200078e0a03 */
[----:B------:R-:W-:Y:S01]  /*5320*/  ISETP.GT.U32.AND P3, PT, R6, R23, PT ;  /* 0x000000170600720c */ /* 0x000fe20003f64070 */
[----:B------:R-:W-:Y:S02]  /*5330*/  IMAD.MOV R27, RZ, RZ, -R27 ;  /* 0x000000ffff1b7224 */ /* 0x000fe400078e0a1b */
[----:B------:R-:W-:Y:S01]  /*5340*/  VIADD R22, R0, 0xa2 ;  /* 0x000000a200167836 */ /* 0x000fe20000000000 */
[----:B------:R0:W-:Y:S01]  /*5350*/  STL [R1+0x31c], R3 ;  /* 0x00031c0301007387 */ /* 0x0001e20000100800 */
[----:B------:R-:W-:-:S03]  /*5360*/  IMAD.HI.U32 R26, R7, R24, RZ ;  /* 0x00000018071a7227 */ /* 0x000fc600078e00ff */
[----:B------:R-:W-:Y:S01]  /*5370*/  IABS R5, R22 ;  /* 0x0000001600057213 */ /* 0x000fe20000000000 */
[----:B------:R-:W-:Y:S02]  /*5380*/  IMAD R20, R6, R27, R20 ;  /* 0x0000001b06147224 */ /* 0x000fe400078e0214 */
[----:B------:R-:W-:Y:S02]  /*5390*/  VIADD R12, R0, 0xa1 ;  /* 0x000000a1000c7836 */ /* 0x000fe40000000000 */
[----:B------:R-:W-:Y:S01]  /*53a0*/  @!P2 IMAD.IADD R19, R19, 0x1, -R6 ;  /* 0x000000011313a824 */ /* 0x000fe200078e0a06 */
[----:B------:R-:W-:Y:S01]  /*53b0*/  ISETP.GE.AND P2, PT, R17, RZ, PT ;  /* 0x000000ff1100720c */ /* 0x000fe20003f46270 */
[----:B0-----:R-:W-:Y:S01]  /*53c0*/  IMAD.MOV.U32 R3, RZ, RZ, R14 ;  /* 0x000000ffff037224 */ /* 0x001fe200078e000e */
[----:B------:R-:W-:Y:S01]  /*53d0*/  IABS R8, R12 ;  /* 0x0000000c00087213 */ /* 0x000fe20000000000 */
[----:B------:R-:W-:Y:S02]  /*53e0*/  IMAD.MOV R26, RZ, RZ, -R26 ;  /* 0x000000ffff1a7224 */ /* 0x000fe400078e0a1a */
[----:B------:R-:W-:-:S02]  /*53f0*/  @!P4 IMAD.MOV R3, RZ, RZ, -R3 ;  /* 0x000000ffff03c224 */ /* 0x000fc400078e0a03 */
[--C-:B------:R-:W-:Y:S01]  /*5400*/  @!P5 IMAD.IADD R21, R21, 0x1, -R6.reuse ;  /* 0x000000011515d824 */ /* 0x100fe200078e0a06 */
[----:B------:R-:W-:Y:S01]  /*5410*/  ISETP.GT.U32.AND P5, PT, R6, R20, PT ;  /* 0x000000140600720c */ /* 0x000fe20003fa4070 */
[----:B------:R-:W-:Y:S01]  /*5420*/  @!P6 IMAD.IADD R18, R18, 0x1, -R6 ;  /* 0x000000011212e824 */ /* 0x000fe200078e0a06 */
[----:B------:R-:W-:Y:S01]  /*5430*/  ISETP.GE.AND P6, PT, R16, RZ, PT ;  /* 0x000000ff1000720c */ /* 0x000fe20003fc6270 */
[----:B------:R-:W-:Y:S01]  /*5440*/  IMAD.MOV.U32 R4, RZ, RZ, R19 ;  /* 0x000000ffff047224 */ /* 0x000fe200078e0013 */
[----:B------:R0:W-:Y:S01]  /*5450*/  STL [R1+0x320], R3 ;  /* 0x0003200301007387 */ /* 0x0001e20000100800 */
[----:B------:R-:W-:Y:S02]  /*5460*/  IMAD R24, R6, R26, R24 ;  /* 0x0000001a06187224 */ /* 0x000fe400078e0218 */
[----:B------:R-:W-:-:S03]  /*5470*/  IMAD.HI.U32 R16, R7, R5, RZ ;  /* 0x0000000507107227 */ /* 0x000fc600078e00ff */
[----:B------:R-:W-:Y:S01]  /*5480*/  ISETP.GT.U32.AND P4, PT, R6, R24, PT ;  /* 0x000000180600720c */ /* 0x000fe20003f84070 */
[----:B------:R-:W-:Y:S01]  /*5490*/  @!P3 IMAD.IADD R23, R23, 0x1, -R6 ;  /* 0x000000011717b824 */ /* 0x000fe200078e0a06 */
[----:B------:R-:W-:Y:S01]  /*54a0*/  ISETP.GE.AND P3, PT, R13, RZ, PT ;  /* 0x000000ff0d00720c */ /* 0x000fe20003f66270 */
[----:B------:R-:W-:Y:S02]  /*54b0*/  @!P0 IMAD.MOV R4, RZ, RZ, -R4 ;  /* 0x000000ffff048224 */ /* 0x000fe400078e0a04 */
[----:B0-----:R-:W-:Y:S02]  /*54c0*/  IMAD.MOV.U32 R3, RZ, RZ, R21 ;  /* 0x000000ffff037224 */ /* 0x001fe400078e0015 */
[----:B------:R-:W-:Y:S01]  /*54d0*/  IMAD.HI.U32 R14, R7, R8, RZ ;  /* 0x00000008070e7227 */ /* 0x000fe200078e00ff */
[----:B------:R0:W-:Y:S03]  /*54e0*/  STL [R1+0x338], R4 ;  /* 0x0003380401007387 */ /* 0x0001e60000100800 */
[----:B------:R-:W-:-:S02]  /*54f0*/  IMAD.MOV R13, RZ, RZ, -R16 ;  /* 0x000000ffff0d7224 */ /* 0x000fc400078e0a10 */
[----:B------:R-:W-:Y:S02]  /*5500*/  @!P1 IMAD.MOV R3, RZ, RZ, -R3 ;  /* 0x000000ffff039224 */ /* 0x000fe400078e0a03 */
[----:B------:R-:W-:Y:S02]  /*5510*/  IMAD.MOV R14, RZ, RZ, -R14 ;  /* 0x000000ffff0e7224 */ /* 0x000fe400078e0a0e */
[----:B------:R-:W-:Y:S01]  /*5520*/  IMAD R13, R6, R13, R5 ;  /* 0x0000000d060d7224 */ /* 0x000fe200078e0205 */
[----:B------:R1:W-:Y:S01]  /*5530*/  STL [R1+0x368], R3 ;  /* 0x0003680301007387 */ /* 0x0003e20000100800 */
[----:B0-----:R-:W-:Y:S02]  /*5540*/  IMAD.MOV.U32 R4, RZ, RZ, R18 ;  /* 0x000000ffff047224 */ /* 0x001fe400078e0012 */
[----:B------:R-:W-:Y:S01]  /*5550*/  @!P5 IMAD.IADD R20, R20, 0x1, -R6 ;  /* 0x000000011414d824 */ /* 0x000fe200078e0a06 */
[----:B------:R-:W-:Y:S01]  /*5560*/  ISETP.GE.AND P5, PT, R22, RZ, PT ;  /* 0x000000ff1600720c */ /* 0x000fe20003fa6270 */
[----:B------:R-:W-:-:S02]  /*5570*/  IMAD R8, R6, R14, R8 ;  /* 0x0000000e06087224 */ /* 0x000fc400078e0208 */
[----:B------:R-:W-:Y:S01]  /*5580*/  @!P2 IMAD.MOV R4, RZ, RZ, -R4 ;  /* 0x000000ffff04a224 */ /* 0x000fe200078e0a04 */
[----:B------:R-:W-:Y:S01]  /*5590*/  ISETP.GT.U32.AND P2, PT, R6, R13, PT ;  /* 0x0000000d0600720c */ /* 0x000fe20003f44070 */
[--C-:B------:R-:W-:Y:S01]  /*55a0*/  @!P4 IMAD.IADD R24, R24, 0x1, -R6.reuse ;  /* 0x000000011818c824 */ /* 0x100fe200078e0a06 */
[----:B------:R-:W-:Y:S01]  /*55b0*/  ISETP.GT.U32.AND P1, PT, R6, R20, PT ;  /* 0x000000140600720c */ /* 0x000fe20003f24070 */
[----:B-1----:R-:W-:Y:S01]  /*55c0*/  IMAD.MOV.U32 R3, RZ, RZ, R23 ;  /* 0x000000ffff037224 */ /* 0x002fe200078e0017 */
[----:B------:R-:W-:Y:S01]  /*55d0*/  STL [R1+0x364], R4 ;  /* 0x0003640401007387 */ /* 0x000fe20000100800 */
[----:B------:R-:W-:Y:S01]  /*55e0*/  VIADD R14, R0, 0xa0 ;  /* 0x000000a0000e7836 */ /* 0x000fe20000000000 */
[C---:B------:R-:W-:Y:S01]  /*55f0*/  ISETP.GT.U32.AND P0, PT, R6.reuse, R24, PT ;  /* 0x000000180600720c */ /* 0x040fe20003f04070 */
[----:B------:R-:W-:Y:S01]  /*5600*/  @!P6 IMAD.MOV R3, RZ, RZ, -R3 ;  /* 0x000000ffff03e224 */ /* 0x000fe200078e0a03 */
[----:B------:R-:W-:Y:S01]  /*5610*/  ISETP.GT.U32.AND P6, PT, R6, R8, PT ;  /* 0x000000080600720c */ /* 0x000fe20003fc4070 */
[C---:B------:R-:W-:Y:S01]  /*5620*/  VIADD R5, R0.reuse, 0x9f ;  /* 0x0000009f00057836 */ /* 0x040fe20000000000 */
[----:B------:R-:W-:Y:S01]  /*5630*/  IABS R19, R14 ;  /* 0x0000000e00137213 */ /* 0x000fe20000000000 */
[----:B------:R-:W-:Y:S01]  /*5640*/  VIADD R18, R0, 0x9e ;  /* 0x0000009e00127836 */ /* 0x000fe20000000000 */
[----:B------:R0:W-:Y:S01]  /*5650*/  STL [R1+0x360], R3 ;  /* 0x0003600301007387 */ /* 0x0001e20000100800 */
[--C-:B------:R-:W-:Y:S01]  /*5660*/  @!P2 IMAD.IADD R13, R13, 0x1, -R6.reuse ;  /* 0x000000010d0da824 */ /* 0x100fe200078e0a06 */
[----:B------:R-:W-:Y:S01]  /*5670*/  ISETP.GE.AND P2, PT, R5, RZ, PT ;  /* 0x000000ff0500720c */ /* 0x000fe20003f46270 */
[----:B------:R-:W-:Y:S01]  /*5680*/  @!P1 IMAD.IADD R20, R20, 0x1, -R6 ;  /* 0x0000000114149824 */ /* 0x000fe200078e0a06 */
[----:B------:R-:W-:Y:S01]  /*5690*/  ISETP.GE.AND P1, PT, R14, RZ, PT ;  /* 0x000000ff0e00720c */ /* 0x000fe20003f26270 */
[----:B------:R-:W-:Y:S01]  /*56a0*/  IMAD.HI.U32 R14, R7, R19, RZ ;  /* 0x00000013070e7227 */ /* 0x000fe200078e00ff */
[----:B------:R-:W-:-:S03]  /*56b0*/  ISETP.GE.AND P4, PT, R15, RZ, PT ;  /* 0x000000ff0f00720c */ /* 0x000fc60003f86270 */
[--C-:B------:R-:W-:Y:S01]  /*56c0*/  @!P6 IMAD.IADD R8, R8, 0x1, -R6.reuse ;  /* 0x000000010808e824 */ /* 0x100fe200078e0a06 */
[----:B------:R-:W-:Y:S01]  /*56d0*/  ISETP.GT.U32.AND P6, PT, R6, R13, PT ;  /* 0x0000000d0600720c */ /* 0x000fe20003fc4070 */
[----:B------:R-:W-:Y:S01]  /*56e0*/  @!P0 IMAD.IADD R24, R24, 0x1, -R6 ;  /* 0x0000000118188824 */ /* 0x000fe200078e0a06 */
[----:B------:R-:W-:Y:S01]  /*56f0*/  ISETP.GE.AND P0, PT, R12, RZ, PT ;  /* 0x000000ff0c00720c */ /* 0x000fe20003f06270 */
[----:B------:R-:W-:Y:S01]  /*5700*/  IMAD.MOV R14, RZ, RZ, -R14 ;  /* 0x000000ffff0e7224 */ /* 0x000fe200078e0a0e */
[----:B------:R-:W-:Y:S01]  /*5710*/  IABS R12, R5 ;  /* 0x00000005000c7213 */ /* 0x000fe20000000000 */
[----:B0-----:R-:W-:Y:S02]  /*5720*/  IMAD.MOV.U32 R3, RZ, RZ, R24 ;  /* 0x000000ffff037224 */ /* 0x001fe400078e0018 */
[----:B------:R-:W-:Y:S02]  /*5730*/  IMAD R19, R6, R14, R19 ;  /* 0x0000000e06137224 */ /* 0x000fe400078e0213 */
[----:B------:R-:W-:-:S04]  /*5740*/  IMAD.HI.U32 R5, R7, R12, RZ ;  /* 0x0000000c07057227 */ /* 0x000fc800078e00ff */
[----:B------:R-:W-:Y:S01]  /*5750*/  @!P6 IMAD.IADD R13, R13, 0x1, -R6 ;  /* 0x000000010d0de824 */ /* 0x000fe200078e0a06 */
[C---:B------:R-:W-:Y:S01]  /*5760*/  ISETP.GT.U32.AND P6, PT, R6.reuse, R19, PT ;  /* 0x000000130600720c */ /* 0x040fe20003fc4070 */
[----:B------:R-:W-:Y:S01]  /*5770*/  @!P3 IMAD.MOV R3, RZ, RZ, -R3 ;  /* 0x000000ffff03b224 */ /* 0x000fe200078e0a03 */
[C---:B------:R-:W-:Y:S01]  /*5780*/  ISETP.GT.U32.AND P3, PT, R6.reuse, R8, PT ;  /* 0x000000080600720c */ /* 0x040fe20003f64070 */
[----:B------:R-:W-:Y:S02]  /*5790*/  IMAD.MOV R5, RZ, RZ, -R5 ;  /* 0x000000ffff057224 */ /* 0x000fe400078e0a05 */
[----:B------:R-:W-:Y:S01]  /*57a0*/  IMAD.MOV.U32 R4, RZ, RZ, R13 ;  /* 0x000000ffff047224 */ /* 0x000fe200078e000d */
[----:B------:R0:W-:Y:S01]  /*57b0*/  STL [R1+0x388], R3 ;  /* 0x0003880301007387 */ /* 0x0001e20000100800 */
[----:B------:R-:W-:Y:S02]  /*57c0*/  IMAD R12, R6, R5, R12 ;  /* 0x00000005060c7224 */ /* 0x000fe400078e020c */
[----:B------:R-:W-:-:S02]  /*57d0*/  @!P5 IMAD.MOV R4, RZ, RZ, -R4 ;  /* 0x000000ffff04d224 */ /* 0x000fc400078e0a04 */
[----:B------:R-:W-:Y:S01]  /*57e0*/  VIADD R17, R0, 0x9c ;  /* 0x0000009c00117836 */ /* 0x000fe20000000000 */
[----:B------:R-:W-:Y:S01]  /*57f0*/  ISETP.GT.U32.AND P5, PT, R6, R12, PT ;  /* 0x0000000c0600720c */ /* 0x000fe20003fa4070 */
[--C-:B------:R-:W-:Y:S02]  /*5800*/  @!P6 IMAD.IADD R19, R19, 0x1, -R6.reuse ;  /* 0x000000011313e824 */ /* 0x100fe400078e0a06 */
[----:B------:R-:W-:Y:S02]  /*5810*/  @!P3 IMAD.IADD R8, R8, 0x1, -R6 ;  /* 0x000000010808b824 */ /* 0x000fe400078e0a06 */
[----:B0-----:R-:W-:Y:S01]  /*5820*/  IMAD.MOV.U32 R3, RZ, RZ, R20 ;  /* 0x000000ffff037224 */ /* 0x001fe200078e0014 */
[----:B------:R-:W-:Y:S01]  /*5830*/  ISETP.GT.U32.AND P6, PT, R6, R19, PT ;  /* 0x000000130600720c */ /* 0x000fe20003fc4070 */
[----:B------:R-:W-:Y:S02]  /*5840*/  VIADD R15, R0, 0x9d ;  /* 0x0000009d000f7836 */ /* 0x000fe40000000000 */
[----:B------:R-:W-:Y:S01]  /*5850*/  @!P4 IMAD.MOV R3, RZ, RZ, -R3 ;  /* 0x000000ffff03c224 */ /* 0x000fe200078e0a03 */
[----:B------:R-:W-:Y:S01]  /*5860*/  ISETP.GE.AND P4, PT, R18, RZ, PT ;  /* 0x000000ff1200720c */ /* 0x000fe20003f86270 */
[----:B------:R-:W-:Y:S01]  /*5870*/  VIADD R5, R0, 0x9b ;  /* 0x0000009b00057836 */ /* 0x000fe20000000000 */
[----:B------:R-:W-:Y:S01]  /*5880*/  IABS R18, R18 ;  /* 0x0000001200127213 */ /* 0x000fe20000000000 */
[----:B------:R-:W-:Y:S01]  /*5890*/  @!P5 IMAD.IADD R12, R12, 0x1, -R6 ;  /* 0x000000010c0cd824 */ /* 0x000fe200078e0a06 */
[----:B------:R0:W-:Y:S01]  /*58a0*/  STL [R1+0x390], R3 ;  /* 0x0003900301007387 */ /* 0x0001e20000100800 */
[----:B------:R-:W-:Y:S01]  /*58b0*/  ISETP.GE.AND P3, PT, R15, RZ, PT ;  /* 0x000000ff0f00720c */ /* 0x000fe20003f66270 */
[----:B------:R-:W-:Y:S01]  /*58c0*/  VIADD R24, R0, 0x9a ;  /* 0x0000009a00187836 */ /* 0x000fe20000000000 */
[----:B------:R-:W-:Y:S01]  /*58d0*/  IABS R15, R15 ;  /* 0x0000000f000f7213 */ /* 0x000fe20000000000 */
[----:B------:R-:W-:Y:S01]  /*58e0*/  IMAD.HI.U32 R14, R7, R18, RZ ;  /* 0x00000012070e7227 */ /* 0x000fe200078e00ff */
[----:B------:R-:W-:Y:S01]  /*58f0*/  IABS R16, R5 ;  /* 0x0000000500107213 */ /* 0x000fe20000000000 */
[----:B------:R-:W-:Y:S01]  /*5900*/  STL [R1+0x3b0], R4 ;  /* 0x0003b00401007387 */ /* 0x000fe20000100800 */
[----:B------:R-:W-:Y:S01]  /*5910*/  ISETP.GT.U32.AND P5, PT, R6, R12, PT ;  /* 0x0000000c0600720c */ /* 0x000fe20003fa4070 */
[----:B------:R-:W-:-:S02]  /*5920*/  IMAD.MOV R13, RZ, RZ, -R14 ;  /* 0x000000ffff0d7224 */ /* 0x000fc400078e0a0e */
[----:B0-----:R-:W-:Y:S02]  /*5930*/  IMAD.MOV.U32 R3, RZ, RZ, R8 ;  /* 0x000000ffff037224 */ /* 0x001fe400078e0008 */
[C---:B------:R-:W-:Y:S02]  /*5940*/  IMAD R18, R6.reuse, R13, R18 ;  /* 0x0000000d06127224 */ /* 0x040fe400078e0212 */
[----:B------:R-:W-:Y:S01]  /*5950*/  @!P0 IMAD.MOV R3, RZ, RZ, -R3 ;  /* 0x000000ffff038224 */ /* 0x000fe200078e0a03 */
[----:B------:R-:W-:Y:S01]  /*5960*/  ISETP.GE.AND P0, PT, R17, RZ, PT ;  /* 0x000000ff1100720c */ /* 0x000fe20003f06270 */
[----:B------:R-:W-:Y:S01]  /*5970*/  @!P6 IMAD.IADD R19, R19, 0x1, -R6 ;  /* 0x000000011313e824 */ /* 0x000fe200078e0a06 */
[----:B------:R-:W-:Y:S01]  /*5980*/  IABS R17, R17 ;  /* 0x0000001100117213 */ /* 0x000fe20000000000 */
[C---:B------:R-:W-:Y:S01]  /*5990*/  IMAD.HI.U32 R8, R7.reuse, R15, RZ ;  /* 0x0000000f07087227 */ /* 0x040fe200078e00ff */
[----:B------:R-:W-:Y:S01]  /*59a0*/  ISETP.GT.U32.AND P6, PT, R6, R18, PT ;  /* 0x000000120600720c */ /* 0x000fe20003fc4070 */
[----:B------:R0:W-:Y:S02]  /*59b0*/  STL [R1+0x3bc], R3 ;  /* 0x0003bc0301007387 */ /* 0x0001e40000100800 */
[----:B------:R-:W-:-:S04]  /*59c0*/  IMAD.HI.U32 R13, R7, R17, RZ ;  /* 0x00000011070d7227 */ /* 0x000fc800078e00ff */
[----:B------:R-:W-:-:S04]  /*59d0*/  IMAD.HI.U32 R14, R7, R16, RZ ;  /* 0x00000010070e7227 */ /* 0x000fc800078e00ff */
[----:B------:R-:W-:Y:S02]  /*59e0*/  IMAD.MOV R13, RZ, RZ, -R13 ;  /* 0x000000ffff0d7224 */ /* 0x000fe400078e0a0d */
[----:B------:R-:W-:Y:S02]  /*59f0*/  IMAD.MOV R8, RZ, RZ, -R8 ;  /* 0x000000ffff087224 */ /* 0x000fe400078e0a08 */
[----:B------:R-:W-:Y:S02]  /*5a00*/  IMAD.MOV R14, RZ, RZ, -R14 ;  /* 0x000000ffff0e7224 */ /* 0x000fe400078e0a0e */
[C---:B------:R-:W-:Y:S02]  /*5a10*/  IMAD R17, R6.reuse, R13, R17 ;  /* 0x0000000d06117224 */ /* 0x040fe400078e0211 */
[----:B------:R-:W-:Y:S01]  /*5a20*/  IMAD R15, R6, R8, R15 ;  /* 0x00000008060f7224 */ /* 0x000fe200078e020f */
[----:B------:R-:W-:Y:S01]  /*5a30*/  IABS R8, R24 ;  /* 0x0000001800087213 */ /* 0x000fe20000000000 */
[----:B0-----:R-:W-:-:S02]  /*5a40*/  IMAD.MOV.U32 R3, RZ, RZ, R19 ;  /* 0x000000ffff037224 */ /* 0x001fc400078e0013 */
[----:B------:R-:W-:Y:S02]  /*5a50*/  IMAD R16, R6, R14, R16 ;  /* 0x0000000e06107224 */ /* 0x000fe400078e0210 */
[--C-:B------:R-:W-:Y:S01]  /*5a60*/  @!P5 IMAD.IADD R12, R12, 0x1, -R6.reuse ;  /* 0x000000010c0cd824 */ /* 0x100fe200078e0a06 */
[C---:B------:R-:W-:Y:S01]  /*5a70*/  ISETP.GT.U32.AND P5, PT, R6.reuse, R17, PT ;  /* 0x000000110600720c */ /* 0x040fe20003fa4070 */
[----:B------:R-:W-:Y:S01]  /*5a80*/  @!P1 IMAD.MOV R3, RZ, RZ, -R3 ;  /* 0x000000ffff039224 */ /* 0x000fe200078e0a03 */
[----:B------:R-:W-:Y:S01]  /*5a90*/  ISETP.GT.U32.AND P1, PT, R6, R15, PT ;  /* 0x0000000f0600720c */ /* 0x000fe20003f24070 */
[----:B------:R-:W-:Y:S01]  /*5aa0*/  @!P6 IMAD.IADD R18, R18, 0x1, -R6 ;  /* 0x000000011212e824 */ /* 0x000fe200078e0a06 */
[----:B------:R-:W-:Y:S01]  /*5ab0*/  ISETP.GT.U32.AND P6, PT, R6, R16, PT ;  /* 0x000000100600720c */ /* 0x000fe20003fc4070 */
[----:B------:R-:W-:Y:S01]  /*5ac0*/  VIADD R21, R0, 0x99 ;  /* 0x0000009900157836 */ /* 0x000fe20000000000 */
[----:B------:R0:W-:Y:S01]  /*5ad0*/  STL [R1+0x3b8], R3 ;  /* 0x0003b80301007387 */ /* 0x0001e20000100800 */
[----:B------:R-:W-:-:S03]  /*5ae0*/  IMAD.HI.U32 R13, R7, R8, RZ ;  /* 0x00000008070d7227 */ /* 0x000fc600078e00ff */
[----:B------:R-:W-:Y:S01]  /*5af0*/  IABS R20, R21 ;  /* 0x0000001500147213 */ /* 0x000fe20000000000 */
[----:B------:R-:W-:Y:S02]  /*5b00*/  IMAD.MOV R13, RZ, RZ, -R13 ;  /* 0x000000ffff0d7224 */ /* 0x000fe400078e0a0d */
[--C-:B------:R-:W-:Y:S02]  /*5b10*/  @!P5 IMAD.IADD R17, R17, 0x1, -R6.reuse ;  /* 0x000000011111d824 */ /* 0x100fe400078e0a06 */
[--C-:B------:R-:W-:Y:S01]  /*5b20*/  @!P1 IMAD.IADD R15, R15, 0x1, -R6.reuse ;  /* 0x000000010f0f9824 */ /* 0x100fe200078e0a06 */
[----:B------:R-:W-:Y:S01]  /*5b30*/  ISETP.GT.U32.AND P1, PT, R6, R18, PT ;  /* 0x000000120600720c */ /* 0x000fe20003f24070 */
[----:B------:R-:W-:Y:S01]  /*5b40*/  @!P6 IMAD.IADD R16, R16, 0x1, -R6 ;  /* 0x000000011010e824 */ /* 0x000fe200078e0a06 */
[C---:B------:R-:W-:Y:S01]  /*5b50*/  ISETP.GT.U32.AND P6, PT, R6.reuse, R17, PT ;  /* 0x000000110600720c */ /* 0x040fe20003fc4070 */
[----:B0-----:R-:W-:Y:S01]  /*5b60*/  IMAD.MOV.U32 R3, RZ, RZ, R12 ;  /* 0x000000ffff037224 */ /* 0x001fe200078e000c */
[----:B------:R-:W-:Y:S01]  /*5b70*/  ISETP.GT.U32.AND P5, PT, R6, R15, PT ;  /* 0x0000000f0600720c */ /* 0x000fe20003fa4070 */
[----:B------:R-:W-:-:S04]  /*5b80*/  IMAD.HI.U32 R12, R7, R20, RZ ;  /* 0x00000014070c7227 */ /* 0x000fc800078e00ff */
[----:B------:R-:W-:Y:S02]  /*5b90*/  IMAD.MOV R12, RZ, RZ, -R12 ;  /* 0x000000ffff0c7224 */ /* 0x000fe400078e0a0c */
[----:B------:R-:W-:Y:S01]  /*5ba0*/  @!P2 IMAD.MOV R3, RZ, RZ, -R3 ;  /* 0x000000ffff03a224 */ /* 0x000fe200078e0a03 */
[C---:B------:R-:W-:Y:S01]  /*5bb0*/  ISETP.GT.U32.AND P2, PT, R6.reuse, R16, PT ;  /* 0x000000100600720c */ /* 0x040fe20003f44070 */
[C---:B------:R-:W-:Y:S02]  /*5bc0*/  IMAD R8, R6.reuse, R13, R8 ;  /* 0x0000000d06087224 */ /* 0x040fe400078e0208 */
[----:B------:R-:W-:Y:S01]  /*5bd0*/  IMAD R20, R6, R12, R20 ;  /* 0x0000000c06147224 */ /* 0x000fe200078e0214 */
[----:B------:R0:W-:Y:S01]  /*5be0*/  STL [R1+0x3b4], R3 ;  /* 0x0003b40301007387 */ /* 0x0001e20000100800 */
[--C-:B------:R-:W-:Y:S01]  /*5bf0*/  @!P1 IMAD.IADD R18, R18, 0x1, -R6.reuse ;  /* 0x0000000112129824 */ /* 0x100fe200078e0a06 */
[C---:B------:R-:W-:Y:S01]  /*5c00*/  ISETP.GT.U32.AND P1, PT, R6.reuse, R8, PT ;  /* 0x000000080600720c */ /* 0x040fe20003f24070 */
[----:B------:R-:W-:Y:S01]  /*5c10*/  @!P6 IMAD.IADD R17, R17, 0x1, -R6 ;  /* 0x000000011111e824 */ /* 0x000fe200078e0a06 */
[----:B------:R-:W-:Y:S01]  /*5c20*/  ISETP.GT.U32.AND P6, PT, R6, R20, PT ;  /* 0x000000140600720c */ /* 0x000fe20003fc4070 */
[----:B------:R-:W-:-:S02]  /*5c30*/  VIADD R12, R0, 0x96 ;  /* 0x00000096000c7836 */ /* 0x000fc40000000000 */
[----:B------:R-:W-:Y:S02]  /*5c40*/  VIADD R14, R0, 0x98 ;  /* 0x00000098000e7836 */ /* 0x000fe40000000000 */
[--C-:B------:R-:W-:Y:S01]  /*5c50*/  @!P2 IMAD.IADD R16, R16, 0x1, -R6.reuse ;  /* 0x000000011010a824 */ /* 0x100fe200078e0a06 */
[----:B------:R-:W-:Y:S01]  /*5c60*/  ISETP.GE.AND P2, PT, R24, RZ, PT ;  /* 0x000000ff1800720c */ /* 0x000fe20003f46270 */
[--C-:B------:R-:W-:Y:S01]  /*5c70*/  @!P5 IMAD.IADD R15, R15, 0x1, -R6.reuse ;  /* 0x000000010f0fd824 */ /* 0x100fe200078e0a06 */
[----:B------:R-:W-:Y:S01]  /*5c80*/  IABS R24, R12 ;  /* 0x0000000c00187213 */ /* 0x000fe20000000000 */
[----:B------:R-:W-:Y:S01]  /*5c90*/  VIADD R13, R0, 0x97 ;  /* 0x00000097000d7836 */ /* 0x000fe20000000000 */
[----:B------:R-:W-:Y:S01]  /*5ca0*/  IABS R23, R14 ;  /* 0x0000000e00177213 */ /* 0x000fe20000000000 */
[--C-:B------:R-:W-:Y:S01]  /*5cb0*/  @!P1 IMAD.IADD R8, R8, 0x1, -R6.reuse ;  /* 0x0000000108089824 */ /* 0x100fe200078e0a06 */
[----:B------:R-:W-:Y:S01]  /*5cc0*/  ISETP.GE.AND P1, PT, R21, RZ, PT ;  /* 0x000000ff1500720c */ /* 0x000fe20003f26270 */
[----:B------:R-:W-:Y:S01]  /*5cd0*/  @!P6 IMAD.IADD R20, R20, 0x1, -R6 ;  /* 0x000000011414e824 */ /* 0x000fe200078e0a06 */
[----:B------:R-:W-:Y:S01]  /*5ce0*/  IABS R22, R13 ;  /* 0x0000000d00167213 */ /* 0x000fe20000000000 */
[----:B0-----:R-:W-:Y:S01]  /*5cf0*/  IMAD.MOV.U32 R3, RZ, RZ, R15 ;  /* 0x000000ffff037224 */ /* 0x001fe200078e000f */
[----:B------:R-:W-:Y:S01]  /*5d00*/  ISETP.GE.AND P5, PT, R5, RZ, PT ;  /* 0x000000ff0500720c */ /* 0x000fe20003fa6270 */
[----:B------:R-:W-:-:S02]  /*5d10*/  IMAD.MOV.U32 R21, RZ, RZ, R24 ;  /* 0x000000ffff157224 */ /* 0x000fc400078e0018 */
[----:B------:R-:W-:Y:S01]  /*5d20*/  @!P3 IMAD.MOV R3, RZ, RZ, -R3 ;  /* 0x000000ffff03b224 */ /* 0x000fe200078e0a03 */
[----:B------:R-:W-:Y:S01]  /*5d30*/  ISETP.GT.U32.AND P3, PT, R6, R20, PT ;  /* 0x000000140600720c */ /* 0x000fe20003f64070 */
[----:B------:R-:W-:-:S04]  /*5d40*/  IMAD.HI.U32 R19, R7, R23, RZ ;  /* 0x0000001707137227 */ /* 0x000fc800078e00ff */
[----:B------:R-:W-:Y:S02]  /*5d50*/  IMAD.MOV.U32 R4, RZ, RZ, R18 ;  /* 0x000000ffff047224 */ /* 0x000fe400078e0012 */
[----:B------:R-:W-:-:S04]  /*5d60*/  IMAD.HI.U32 R18, R7, R21, RZ ;  /* 0x0000001507127227 */ /* 0x000fc800078e00ff */
[----:B------:R-:W-:Y:S02]  /*5d70*/  IMAD.MOV R19, RZ, RZ, -R19 ;  /* 0x000000ffff137224 */ /* 0x000fe400078e0a13 */
[----:B------:R-:W-:Y:S02]  /*5d80*/  IMAD.MOV R15, RZ, RZ, -R18 ;  /* 0x000000ffff0f7224 */ /* 0x000fe400078e0a12 */
[----:B------:R-:W-:Y:S01]  /*5d90*/  @!P4 IMAD.MOV R4, RZ, RZ, -R4 ;  /* 0x000000ffff04c224 */ /* 0x000fe200078e0a04 */
[C---:B------:R-:W-:Y:S01]  /*5da0*/  ISETP.GT.U32.AND P4, PT, R6.reuse, R8, PT ;  /* 0x000000080600720c */ /* 0x040fe20003f84070 */
[C---:B------:R-:W-:Y:S02]  /*5db0*/  IMAD R23, R6.reuse, R19, R23 ;  /* 0x0000001306177224 */ /* 0x040fe400078e0217 */
[C---:B------:R-:W-:Y:S01]  /*5dc0*/  IMAD R21, R6.reuse, R15, R21 ;  /* 0x0000000f06157224 */ /* 0x040fe200078e0215 */
[----:B------:R-:W-:Y:S01]  /*5dd0*/  STL [R1+0x3a0], R4 ;  /* 0x0003a00401007387 */ /* 0x000fe20000100800 */
[----:B------:R-:W-:Y:S01]  /*5de0*/  IMAD.HI.U32 R5, R7, R22, RZ ;  /* 0x0000001607057227 */ /* 0x000fe200078e00ff */
[----:B------:R-:W-:-:S02]  /*5df0*/  ISETP.GT.U32.AND P6, PT, R6, R23, PT ;  /* 0x000000170600720c */ /* 0x000fc40003fc4070 */
[----:B------:R0:W-:Y:S01]  /*5e00*/  STL [R1+0x3a4], R3 ;  /* 0x0003a40301007387 */ /* 0x0001e20000100800 */
[--C-:B------:R-:W-:Y:S01]  /*5e10*/  @!P3 IMAD.IADD R20, R20, 0x1, -R6.reuse ;  /* 0x000000011414b824 */ /* 0x100fe200078e0a06 */
[----:B------:R-:W-:Y:S01]  /*5e20*/  ISETP.GT.U32.AND P3, PT, R6, R21, PT ;  /* 0x000000150600720c */ /* 0x000fe20003f64070 */
[----:B------:R-:W-:Y:S02]  /*5e30*/  IMAD.MOV R5, RZ, RZ, -R5 ;  /* 0x000000ffff057224 */ /* 0x000fe400078e0a05 */
[----:B------:R-:W-:Y:S01]  /*5e40*/  @!P4 IMAD.IADD R8, R8, 0x1, -R6 ;  /* 0x000000010808c824 */ /* 0x000fe200078e0a06 */
[----:B------:R-:W-:Y:S01]  /*5e50*/  ISETP.GE.AND P4, PT, R13, RZ, PT ;  /* 0x000000ff0d00720c */ /* 0x000fe20003f86270 */
[----:B------:R-:W-:Y:S02]  /*5e60*/  IMAD R22, R6, R5, R22 ;  /* 0x0000000506167224 */ /* 0x000fe400078e0216 */
[----:B------:R-:W-:Y:S02]  /*5e70*/  VIADD R13, R0, 0x94 ;  /* 0x00000094000d7836 */ /* 0x000fe40000000000 */
[----:B0-----:R-:W-:-:S02]  /*5e80*/  IMAD.MOV.U32 R3, RZ, RZ, R16 ;  /* 0x000000ffff037224 */ /* 0x001fc400078e0010 */
[--C-:B------:R-:W-:Y:S01]  /*5e90*/  @!P6 IMAD.IADD R23, R23, 0x1, -R6.reuse ;  /* 0x000000011717e824 */ /* 0x100fe200078e0a06 */
[----:B------:R-:W-:Y:S01]  /*5ea0*/  ISETP.GE.AND P6, PT, R12, RZ, PT ;  /* 0x000000ff0c00720c */ /* 0x000fe20003fc6270 */
[----:B------:R-:W-:Y:S01]  /*5eb0*/  @!P5 IMAD.MOV R3, RZ, RZ, -R3 ;  /* 0x000000ffff03d224 */ /* 0x000fe200078e0a03 */
[----:B------:R-:W-:Y:S01]  /*5ec0*/  ISETP.GT.U32.AND P5, PT, R6, R22, PT ;  /* 0x000000160600720c */ /* 0x000fe20003fa4070 */
[----:B------:R-:W-:Y:S01]  /*5ed0*/  IMAD.MOV.U32 R4, RZ, RZ, R17 ;  /* 0x000000ffff047224 */ /* 0x000fe200078e0011 */
[----:B------:R-:W-:Y:S01]  /*5ee0*/  IABS R12, R13 ;  /* 0x0000000d000c7213 */ /* 0x000fe20000000000 */
[----:B------:R-:W-:Y:S02]  /*5ef0*/  @!P3 IMAD.IADD R21, R21, 0x1, -R6 ;  /* 0x000000011515b824 */ /* 0x000fe400078e0a06 */
[----:B------:R-:W-:Y:S02]  /*5f00*/  VIADD R5, R0, 0x95 ;  /* 0x0000009500057836 */ /* 0x000fe40000000000 */
[----:B------:R-:W-:Y:S01]  /*5f10*/  @!P0 IMAD.MOV R4, RZ, RZ, -R4 ;  /* 0x000000ffff048224 */ /* 0x000fe200078e0a04 */
[----:B------:R-:W-:Y:S01]  /*5f20*/  ISETP.GE.AND P0, PT, R14, RZ, PT ;  /* 0x000000ff0e00720c */ /* 0x000fe20003f06270 */
[----:B------:R-:W-:Y:S01]  /*5f30*/  IMAD.HI.U32 R14, R7, R12, RZ ;  /* 0x0000000c070e7227 */ /* 0x000fe200078e00ff */
[----:B------:R-:W-:-:S02]  /*5f40*/  ISETP.GT.U32.AND P3, PT, R6, R21, PT ;  /* 0x000000150600720c */ /* 0x000fc40003f64070 */
[----:B------:R-:W-:Y:S01]  /*5f50*/  IABS R18, R5 ;  /* 0x0000000500127213 */ /* 0x000fe20000000000 */
[----:B------:R-:W-:Y:S01]  /*5f60*/  @!P5 IMAD.IADD R22, R22, 0x1, -R6 ;  /* 0x000000011616d824 */ /* 0x000fe200078e0a06 */
[----:B------:R-:W-:Y:S01]  /*5f70*/  ISETP.GT.U32.AND P5, PT, R6, R23, PT ;  /* 0x000000170600720c */ /* 0x000fe20003fa4070 */
[----:B------:R-:W-:Y:S01]  /*5f80*/  IMAD.MOV R14, RZ, RZ, -R14 ;  /* 0x000000ffff0e7224 */ /* 0x000fe200078e0a0e */
[----:B------:R-:W-:Y:S01]  /*5f90*/  STL [R1+0x3a8], R4 ;  /* 0x0003a80401007387 */ /* 0x000fe20000100800 */
[----:B------:R-:W-:-:S03]  /*5fa0*/  IMAD.HI.U32 R15, R7, R18, RZ ;  /* 0x00000012070f7227 */ /* 0x000fc600078e00ff */
[----:B------:R0:W-:Y:S01]  /*5fb0*/  STL [R1+0x3ac], R3 ;  /* 0x0003ac0301007387 */ /* 0x0001e20000100800 */
[C---:B------:R-:W-:Y:S02]  /*5fc0*/  IMAD R12, R6.reuse, R14, R12 ;  /* 0x0000000e060c7224 */ /* 0x040fe400078e020c */
[----:B------:R-:W-:Y:S02]  /*5fd0*/  IMAD.MOV R15, RZ, RZ, -R15 ;  /* 0x000000ffff0f7224 */ /* 0x000fe400078e0a0f */
[----:B------:R-:W-:Y:S01]  /*5fe0*/  @!P3 IMAD.IADD R21, R21, 0x1, -R6 ;  /* 0x000000011515b824 */ /* 0x000fe200078e0a06 */
[C---:B------:R-:W-:Y:S01]  /*5ff0*/  ISETP.GT.U32.AND P3, PT, R6.reuse, R12, PT ;  /* 0x0000000c0600720c */ /* 0x040fe20003f64070 */
[C---:B------:R-:W-:Y:S02]  /*6000*/  IMAD R18, R6.reuse, R15, R18 ;  /* 0x0000000f06127224 */ /* 0x040fe400078e0212 */
[----:B------:R-:W-:Y:S02]  /*6010*/  @!P5 IMAD.IADD R23, R23, 0x1, -R6 ;  /* 0x000000011717d824 */ /* 0x000fe400078e0a06 */
[----:B0-----:R-:W-:Y:S01]  /*6020*/  IMAD.MOV.U32 R3, RZ, RZ, R8 ;  /* 0x000000ffff037224 */ /* 0x001fe200078e0008 */
[----:B------:R-:W-:Y:S01]  /*6030*/  ISETP.GT.U32.AND P5, PT, R6, R18, PT ;  /* 0x000000120600720c */ /* 0x000fe20003fa4070 */
[----:B------:R-:W-:-:S02]  /*6040*/  VIADD R14, R0, 0x91 ;  /* 0x00000091000e7836 */ /* 0x000fc40000000000 */
        /* <DEDUP_REMOVED lines=8> */
[----:B------:R-:W-:Y:S02]  /*60d0*/  VIADD R8, R0, 0x92 ;  /* 0x0000009200087836 */ /* 0x000fe40000000000 */
[----:B------:R-:W-:-:S02]  /*60e0*/  @!P1 IMAD.MOV R4, RZ, RZ, -R4 ;  /* 0x000000ffff049224 */ /* 0x000fc400078e0a04 */
[--C-:B------:R-:W-:Y:S01]  /*60f0*/  @!P5 IMAD.IADD R18, R18, 0x1, -R6.reuse ;  /* 0x000000011212d824 */ /* 0x100fe200078e0a06 */
[----:B------:R-:W-:Y:S01]  /*6100*/  IABS R15, R8 ;  /* 0x00000008000f7213 */ /* 0x000fe20000000000 */
[----:B------:R-:W-:Y:S01]  /*6110*/  @!P2 IMAD.IADD R22, R22, 0x1, -R6 ;  /* 0x000000011616a824 */ /* 0x000fe200078e0a06 */
[----:B------:R1:W-:Y:S01]  /*6120*/  STL [R1+0x2f4], R4 ;  /* 0x0002f40401007387 */ /* 0x0003e20000100800 */
[----:B0-----:R-:W-:Y:S01]  /*6130*/  IMAD.MOV.U32 R3, RZ, RZ, R23 ;  /* 0x000000ffff037224 */ /* 0x001fe200078e0017 */
[C---:B------:R-:W-:Y:S01]  /*6140*/  ISETP.GT.U32.AND P1, PT, R6.reuse, R18, PT ;  /* 0x000000120600720c */ /* 0x040fe20003f24070 */
[----:B------:R-:W-:Y:S01]  /*6150*/  IMAD.HI.U32 R20, R7, R17, RZ ;  /* 0x0000001107147227 */ /* 0x000fe200078e00ff */
[----:B------:R-:W-:Y:S02]  /*6160*/  ISETP.GE.AND P2, PT, R5, RZ, PT ;  /* 0x000000ff0500720c */ /* 0x000fe40003f46270 */
[----:B------:R-:W-:Y:S01]  /*6170*/  ISETP.GE.AND P5, PT, R13, RZ, PT ;  /* 0x000000ff0d00720c */ /* 0x000fe20003fa6270 */
[----:B------:R-:W-:Y:S01]  /*6180*/  @!P0 IMAD.MOV R3, RZ, RZ, -R3 ;  /* 0x000000ffff038224 */ /* 0x000fe200078e0a03 */
[----:B------:R-:W-:Y:S01]  /*6190*/  ISETP.GT.U32.AND P0, PT, R6, R12, PT ;  /* 0x0000000c0600720c */ /* 0x000fe20003f04070 */
[----:B------:R-:W-:-:S03]  /*61a0*/  IMAD.HI.U32 R24, R7, R19, RZ ;  /* 0x0000001307187227 */ /* 0x000fc600078e00ff */
[----:B------:R0:W-:Y:S01]  /*61b0*/  STL [R1+0x2f8], R3 ;  /* 0x0002f80301007387 */ /* 0x0001e20000100800 */
[----:B-1----:R-:W-:Y:S02]  /*61c0*/  IMAD.MOV.U32 R4, RZ, RZ, R22 ;  /* 0x000000ffff047224 */ /* 0x002fe400078e0016 */
[----:B------:R-:W-:Y:S02]  /*61d0*/  IMAD.MOV R20, RZ, RZ, -R20 ;  /* 0x000000ffff147224 */ /* 0x000fe400078e0a14 */
[----:B------:R-:W-:-:S04]  /*61e0*/  IMAD.HI.U32 R5, R7, R15, RZ ;  /* 0x0000000f07057227 */ /* 0x000fc800078e00ff */
[----:B------:R-:W-:Y:S02]  /*61f0*/  IMAD.MOV R24, RZ, RZ, -R24 ;  /* 0x000000ffff187224 */ /* 0x000fe400078e0a18 */
[----:B------:R-:W-:Y:S01]  /*6200*/  @!P4 IMAD.MOV R4, RZ, RZ, -R4 ;  /* 0x000000ffff04c224 */ /* 0x000fe200078e0a04 */
[----:B------:R-:W-:Y:S01]  /*6210*/  ISETP.GE.AND P4, PT, R16, RZ, PT ;  /* 0x000000ff1000720c */ /* 0x000fe20003f86270 */
[C---:B------:R-:W-:Y:S02]  /*6220*/  IMAD R16, R6.reuse, R20, R17 ;  /* 0x0000001406107224 */ /* 0x040fe400078e0211 */
[----:B------:R-:W-:Y:S01]  /*6230*/  IMAD.MOV R5, RZ, RZ, -R5 ;  /* 0x000000ffff057224 */ /* 0x000fe200078e0a05 */
[----:B------:R-:W-:Y:S01]  /*6240*/  STL [R1+0x32c], R4 ;  /* 0x00032c0401007387 */ /* 0x000fe20000100800 */
[----:B------:R-:W-:Y:S02]  /*6250*/  IMAD R19, R6, R24, R19 ;  /* 0x0000001806137224 */ /* 0x000fe400078e0213 */
[----:B0-----:R-:W-:-:S02]  /*6260*/  IMAD.MOV.U32 R3, RZ, RZ, R21 ;  /* 0x000000ffff037224 */ /* 0x001fc400078e0015 */
[--C-:B------:R-:W-:Y:S01]  /*6270*/  @!P0 IMAD.IADD R12, R12, 0x1, -R6.reuse ;  /* 0x000000010c0c8824 */ /* 0x100fe200078e0a06 */
[C---:B------:R-:W-:Y:S01]  /*6280*/  ISETP.GT.U32.AND P0, PT, R6.reuse, R16, PT ;  /* 0x000000100600720c */ /* 0x040fe20003f04070 */
[C---:B------:R-:W-:Y:S01]  /*6290*/  IMAD R15, R6.reuse, R5, R15 ;  /* 0x00000005060f7224 */ /* 0x040fe200078e020f */
[----:B------:R-:W-:Y:S01]  /*62a0*/  ISETP.GT.U32.AND P3, PT, R6, R19, PT ;  /* 0x000000130600720c */ /* 0x000fe20003f64070 */
[----:B------:R-:W-:Y:S02]  /*62b0*/  @!P6 IMAD.MOV R3, RZ, RZ, -R3 ;  /* 0x000000ffff03e224 */ /* 0x000fe400078e0a03 */
[----:B------:R-:W-:Y:S01]  /*62c0*/  @!P1 IMAD.IADD R18, R18, 0x1, -R6 ;  /* 0x0000000112129824 */ /* 0x000fe200078e0a06 */
[----:B------:R-:W-:Y:S01]  /*62d0*/  ISETP.GT.U32.AND P6, PT, R6, R15, PT ;  /* 0x0000000f0600720c */ /* 0x000fe20003fc4070 */
[----:B------:R-:W-:Y:S01]  /*62e0*/  VIADD R13, R0, 0x90 ;  /* 0x00000090000d7836 */ /* 0x000fe20000000000 */
[----:B------:R0:W-:Y:S01]  /*62f0*/  STL [R1+0x384], R3 ;  /* 0x0003840301007387 */ /* 0x0001e20000100800 */
[----:B------:R-:W-:Y:S01]  /*6300*/  ISETP.GE.AND P1, PT, R8, RZ, PT ;  /* 0x000000ff0800720c */ /* 0x000fe20003f26270 */
[----:B------:R-:W-:-:S02]  /*6310*/  VIADD R8, R0, 0x8f ;  /* 0x0000008f00087836 */ /* 0x000fc40000000000 */
[----:B------:R-:W-:Y:S01]  /*6320*/  IABS R5, R13 ;  /* 0x0000000d00057213 */ /* 0x000fe20000000000 */
[--C-:B------:R-:W-:Y:S02]  /*6330*/  @!P0 IMAD.IADD R16, R16, 0x1, -R6.reuse ;  /* 0x0000000110108824 */ /* 0x100fe400078e0a06 */
[----:B------:R-:W-:Y:S01]  /*6340*/  @!P3 IMAD.IADD R19, R19, 0x1, -R6 ;  /* 0x000000011313b824 */ /* 0x000fe200078e0a06 */
[----:B------:R-:W-:Y:S01]  /*6350*/  ISETP.GE.AND P3, PT, R14, RZ, PT ;  /* 0x000000ff0e00720c */ /* 0x000fe20003f66270 */
[----:B------:R-:W-:Y:S01]  /*6360*/  IMAD.HI.U32 R17, R7, R5, RZ ;  /* 0x0000000507117227 */ /* 0x000fe200078e00ff */
[----:B------:R-:W-:-:S03]  /*6370*/  ISETP.GT.U32.AND P0, PT, R6, R16, PT ;  /* 0x000000100600720c */ /* 0x000fc60003f04070 */
[----:B0-----:R-:W-:Y:S01]  /*6380*/  IMAD.MOV.U32 R3, RZ, RZ, R18 ;  /* 0x000000ffff037224 */ /* 0x001fe200078e0012 */
[----:B------:R-:W-:Y:S01]  /*6390*/  IABS R18, R8 ;  /* 0x0000000800127213 */ /* 0x000fe20000000000 */
[----:B------:R-:W-:Y:S01]  /*63a0*/  @!P6 IMAD.IADD R15, R15, 0x1, -R6 ;  /* 0x000000010f0fe824 */ /* 0x000fe200078e0a06 */
[C---:B------:R-:W-:Y:S01]  /*63b0*/  ISETP.GT.U32.AND P6, PT, R6.reuse, R19, PT ;  /* 0x000000130600720c */ /* 0x040fe20003fc4070 */
[----:B------:R-:W-:Y:S02]  /*63c0*/  @!P2 IMAD.MOV R3, RZ, RZ, -R3 ;  /* 0x000000ffff03a224 */ /* 0x000fe400078e0a03 */
[----:B------:R-:W-:Y:S01]  /*63d0*/  IMAD.MOV R17, RZ, RZ, -R17 ;  /* 0x000000ffff117224 */ /* 0x000fe200078e0a11 */
[----:B------:R-:W-:Y:S01]  /*63e0*/  ISETP.GT.U32.AND P2, PT, R6, R15, PT ;  /* 0x0000000f0600720c */ /* 0x000fe20003f44070 */
[----:B------:R-:W-:Y:S01]  /*63f0*/  VIADD R14, R0, 0x8e ;  /* 0x0000008e000e7836 */ /* 0x000fe20000000000 */
[----:B------:R0:W-:Y:S01]  /*6400*/  STL [R1+0x38c], R3 ;  /* 0x00038c0301007387 */ /* 0x0001e20000100800 */
[----:B------:R-:W-:-:S02]  /*6410*/  IMAD R5, R6, R17, R5 ;  /* 0x0000001106057224 */ /* 0x000fc400078e0205 */
[--C-:B------:R-:W-:Y:S01]  /*6420*/  @!P0 IMAD.IADD R16, R16, 0x1, -R6.reuse ;  /* 0x0000000110108824 */ /* 0x100fe200078e0a06 */
[----:B------:R-:W-:Y:S01]  /*6430*/  IABS R17, R14 ;  /* 0x0000000e00117213 */ /* 0x000fe20000000000 */
[----:B------:R-:W-:Y:S02]  /*6440*/  VIADD R24, R0, 0x7b ;  /* 0x0000007b00187836 */ /* 0x000fe40000000000 */
[----:B------:R-:W-:Y:S01]  /*6450*/  @!P6 IMAD.IADD R19, R19, 0x1, -R6 ;  /* 0x000000011313e824 */ /* 0x000fe200078e0a06 */
[----:B------:R-:W-:Y:S01]  /*6460*/  ISETP.GT.U32.AND P6, PT, R6, R5, PT ;  /* 0x000000050600720c */ /* 0x000fe20003fc4070 */
[----:B------:R-:W-:Y:S01]  /*6470*/  IMAD.HI.U32 R21, R7, R17, RZ ;  /* 0x0000001107157227 */ /* 0x000fe200078e00ff */
[----:B------:R-:W-:-:S03]  /*6480*/  IABS R25, R24 ;  /* 0x0000001800197213 */ /* 0x000fc60000000000 */
[----:B0-----:R-:W-:Y:S02]  /*6490*/  IMAD.MOV.U32 R3, RZ, RZ, R12 ;  /* 0x000000ffff037224 */ /* 0x001fe400078e000c */
[----:B------:R-:W-:-:S04]  /*64a0*/  IMAD.HI.U32 R12, R7, R18, RZ ;  /* 0x00000012070c7227 */ /* 0x000fc800078e00ff */
[----:B------:R-:W-:Y:S02]  /*64b0*/  IMAD.MOV R12, RZ, RZ, -R12 ;  /* 0x000000ffff0c7224 */ /* 0x000fe400078e0a0c */
[----:B------:R-:W-:Y:S01]  /*64c0*/  @!P2 IMAD.IADD R15, R15, 0x1, -R6 ;  /* 0x000000010f0fa824 */ /* 0x000fe200078e0a06 */
[----:B------:R-:W-:Y:S01]  /*64d0*/  ISETP.GE.AND P2, PT, R8, RZ, PT ;  /* 0x000000ff0800720c */ /* 0x000fe20003f46270 */
[----:B------:R-:W-:Y:S02]  /*64e0*/  IMAD R18, R6, R12, R18 ;  /* 0x0000000c06127224 */ /* 0x000fe400078e0212 */
[----:B------:R-:W-:Y:S01]  /*64f0*/  @!P5 IMAD.MOV R3, RZ, RZ, -R3 ;  /* 0x000000ffff03d224 */ /* 0x000fe200078e0a03 */
[----:B------:R-:W-:Y:S01]  /*6500*/  ISETP.GE.AND P5, PT, R13, RZ, PT ;  /* 0x000000ff0d00720c */ /* 0x000fe20003fa6270 */
[----:B------:R-:W-:Y:S01]  /*6510*/  VIADD R8, R0, 0x8d ;  /* 0x0000008d00087836 */ /* 0x000fe20000000000 */
[C---:B------:R-:W-:Y:S01]  /*6520*/  ISETP.GT.U32.AND P0, PT, R6.reuse, R18, PT ;  /* 0x000000120600720c */ /* 0x040fe20003f04070 */
[----:B------:R-:W-:Y:S01]  /*6530*/  IMAD.MOV R21, RZ, RZ, -R21 ;  /* 0x000000ffff157224 */ /* 0x000fe200078e0a15 */
[----:B------:R0:W-:Y:S01]  /*6540*/  STL [R1+0x39c], R3 ;  /* 0x00039c0301007387 */ /* 0x0001e20000100800 */
[----:B------:R-:W-:Y:S01]  /*6550*/  @!P6 IMAD.IADD R5, R5, 0x1, -R6 ;  /* 0x000000010505e824 */ /* 0x000fe200078e0a06 */
[----:B------:R-:W-:Y:S01]  /*6560*/  IABS R13, R8 ;  /* 0x00000008000d7213 */ /* 0x000fe20000000000 */
[----:B------:R-:W-:Y:S01]  /*6570*/  IMAD R17, R6, R21, R17 ;  /* 0x0000001506117224 */ /* 0x000fe200078e0211 */
[----:B------:R-:W-:Y:S01]  /*6580*/  ISETP.GE.AND P6, PT, R14, RZ, PT ;  /* 0x000000ff0e00720c */ /* 0x000fe20003fc6270 */
[----:B------:R-:W-:-:S02]  /*6590*/  IMAD.MOV.U32 R4, RZ, RZ, R15 ;  /* 0x000000ffff047224 */ /* 0x000fc400078e000f */
[----:B------:R-:W-:Y:S02]  /*65a0*/  VIADD R12, R0, 0x8c ;  /* 0x0000008c000c7836 */ /* 0x000fe40000000000 */
[----:B------:R-:W-:-:S03]  /*65b0*/  IMAD.HI.U32 R14, R7, R13, RZ ;  /* 0x0000000d070e7227 */ /* 0x000fc600078e00ff */
[----:B------:R-:W-:Y:S01]  /*65c0*/  IABS R20, R12 ;  /* 0x0000000c00147213 */ /* 0x000fe20000000000 */
[----:B------:R-:W-:Y:S02]  /*65d0*/  @!P0 IMAD.IADD R18, R18, 0x1, -R6 ;  /* 0x0000000112128824 */ /* 0x000fe400078e0a06 */
[----:B0-----:R-:W-:Y:S02]  /*65e0*/  IMAD.MOV.U32 R3, RZ, RZ, R19 ;  /* 0x000000ffff037224 */ /* 0x001fe400078e0013 */
[----:B------:R-:W-:Y:S01]  /*65f0*/  @!P1 IMAD.MOV R4, RZ, RZ, -R4 ;  /* 0x000000ffff049224 */ /* 0x000fe200078e0a04 */
[C---:B------:R-:W-:Y:S01]  /*6600*/  ISETP.GT.U32.AND P0, PT, R6.reuse, R18, PT ;  /* 0x000000120600720c */ /* 0x040fe20003f04070 */
[----:B------:R-:W-:Y:S01]  /*6610*/  @!P4 IMAD.MOV R3, RZ, RZ, -R3 ;  /* 0x000000ffff03c224 */ /* 0x000fe200078e0a03 */
[C---:B------:R-:W-:Y:S01]  /*6620*/  ISETP.GT.U32.AND P4, PT, R6.reuse, R5, PT ;  /* 0x000000050600720c */ /* 0x040fe20003f84070 */
[----:B------:R-:W-:Y:S01]  /*6630*/  IMAD.MOV R14, RZ, RZ, -R14 ;  /* 0x000000ffff0e7224 */ /* 0x000fe200078e0a0e */
[C---:B------:R-:W-:Y:S01]  /*6640*/  ISETP.GT.U32.AND P1, PT, R6.reuse, R17, PT ;  /* 0x000000110600720c */ /* 0x040fe20003f24070 */
[----:B------:R-:W-:Y:S01]  /*6650*/  IMAD.HI.U32 R15, R7, R20, RZ ;  /* 0x00000014070f7227 */ /* 0x000fe200078e00ff */
[----:B------:R0:W-:Y:S03]  /*6660*/  STL [R1+0x394], R3 ;  /* 0x0003940301007387 */ /* 0x0001e60000100800 */
[----:B------:R-:W-:Y:S01]  /*6670*/  IMAD R13, R6, R14, R13 ;  /* 0x0000000e060d7224 */ /* 0x000fe200078e020d */
[----:B------:R1:W-:Y:S01]  /*6680*/  STL [R1+0x358], R4 ;  /* 0x0003580401007387 */ /* 0x0003e20000100800 */
[----:B------:R-:W-:-:S02]  /*6690*/  IMAD.MOV R15, RZ, RZ, -R15 ;  /* 0x000000ffff0f7224 */ /* 0x000fc400078e0a0f */
[--C-:B------:R-:W-:Y:S01]  /*66a0*/  @!P0 IMAD.IADD R18, R18, 0x1, -R6.reuse ;  /* 0x0000000112128824 */ /* 0x100fe200078e0a06 */
[----:B------:R-:W-:Y:S01]  /*66b0*/  ISETP.GT.U32.AND P0, PT, R6, R13, PT ;  /* 0x0000000d0600720c */ /* 0x000fe20003f04070 */
[--C-:B------:R-:W-:Y:S01]  /*66c0*/  @!P4 IMAD.IADD R5, R5, 0x1, -R6.reuse ;  /* 0x000000010505c824 */ /* 0x100fe200078e0a06 */
[----:B------:R-:W-:Y:S01]  /*66d0*/  ISETP.GE.AND P4, PT, R12, RZ, PT ;  /* 0x000000ff0c00720c */ /* 0x000fe20003f86270 */
[----:B------:R-:W-:Y:S02]  /*66e0*/  @!P1 IMAD.IADD R17, R17, 0x1, -R6 ;  /* 0x0000000111119824 */ /* 0x000fe400078e0a06 */
[----:B0-----:R-:W-:Y:S02]  /*66f0*/  IMAD.MOV.U32 R3, RZ, RZ, R16 ;  /* 0x000000ffff037224 */ /* 0x001fe400078e0010 */
[C---:B------:R-:W-:Y:S01]  /*6700*/  IMAD R20, R6.reuse, R15, R20 ;  /* 0x0000000f06147224 */ /* 0x040fe200078e0214 */
[----:B------:R-:W-:Y:S01]  /*6710*/  ISETP.GT.U32.AND P1, PT, R6, R17, PT ;  /* 0x000000110600720c */ /* 0x000fe20003f24070 */
[----:B-1----:R-:W-:-:S02]  /*6720*/  IMAD.MOV.U32 R4, RZ, RZ, R5 ;  /* 0x000000ffff047224 */ /* 0x002fc400078e0005 */
[----:B------:R-:W-:Y:S01]  /*6730*/  @!P3 IMAD.MOV R3, RZ, RZ, -R3 ;  /* 0x000000ffff03b224 */ /* 0x000fe200078e0a03 */
[----:B------:R-:W-:Y:S01]  /*6740*/  ISETP.GE.AND P3, PT, R8, RZ, PT ;  /* 0x000000ff0800720c */ /* 0x000fe20003f66270 */
[----:B------:R-:W-:Y:S01]  /*6750*/  @!P5 IMAD.MOV R4, RZ, RZ, -R4 ;  /* 0x000000ffff04d224 */ /* 0x000fe200078e0a04 */
[----:B------:R-:W-:Y:S01]  /*6760*/  ISETP.GT.U32.AND P5, PT, R6, R20, PT ;  /* 0x000000140600720c */ /* 0x000fe20003fa4070 */
[--C-:B------:R-:W-:Y:S01]  /*6770*/  @!P0 IMAD.IADD R13, R13, 0x1, -R6.reuse ;  /* 0x000000010d0d8824 */ /* 0x100fe200078e0a06 */
[----:B------:R0:W-:Y:S01]  /*6780*/  STL [R1+0x35c], R3 ;  /* 0x00035c0301007387 */ /* 0x0001e20000100800 */
[C---:B------:R-:W-:Y:S02]  /*6790*/  VIADD R16, R0.reuse, 0x8b ;  /* 0x0000008b00107836 */ /* 0x040fe40000000000 */
[----:B------:R-:W-:Y:S01]  /*67a0*/  VIADD R15, R0, 0x8a ;  /* 0x0000008a000f7836 */ /* 0x000fe20000000000 */
[----:B------:R-:W-:Y:S01]  /*67b0*/  ISETP.GT.U32.AND P0, PT, R6, R13, PT ;  /* 0x0000000d0600720c */ /* 0x000fe20003f04070 */
[----:B------:R-:W-:Y:S01]  /*67c0*/  @!P1 IMAD.IADD R17, R17, 0x1, -R6 ;  /* 0x0000000111119824 */ /* 0x000fe200078e0a06 */
[----:B------:R-:W-:Y:S01]  /*67d0*/  IABS R12, R16 ;  /* 0x00000010000c7213 */ /* 0x000fe20000000000 */
[----:B------:R-:W-:Y:S01]  /*67e0*/  STL [R1+0x380], R4 ;  /* 0x0003800401007387 */ /* 0x000fe20000100800 */
[----:B------:R-:W-:Y:S01]  /*67f0*/  IABS R14, R15 ;  /* 0x0000000f000e7213 */ /* 0x000fe20000000000 */
[----:B------:R-:W-:Y:S01]  /*6800*/  VIADD R8, R0, 0x89 ;  /* 0x0000008900087836 */ /* 0x000fe20000000000 */
[----:B------:R-:W-:Y:S01]  /*6810*/  ISETP.GE.AND P1, PT, R15, RZ, PT ;  /* 0x000000ff0f00720c */ /* 0x000fe20003f26270 */
[----:B0-----:R-:W-:-:S02]  /*6820*/  IMAD.MOV.U32 R3, RZ, RZ, R18 ;  /* 0x000000ffff037224 */ /* 0x001fc400078e0012 */
[----:B------:R-:W-:Y:S01]  /*6830*/  @!P5 IMAD.IADD R20, R20, 0x1, -R6 ;  /* 0x000000011414d824 */ /* 0x000fe200078e0a06 */
[----:B------:R-:W-:Y:S01]  /*6840*/  IABS R5, R8 ;  /* 0x0000000800057213 */ /* 0x000fe20000000000 */
[----:B------:R-:W-:Y:S01]  /*6850*/  @!P2 IMAD.MOV R3, RZ, RZ, -R3 ;  /* 0x000000ffff03a224 */ /* 0x000fe200078e0a03 */
[----:B------:R-:W-:Y:S01]  /*6860*/  ISETP.GE.AND P2, PT, R16, RZ, PT ;  /* 0x000000ff1000720c */ /* 0x000fe20003f46270 */
[C---:B------:R-:W-:Y:S01]  /*6870*/  IMAD.HI.U32 R18, R7.reuse, R12, RZ ;  /* 0x0000000c07127227 */ /* 0x040fe200078e00ff */
[----:B------:R-:W-:Y:S02]  /*6880*/  ISETP.GT.U32.AND P5, PT, R6, R20, PT ;  /* 0x000000140600720c */ /* 0x000fe40003fa4070 */
[----:B------:R0:W-:Y:S01]  /*6890*/  STL [R1+0x378], R3 ;  /* 0x0003780301007387 */ /* 0x0001e20000100800 */
[----:B------:R-:W-:-:S04]  /*68a0*/  IMAD.HI.U32 R15, R7, R14, RZ ;  /* 0x0000000e070f7227 */ /* 0x000fc800078e00ff */
[----:B------:R-:W-:Y:S02]  /*68b0*/  IMAD.MOV R18, RZ, RZ, -R18 ;  /* 0x000000ffff127224 */ /* 0x000fe400078e0a12 */
[----:B------:R-:W-:Y:S02]  /*68c0*/  IMAD.MOV R15, RZ, RZ, -R15 ;  /* 0x000000ffff0f7224 */ /* 0x000fe400078e0a0f */
[----:B------:R-:W-:Y:S02]  /*68d0*/  @!P0 IMAD.IADD R13, R13, 0x1, -R6 ;  /* 0x000000010d0d8824 */ /* 0x000fe400078e0a06 */
[----:B0-----:R-:W-:Y:S02]  /*68e0*/  IMAD.MOV.U32 R3, RZ, RZ, R17 ;  /* 0x000000ffff037224 */ /* 0x001fe400078e0011 */
[----:B------:R-:W-:Y:S02]  /*68f0*/  IMAD R12, R6, R18, R12 ;  /* 0x00000012060c7224 */ /* 0x000fe400078e020c */
[----:B------:R-:W-:Y:S01]  /*6900*/  @!P6 IMAD.MOV R3, RZ, RZ, -R3 ;  /* 0x000000ffff03e224 */ /* 0x000fe200078e0a03 */
[----:B------:R-:W-:Y:S01]  /*6910*/  ISETP.GE.AND P6, PT, R8, RZ, PT ;  /* 0x000000ff0800720c */ /* 0x000fe20003fc6270 */
[C---:B------:R-:W-:Y:S01]  /*6920*/  IMAD R8, R6.reuse, R15, R14 ;  /* 0x0000000f06087224 */ /* 0x040fe200078e020e */
[----:B------:R-:W-:Y:S01]  /*6930*/  ISETP.GT.U32.AND P0, PT, R6, R12, PT ;  /* 0x0000000c0600720c */ /* 0x000fe20003f04070 */
[----:B------:R-:W-:Y:S01]  /*6940*/  IMAD.HI.U32 R16, R7, R5, RZ ;  /* 0x0000000507107227 */ /* 0x000fe200078e00ff */
[----:B------:R0:W-:Y:S03]  /*6950*/  STL [R1+0x370], R3 ;  /* 0x0003700301007387 */ /* 0x0001e60000100800 */
[----:B------:R-:W-:-:S02]  /*6960*/  IMAD.MOV R16, RZ, RZ, -R16 ;  /* 0x000000ffff107224 */ /* 0x000fc400078e0a10 */
[--C-:B------:R-:W-:Y:S02]  /*6970*/  @!P5 IMAD.IADD R20, R20, 0x1, -R6.reuse ;  /* 0x000000011414d824 */ /* 0x100fe400078e0a06 */
[----:B------:R-:W-:Y:S02]  /*6980*/  IMAD R5, R6, R16, R5 ;  /* 0x0000001006057224 */ /* 0x000fe400078e0205 */
[----:B------:R-:W-:Y:S02]  /*6990*/  VIADD R16, R0, 0x88 ;  /* 0x0000008800107836 */ /* 0x000fe40000000000 */
[----:B0-----:R-:W-:Y:S02]  /*69a0*/  IMAD.MOV.U32 R3, RZ, RZ, R13 ;  /* 0x000000ffff037224 */ /* 0x001fe400078e000d */
[----:B------:R-:W-:Y:S01]  /*69b0*/  @!P0 IMAD.IADD R12, R12, 0x1, -R6 ;  /* 0x000000010c0c8824 */ /* 0x000fe200078e0a06 */
[----:B------:R-:W-:Y:S01]  /*69c0*/  ISETP.GE.AND P5, PT, R16, RZ, PT ;  /* 0x000000ff1000720c */ /* 0x000fe20003fa6270 */
[----:B------:R-:W-:Y:S01]  /*69d0*/  @!P3 IMAD.MOV R3, RZ, RZ, -R3 ;  /* 0x000000ffff03b224 */ /* 0x000fe200078e0a03 */
[----:B------:R-:W-:Y:S01]  /*69e0*/  ISETP.GT.U32.AND P3, PT, R6, R8, PT ;  /* 0x000000080600720c */ /* 0x000fe20003f64070 */
[----:B------:R-:W-:Y:S01]  /*69f0*/  VIADD R15, R0, 0x85 ;  /* 0x00000085000f7836 */ /* 0x000fe20000000000 */
[----:B------:R-:W-:Y:S01]  /*6a00*/  ISETP.GT.U32.AND P0, PT, R6, R12, PT ;  /* 0x0000000c0600720c */ /* 0x000fe20003f04070 */
[C---:B------:R-:W-:Y:S01]  /*6a10*/  VIADD R13, R0.reuse, 0x87 ;  /* 0x00000087000d7836 */ /* 0x040fe20000000000 */
[----:B------:R0:W-:Y:S01]  /*6a20*/  STL [R1+0x374], R3 ;  /* 0x0003740301007387 */ /* 0x0001e20000100800 */
[----:B------:R-:W-:Y:S01]  /*6a30*/  IABS R16, R16 ;  /* 0x0000001000107213 */ /* 0x000fe20000000000 */
[----:B------:R-:W-:Y:S01]  /*6a40*/  VIADD R14, R0, 0x86 ;  /* 0x00000086000e7836 */ /* 0x000fe20000000000 */
[----:B------:R-:W-:Y:S01]  /*6a50*/  IABS R19, R15 ;  /* 0x0000000f00137213 */ /* 0x000fe20000000000 */
[----:B------:R-:W-:Y:S01]  /*6a60*/  IMAD.HI.U32 R28, R7, R25, RZ ;  /* 0x00000019071c7227 */ /* 0x000fe200078e00ff */
[----:B------:R-:W-:-:S02]  /*6a70*/  IABS R17, R13 ;  /* 0x0000000d00117213 */ /* 0x000fc40000000000 */
[----:B------:R-:W-:Y:S01]  /*6a80*/  IABS R18, R14 ;  /* 0x0000000e00127213 */ /* 0x000fe20000000000 */
[----:B------:R-:W-:Y:S02]  /*6a90*/  IMAD.MOV R28, RZ, RZ, -R28 ;  /* 0x000000ffff1c7224 */ /* 0x000fe400078e0a1c */
[----:B0-----:R-:W-:Y:S02]  /*6aa0*/  IMAD.MOV.U32 R3, RZ, RZ, R20 ;  /* 0x000000ffff037224 */ /* 0x001fe400078e0014 */
[----:B------:R-:W-:Y:S02]  /*6ab0*/  @!P3 IMAD.IADD R8, R8, 0x1, -R6 ;  /* 0x000000010808b824 */ /* 0x000fe400078e0a06 */
[----:B------:R-:W-:Y:S01]  /*6ac0*/  @!P4 IMAD.MOV R3, RZ, RZ, -R3 ;  /* 0x000000ffff03c224 */ /* 0x000fe200078e0a03 */
[C---:B------:R-:W-:Y:S01]  /*6ad0*/  ISETP.GT.U32.AND P4, PT, R6.reuse, R5, PT ;  /* 0x000000050600720c */ /* 0x040fe20003f84070 */
[----:B------:R-:W-:Y:S01]  /*6ae0*/  IMAD.HI.U32 R20, R7, R16, RZ ;  /* 0x0000001007147227 */ /* 0x000fe200078e00ff */
[----:B------:R-:W-:-:S02]  /*6af0*/  ISETP.GT.U32.AND P3, PT, R6, R8, PT ;  /* 0x000000080600720c */ /* 0x000fc40003f64070 */
[----:B------:R0:W-:Y:S01]  /*6b00*/  STL [R1+0x36c], R3 ;  /* 0x00036c0301007387 */ /* 0x0001e20000100800 */
[----:B------:R-:W-:Y:S01]  /*6b10*/  @!P0 IMAD.IADD R12, R12, 0x1, -R6 ;  /* 0x000000010c0c8824 */ /* 0x000fe200078e0a06 */
[----:B------:R-:W-:Y:S01]  /*6b20*/  ISETP.GE.AND P0, PT, R13, RZ, PT ;  /* 0x000000ff0d00720c */ /* 0x000fe20003f06270 */
[----:B------:R-:W-:Y:S02]  /*6b30*/  IMAD.MOV R20, RZ, RZ, -R20 ;  /* 0x000000ffff147224 */ /* 0x000fe400078e0a14 */
[----:B------:R-:W-:Y:S02]  /*6b40*/  IMAD.MOV.U32 R4, RZ, RZ, R12 ;  /* 0x000000ffff047224 */ /* 0x000fe400078e000c */
[----:B------:R-:W-:Y:S02]  /*6b50*/  IMAD R16, R6, R20, R16 ;  /* 0x0000001406107224 */ /* 0x000fe400078e0210 */
[--C-:B------:R-:W-:Y:S02]  /*6b60*/  @!P4 IMAD.IADD R5, R5, 0x1, -R6.reuse ;  /* 0x000000010505c824 */ /* 0x100fe400078e0a06 */
[----:B------:R-:W-:Y:S01]  /*6b70*/  @!P3 IMAD.IADD R8, R8, 0x1, -R6 ;  /* 0x000000010808b824 */ /* 0x000fe200078e0a06 */
[C---:B------:R-:W-:Y:S01]  /*6b80*/  ISETP.GT.U32.AND P3, PT, R6.reuse, R16, PT ;  /* 0x000000100600720c */ /* 0x040fe20003f64070 */
[----:B------:R-:W-:Y:S01]  /*6b90*/  IMAD.HI.U32 R13, R7, R19, RZ ;  /* 0x00000013070d7227 */ /* 0x000fe200078e00ff */
[----:B------:R-:W-:-:S03]  /*6ba0*/  ISETP.GT.U32.AND P4, PT, R6, R5, PT ;  /* 0x000000050600720c */ /* 0x000fc60003f84070 */
[----:B0-----:R-:W-:Y:S02]  /*6bb0*/  IMAD.MOV.U32 R3, RZ, RZ, R8 ;  /* 0x000000ffff037224 */ /* 0x001fe400078e0008 */
[----:B------:R-:W-:Y:S02]  /*6bc0*/  @!P2 IMAD.MOV R4, RZ, RZ, -R4 ;  /* 0x000000ffff04a224 */ /* 0x000fe400078e0a04 */
[----:B------:R-:W-:Y:S01]  /*6bd0*/  @!P1 IMAD.MOV R3, RZ, RZ, -R3 ;  /* 0x000000ffff039224 */ /* 0x000fe200078e0a03 */
[----:B------:R-:W-:Y:S01]  /*6be0*/  ISETP.GE.AND P1, PT, R14, RZ, PT ;  /* 0x000000ff0e00720c */ /* 0x000fe20003f26270 */
[----:B------:R-:W-:Y:S01]  /*6bf0*/  IMAD.HI.U32 R21, R7, R17, RZ ;  /* 0x0000001107157227 */ /* 0x000fe200078e00ff */
[----:B------:R-:W-:Y:S03]  /*6c00*/  STL [R1+0x354], R4 ;  /* 0x0003540401007387 */ /* 0x000fe60000100800 */
[----:B------:R-:W-:Y:S01]  /*6c10*/  IMAD.MOV R12, RZ, RZ, -R13 ;  /* 0x000000ffff0c7224 */ /* 0x000fe200078e0a0d */
[----:B------:R0:W-:Y:S01]  /*6c20*/  STL [R1+0x350], R3 ;  /* 0x0003500301007387 */ /* 0x0001e20000100800 */
[----:B------:R-:W-:-:S02]  /*6c30*/  @!P4 IMAD.IADD R5, R5, 0x1, -R6 ;  /* 0x000000010505c824 */ /* 0x000fc400078e0a06 */
[----:B------:R-:W-:Y:S02]  /*6c40*/  IMAD.MOV R21, RZ, RZ, -R21 ;  /* 0x000000ffff157224 */ /* 0x000fe400078e0a15 */
[C---:B------:R-:W-:Y:S02]  /*6c50*/  IMAD R19, R6.reuse, R12, R19 ;  /* 0x0000000c06137224 */ /* 0x040fe400078e0213 */
[----:B------:R-:W-:Y:S02]  /*6c60*/  IMAD R21, R6, R21, R17 ;  /* 0x0000001506157224 */ /* 0x000fe400078e0211 */
[----:B------:R-:W-:-:S03]  /*6c70*/  IMAD.HI.U32 R22, R7, R18, RZ ;  /* 0x0000001207167227 */ /* 0x000fc600078e00ff */
[----:B------:R-:W-:Y:S01]  /*6c80*/  ISETP.GT.U32.AND P2, PT, R6, R21, PT ;  /* 0x000000150600720c */ /* 0x000fe20003f44070 */
[----:B0-----:R-:W-:Y:S02]  /*6c90*/  IMAD.MOV.U32 R3, RZ, RZ, R5 ;  /* 0x000000ffff037224 */ /* 0x001fe400078e0005 */
[----:B------:R-:W-:Y:S02]  /*6ca0*/  VIADD R8, R0, 0x84 ;  /* 0x0000008400087836 */ /* 0x000fe40000000000 */
[----:B------:R-:W-:Y:S01]  /*6cb0*/  @!P6 IMAD.MOV R3, RZ, RZ, -R3 ;  /* 0x000000ffff03e224 */ /* 0x000fe200078e0a03 */
[----:B------:R-:W-:Y:S01]  /*6cc0*/  ISETP.GT.U32.AND P6, PT, R6, R19, PT ;  /* 0x000000130600720c */ /* 0x000fe20003fc4070 */
[----:B------:R-:W-:Y:S01]  /*6cd0*/  IMAD.MOV R22, RZ, RZ, -R22 ;  /* 0x000000ffff167224 */ /* 0x000fe200078e0a16 */
[----:B------:R-:W-:Y:S01]  /*6ce0*/  IABS R17, R8 ;  /* 0x0000000800117213 */ /* 0x000fe20000000000 */
[----:B------:R-:W-:Y:S01]  /*6cf0*/  @!P3 IMAD.IADD R16, R16, 0x1, -R6 ;  /* 0x000000011010b824 */ /* 0x000fe200078e0a06 */
[----:B------:R0:W-:Y:S01]  /*6d00*/  STL [R1+0x34c], R3 ;  /* 0x00034c0301007387 */ /* 0x0001e20000100800 */
[----:B------:R-:W-:-:S02]  /*6d10*/  IMAD R18, R6, R22, R18 ;  /* 0x0000001606127224 */ /* 0x000fc400078e0212 */
[----:B------:R-:W-:Y:S01]  /*6d20*/  VIADD R12, R0, 0x83 ;  /* 0x00000083000c7836 */ /* 0x000fe20000000000 */
[C---:B------:R-:W-:Y:S01]  /*6d30*/  ISETP.GT.U32.AND P3, PT, R6.reuse, R16, PT ;  /* 0x000000100600720c */ /* 0x040fe20003f64070 */
[----:B------:R-:W-:Y:S01]  /*6d40*/  IMAD.HI.U32 R14, R7, R17, RZ ;  /* 0x00000011070e7227 */ /* 0x000fe200078e00ff */
[C---:B------:R-:W-:Y:S02]  /*6d50*/  ISETP.GT.U32.AND P4, PT, R6.reuse, R18, PT ;  /* 0x000000120600720c */ /* 0x040fe40003f84070 */
[----:B------:R-:W-:Y:S01]  /*6d60*/  IABS R5, R12 ;  /* 0x0000000c00057213 */ /* 0x000fe20000000000 */
[----:B------:R-:W-:Y:S02]  /*6d70*/  @!P6 IMAD.IADD R19, R19, 0x1, -R6 ;  /* 0x000000011313e824 */ /* 0x000fe400078e0a06 */
[----:B------:R-:W-:Y:S02]  /*6d80*/  IMAD.MOV R14, RZ, RZ, -R14 ;  /* 0x000000ffff0e7224 */ /* 0x000fe400078e0a0e */
[----:B------:R-:W-:Y:S01]  /*6d90*/  @!P2 IMAD.IADD R21, R21, 0x1, -R6 ;  /* 0x000000011515a824 */ /* 0x000fe200078e0a06 */
[C---:B------:R-:W-:Y:S01]  /*6da0*/  ISETP.GT.U32.AND P6, PT, R6.reuse, R19, PT ;  /* 0x000000130600720c */ /* 0x040fe20003fc4070 */
[----:B------:R-:W-:-:S02]  /*6db0*/  IMAD R17, R6, R14, R17 ;  /* 0x0000000e06117224 */ /* 0x000fc400078e0211 */
[----:B------:R-:W-:Y:S01]  /*6dc0*/  IMAD.HI.U32 R14, R7, R5, RZ ;  /* 0x00000005070e7227 */ /* 0x000fe200078e00ff */
[----:B------:R-:W-:-:S03]  /*6dd0*/  ISETP.GT.U32.AND P2, PT, R6, R21, PT ;  /* 0x000000150600720c */ /* 0x000fc60003f44070 */
[----:B------:R-:W-:Y:S01]  /*6de0*/  @!P3 IMAD.IADD R16, R16, 0x1, -R6 ;  /* 0x000000011010b824 */ /* 0x000fe200078e0a06 */
[----:B------:R-:W-:Y:S01]  /*6df0*/  ISETP.GE.AND P3, PT, R15, RZ, PT ;  /* 0x000000ff0f00720c */ /* 0x000fe20003f66270 */
[----:B------:R-:W-:Y:S02]  /*6e00*/  IMAD.MOV R14, RZ, RZ, -R14 ;  /* 0x000000ffff0e7224 */ /* 0x000fe400078e0a0e */
[----:B------:R-:W-:Y:S02]  /*6e10*/  @!P4 IMAD.IADD R18, R18, 0x1, -R6 ;  /* 0x000000011212c824 */ /* 0x000fe400078e0a06 */
[----:B------:R-:W-:Y:S02]  /*6e20*/  IMAD.MOV.U32 R4, RZ, RZ, R16 ;  /* 0x000000ffff047224 */ /* 0x000fe400078e0010 */
[C---:B------:R-:W-:Y:S01]  /*6e30*/  IMAD R16, R6.reuse, R14, R5 ;  /* 0x0000000e06107224 */ /* 0x040fe200078e0205 */
[----:B------:R-:W-:Y:S01]  /*6e40*/  ISETP.GT.U32.AND P4, PT, R6, R18, PT ;  /* 0x000000120600720c */ /* 0x000fe20003f84070 */
[----:B------:R-:W-:-:S02]  /*6e50*/  @!P6 IMAD.IADD R19, R19, 0x1, -R6 ;  /* 0x000000011313e824 */ /* 0x000fc400078e0a06 */
[----:B------:R-:W-:Y:S01]  /*6e60*/  VIADD R13, R0, 0x82 ;  /* 0x00000082000d7836 */ /* 0x000fe20000000000 */
[C---:B------:R-:W-:Y:S01]  /*6e70*/  ISETP.GT.U32.AND P6, PT, R6.reuse, R16, PT ;  /* 0x000000100600720c */ /* 0x040fe20003fc4070 */
[----:B------:R-:W-:Y:S01]  /*6e80*/  @!P2 IMAD.IADD R21, R21, 0x1, -R6 ;  /* 0x000000011515a824 */ /* 0x000fe200078e0a06 */
[----:B------:R-:W-:Y:S01]  /*6e90*/  ISETP.GT.U32.AND P2, PT, R6, R17, PT ;  /* 0x000000110600720c */ /* 0x000fe20003f44070 */
[----:B------:R-:W-:Y:S01]  /*6ea0*/  VIADD R5, R0, 0x81 ;  /* 0x0000008100057836 */ /* 0x000fe20000000000 */
[----:B------:R-:W-:Y:S01]  /*6eb0*/  IABS R22, R13 ;  /* 0x0000000d00167213 */ /* 0x000fe20000000000 */
[----:B0-----:R-:W-:Y:S02]  /*6ec0*/  IMAD.MOV.U32 R3, RZ, RZ, R21 ;  /* 0x000000ffff037224 */ /* 0x001fe400078e0015 */
[----:B------:R-:W-:Y:S01]  /*6ed0*/  @!P5 IMAD.MOV R4, RZ, RZ, -R4 ;  /* 0x000000ffff04d224 */ /* 0x000fe200078e0a04 */
[----:B------:R-:W-:Y:S01]  /*6ee0*/  ISETP.GE.AND P5, PT, R8, RZ, PT ;  /* 0x000000ff0800720c */ /* 0x000fe20003fa6270 */
[----:B------:R-:W-:-:S03]  /*6ef0*/  IMAD.HI.U32 R15, R7, R22, RZ ;  /* 0x00000016070f7227 */ /* 0x000fc600078e00ff */
[----:B------:R0:W-:Y:S01]  /*6f00*/  STL [R1+0x348], R4 ;  /* 0x0003480401007387 */ /* 0x0001e20000100800 */
[--C-:B------:R-:W-:Y:S01]  /*6f10*/  @!P4 IMAD.IADD R18, R18, 0x1, -R6.reuse ;  /* 0x000000011212c824 */ /* 0x100fe200078e0a06 */
[----:B------:R-:W-:Y:S01]  /*6f20*/  ISETP.GE.AND P4, PT, R13, RZ, PT ;  /* 0x000000ff0d00720c */ /* 0x000fe20003f86270 */
[--C-:B------:R-:W-:Y:S01]  /*6f30*/  @!P6 IMAD.IADD R16, R16, 0x1, -R6.reuse ;  /* 0x000000011010e824 */ /* 0x100fe200078e0a06 */
[----:B------:R-:W-:Y:S01]  /*6f40*/  IABS R13, R5 ;  /* 0x00000005000d7213 */ /* 0x000fe20000000000 */
[----:B------:R-:W-:Y:S02]  /*6f50*/  IMAD.MOV R15, RZ, RZ, -R15 ;  /* 0x000000ffff0f7224 */ /* 0x000fe400078e0a0f */
[----:B------:R-:W-:Y:S01]  /*6f60*/  @!P2 IMAD.IADD R17, R17, 0x1, -R6 ;  /* 0x000000011111a824 */ /* 0x000fe200078e0a06 */
[C---:B------:R-:W-:Y:S01]  /*6f70*/  ISETP.GT.U32.AND P6, PT, R6.reuse, R16, PT ;  /* 0x000000100600720c */ /* 0x040fe20003fc4070 */
[C---:B------:R-:W-:Y:S02]  /*6f80*/  IMAD R22, R6.reuse, R15, R22 ;  /* 0x0000000f06167224 */ /* 0x040fe400078e0216 */
[----:B------:R-:W-:Y:S01]  /*6f90*/  @!P0 IMAD.MOV R3, RZ, RZ, -R3 ;  /* 0x000000ffff038224 */ /* 0x000fe200078e0a03 */
[----:B------:R-:W-:Y:S01]  /*6fa0*/  ISETP.GT.U32.AND P2, PT, R6, R17, PT ;  /* 0x000000110600720c */ /* 0x000fe20003f44070 */
[----:B------:R-:W-:Y:S01]  /*6fb0*/  IMAD.HI.U32 R15, R7, R13, RZ ;  /* 0x0000000d070f7227 */ /* 0x000fe200078e00ff */
[----:B------:R-:W-:-:S02]  /*6fc0*/  ISETP.GE.AND P0, PT, R12, RZ, PT ;  /* 0x000000ff0c00720c */ /* 0x000fc40003f06270 */
[----:B------:R1:W-:Y:S01]  /*6fd0*/  STL [R1+0x330], R3 ;  /* 0x0003300301007387 */ /* 0x0003e20000100800 */
[----:B------:R-:W-:Y:S02]  /*6fe0*/  VIADD R8, R0, 0x80 ;  /* 0x0000008000087836 */ /* 0x000fe40000000000 */
[----:B------:R-:W-:Y:S02]  /*6ff0*/  IMAD.MOV R15, RZ, RZ, -R15 ;  /* 0x000000ffff0f7224 */ /* 0x000fe400078e0a0f */
[----:B0-----:R-:W-:Y:S01]  /*7000*/  IMAD.MOV.U32 R4, RZ, RZ, R18 ;  /* 0x000000ffff047224 */ /* 0x001fe200078e0012 */
[----:B------:R-:W-:Y:S01]  /*7010*/  IABS R20, R8 ;  /* 0x0000000800147213 */ /* 0x000fe20000000000 */
[----:B------:R-:W-:Y:S02]  /*7020*/  IMAD R13, R6, R15, R13 ;  /* 0x0000000f060d7224 */ /* 0x000fe400078e020d */
[----:B------:R-:W-:Y:S02]  /*7030*/  @!P6 IMAD.IADD R16, R16, 0x1, -R6 ;  /* 0x000000011010e824 */ /* 0x000fe400078e0a06 */
[----:B-1----:R-:W-:Y:S01]  /*7040*/  IMAD.MOV.U32 R3, RZ, RZ, R19 ;  /* 0x000000ffff037224 */ /* 0x002fe200078e0013 */
[----:B------:R-:W-:Y:S01]  /*7050*/  ISETP.GT.U32.AND P6, PT, R6, R13, PT ;  /* 0x0000000d0600720c */ /* 0x000fe20003fc4070 */
[----:B------:R-:W-:Y:S01]  /*7060*/  @!P1 IMAD.MOV R4, RZ, RZ, -R4 ;  /* 0x000000ffff049224 */ /* 0x000fe200078e0a04 */
[----:B------:R-:W-:Y:S01]  /*7070*/  ISETP.GE.AND P1, PT, R5, RZ, PT ;  /* 0x000000ff0500720c */ /* 0x000fe20003f26270 */
[----:B------:R-:W-:Y:S01]  /*7080*/  @!P3 IMAD.MOV R3, RZ, RZ, -R3 ;  /* 0x000000ffff03b224 */ /* 0x000fe200078e0a03 */
[----:B------:R-:W-:Y:S01]  /*7090*/  ISETP.GE.AND P3, PT, R8, RZ, PT ;  /* 0x000000ff0800720c */ /* 0x000fe20003f66270 */
[----:B------:R-:W-:Y:S01]  /*70a0*/  IMAD.HI.U32 R8, R7, R20, RZ ;  /* 0x0000001407087227 */ /* 0x000fe200078e00ff */
[----:B------:R0:W-:Y:S03]  /*70b0*/  STL [R1+0x340], R4 ;  /* 0x0003400401007387 */ /* 0x0001e60000100800 */
[----:B------:R-:W-:Y:S01]  /*70c0*/  @!P2 IMAD.IADD R17, R17, 0x1, -R6 ;  /* 0x000000011111a824 */ /* 0x000fe200078e0a06 */
[----:B------:R-:W-:Y:S01]  /*70d0*/  ISETP.GT.U32.AND P2, PT, R6, R22, PT ;  /* 0x000000160600720c */ /* 0x000fe20003f44070 */
[----:B------:R-:W-:Y:S01]  /*70e0*/  IMAD.MOV R8, RZ, RZ, -R8 ;  /* 0x000000ffff087224 */ /* 0x000fe200078e0a08 */
[----:B------:R1:W-:Y:S01]  /*70f0*/  STL [R1+0x344], R3 ;  /* 0x0003440301007387 */ /* 0x0003e20000100800 */
[----:B------:R-:W-:-:S02]  /*7100*/  VIADD R5, R0, 0x7f ;  /* 0x0000007f00057836 */ /* 0x000fc40000000000 */
[C---:B------:R-:W-:Y:S02]  /*7110*/  IMAD R20, R6.reuse, R8, R20 ;  /* 0x0000000806147224 */ /* 0x040fe400078e0214 */
[----:B0-----:R-:W-:Y:S01]  /*7120*/  IMAD.MOV.U32 R4, RZ, RZ, R17 ;  /* 0x000000ffff047224 */ /* 0x001fe200078e0011 */
[----:B------:R-:W-:Y:S01]  /*7130*/  IABS R12, R5 ;  /* 0x00000005000c7213 */ /* 0x000fe20000000000 */
[----:B------:R-:W-:Y:S02]  /*7140*/  @!P6 IMAD.IADD R13, R13, 0x1, -R6 ;  /* 0x000000010d0de824 */ /* 0x000fe400078e0a06 */
[----:B------:R-:W-:Y:S01]  /*7150*/  @!P5 IMAD.MOV R4, RZ, RZ, -R4 ;  /* 0x000000ffff04d224 */ /* 0x000fe200078e0a04 */
[----:B------:R-:W-:Y:S01]  /*7160*/  ISETP.GT.U32.AND P5, PT, R6, R20, PT ;  /* 0x000000140600720c */ /* 0x000fe20003fa4070 */
[----:B------:R-:W-:Y:S01]  /*7170*/  VIADD R14, R0, 0x7e ;  /* 0x0000007e000e7836 */ /* 0x000fe20000000000 */
[----:B------:R-:W-:Y:S01]  /*7180*/  ISETP.GT.U32.AND P6, PT, R6, R13, PT ;  /* 0x0000000d0600720c */ /* 0x000fe20003fc4070 */
[----:B------:R-:W-:Y:S01]  /*7190*/  IMAD.HI.U32 R15, R7, R12, RZ ;  /* 0x0000000c070f7227 */ /* 0x000fe200078e00ff */
[----:B------:R-:W-:Y:S02]  /*71a0*/  STL [R1+0x334], R4 ;  /* 0x0003340401007387 */ /* 0x000fe40000100800 */
[----:B------:R-:W-:Y:S01]  /*71b0*/  IABS R18, R14 ;  /* 0x0000000e00127213 */ /* 0x000fe20000000000 */
[----:B-1----:R-:W-:-:S02]  /*71c0*/  IMAD.MOV.U32 R3, RZ, RZ, R16 ;  /* 0x000000ffff037224 */ /* 0x002fc400078e0010 */
[----:B------:R-:W-:Y:S02]  /*71d0*/  IMAD.MOV R15, RZ, RZ, -R15 ;  /* 0x000000ffff0f7224 */ /* 0x000fe400078e0a0f */
[----:B------:R-:W-:Y:S02]  /*71e0*/  VIADD R21, R0, 0x7d ;  /* 0x0000007d00157836 */ /* 0x000fe40000000000 */
[----:B------:R-:W-:Y:S01]  /*71f0*/  @!P0 IMAD.MOV R3, RZ, RZ, -R3 ;  /* 0x000000ffff038224 */ /* 0x000fe200078e0a03 */
[----:B------:R-:W-:Y:S01]  /*7200*/  ISETP.GE.AND P0, PT, R5, RZ, PT ;  /* 0x000000ff0500720c */ /* 0x000fe20003f06270 */
[--C-:B------:R-:W-:Y:S02]  /*7210*/  @!P5 IMAD.IADD R20, R20, 0x1, -R6.reuse ;  /* 0x000000011414d824 */ /* 0x100fe400078e0a06 */
[----:B------:R-:W-:Y:S01]  /*7220*/  @!P2 IMAD.IADD R22, R22, 0x1, -R6 ;  /* 0x000000011616a824 */ /* 0x000fe200078e0a06 */
[----:B------:R0:W-:Y:S01]  /*7230*/  STL [R1+0x33c], R3 ;  /* 0x00033c0301007387 */ /* 0x0001e20000100800 */
[----:B------:R-:W-:Y:S01]  /*7240*/  IMAD.HI.U32 R8, R7, R18, RZ ;  /* 0x0000001207087227 */ /* 0x000fe200078e00ff */
[----:B------:R-:W-:-:S02]  /*7250*/  ISETP.GT.U32.AND P5, PT, R6, R20, PT ;  /* 0x000000140600720c */ /* 0x000fc40003fa4070 */
[C---:B------:R-:W-:Y:S01]  /*7260*/  ISETP.GT.U32.AND P2, PT, R6.reuse, R22, PT ;  /* 0x000000160600720c */ /* 0x040fe20003f44070 */
[C---:B------:R-:W-:Y:S01]  /*7270*/  IMAD R5, R6.reuse, R15, R12 ;  /* 0x0000000f06057224 */ /* 0x040fe200078e020c */
[----:B------:R-:W-:Y:S01]  /*7280*/  IABS R15, R21 ;  /* 0x00000015000f7213 */ /* 0x000fe20000000000 */
[----:B------:R-:W-:Y:S02]  /*7290*/  IMAD.MOV R8, RZ, RZ, -R8 ;  /* 0x000000ffff087224 */ /* 0x000fe400078e0a08 */
[----:B------:R-:W-:Y:S01]  /*72a0*/  @!P6 IMAD.IADD R13, R13, 0x1, -R6 ;  /* 0x000000010d0de824 */ /* 0x000fe200078e0a06 */
[----:B------:R-:W-:Y:S01]  /*72b0*/  ISETP.GT.U32.AND P6, PT, R6, R5, PT ;  /* 0x000000050600720c */ /* 0x000fe20003fc4070 */
[----:B------:R-:W-:-:S04]  /*72c0*/  IMAD.HI.U32 R19, R7, R15, RZ ;  /* 0x0000000f07137227 */ /* 0x000fc800078e00ff */
[----:B------:R-:W-:Y:S02]  /*72d0*/  IMAD R18, R6, R8, R18 ;  /* 0x0000000806127224 */ /* 0x000fe400078e0212 */
[----:B------:R-:W-:Y:S02]  /*72e0*/  VIADD R8, R0, 0x7c ;  /* 0x0000007c00087836 */ /* 0x000fe40000000000 */
[----:B------:R-:W-:Y:S02]  /*72f0*/  IMAD.MOV R19, RZ, RZ, -R19 ;  /* 0x000000ffff137224 */ /* 0x000fe400078e0a13 */
[--C-:B------:R-:W-:Y:S01]  /*7300*/  @!P5 IMAD.IADD R20, R20, 0x1, -R6.reuse ;  /* 0x000000011414d824 */ /* 0x100fe200078e0a06 */
[----:B------:R-:W-:Y:S01]  /*7310*/  IABS R27, R8 ;  /* 0x00000008001b7213 */ /* 0x000fe20000000000 */
[C---:B------:R-:W-:Y:S01]  /*7320*/  IMAD R15, R6.reuse, R19, R15 ;  /* 0x00000013060f7224 */ /* 0x040fe200078e020f */
[----:B------:R-:W-:Y:S01]  /*7330*/  ISETP.GT.U32.AND P5, PT, R6, R18, PT ;  /* 0x000000120600720c */ /* 0x000fe20003fa4070 */
[----:B------:R-:W-:Y:S01]  /*7340*/  @!P2 IMAD.IADD R22, R22, 0x1, -R6 ;  /* 0x000000011616a824 */ /* 0x000fe200078e0a06 */
[----:B------:R-:W-:Y:S01]  /*7350*/  ISETP.GE.AND P2, PT, R14, RZ, PT ;  /* 0x000000ff0e00720c */ /* 0x000fe20003f46270 */
[----:B------:R-:W-:-:S04]  /*7360*/  IMAD.HI.U32 R26, R7, R27, RZ ;  /* 0x0000001b071a7227 */ /* 0x000fc800078e00ff */
[----:B------:R-:W-:Y:S01]  /*7370*/  @!P6 IMAD.IADD R5, R5, 0x1, -R6 ;  /* 0x000000010505e824 */ /* 0x000fe200078e0a06 */
[----:B------:R-:W-:Y:S01]  /*7380*/  ISETP.GT.U32.AND P6, PT, R6, R15, PT ;  /* 0x0000000f0600720c */ /* 0x000fe20003fc4070 */
[----:B0-----:R-:W-:Y:S02]  /*7390*/  IMAD.MOV.U32 R3, RZ, RZ, R22 ;  /* 0x000000ffff037224 */ /* 0x001fe400078e0016 */
[----:B------:R-:W-:Y:S02]  /*73a0*/  IMAD.MOV R26, RZ, RZ, -R26 ;  /* 0x000000ffff1a7224 */ /* 0x000fe400078e0a1a */
[----:B------:R-:W-:Y:S02]  /*73b0*/  VIADD R12, R0, 0x7a ;  /* 0x0000007a000c7836 */ /* 0x000fe40000000000 */
[----:B------:R-:W-:Y:S02]  /*73c0*/  @!P4 IMAD.MOV R3, RZ, RZ, -R3 ;  /* 0x000000ffff03c224 */ /* 0x000fe400078e0a03 */
[----:B------:R-:W-:Y:S01]  /*73d0*/  IMAD R26, R6, R26, R27 ;  /* 0x0000001a061a7224 */ /* 0x000fe200078e021b */
[----:B------:R-:W-:Y:S01]  /*73e0*/  IABS R14, R12 ;  /* 0x0000000c000e7213 */ /* 0x000fe20000000000 */
[--C-:B------:R-:W-:Y:S01]  /*73f0*/  @!P5 IMAD.IADD R18, R18, 0x1, -R6.reuse ;  /* 0x000000011212d824 */ /* 0x100fe200078e0a06 */
[----:B------:R0:W-:Y:S01]  /*7400*/  STL [R1+0x328], R3 ;  /* 0x0003280301007387 */ /* 0x0001e20000100800 */
[----:B------:R-:W-:Y:S01]  /*7410*/  @!P6 IMAD.IADD R15, R15, 0x1, -R6 ;  /* 0x000000010f0fe824 */ /* 0x000fe200078e0a06 */
[----:B------:R-:W-:Y:S01]  /*7420*/  ISETP.GT.U32.AND P5, PT, R6, R26, PT ;  /* 0x0000001a0600720c */ /* 0x000fe20003fa4070 */
[----:B------:R-:W-:Y:S01]  /*7430*/  VIADD R17, R0, 0x79 ;  /* 0x0000007900117836 */ /* 0x000fe20000000000 */
[C---:B------:R-:W-:Y:S01]  /*7440*/  ISETP.GT.U32.AND P6, PT, R6.reuse, R5, PT ;  /* 0x000000050600720c */ /* 0x040fe20003fc4070 */
[----:B------:R-:W-:Y:S01]  /*7450*/  IMAD.HI.U32 R23, R7, R14, RZ ;  /* 0x0000000e07177227 */ /* 0x000fe200078e00ff */
[----:B------:R-:W-:-:S02]  /*7460*/  ISETP.GT.U32.AND P4, PT, R6, R18, PT ;  /* 0x000000120600720c */ /* 0x000fc40003f84070 */
[----:B------:R-:W-:Y:S01]  /*7470*/  IABS R16, R17 ;  /* 0x0000001100107213 */ /* 0x000fe20000000000 */
[----:B------:R-:W-:Y:S02]  /*7480*/  IMAD.MOV R23, RZ, RZ, -R23 ;  /* 0x000000ffff177224 */ /* 0x000fe400078e0a17 */
[----:B0-----:R-:W-:Y:S02]  /*7490*/  IMAD.MOV.U32 R3, RZ, RZ, R13 ;  /* 0x000000ffff037224 */ /* 0x001fe400078e000d */
[C---:B------:R-:W-:Y:S02]  /*74a0*/  IMAD R25, R6.reuse, R28, R25 ;  /* 0x0000001c06197224 */ /* 0x040fe400078e0219 */
[----:B------:R-:W-:Y:S01]  /*74b0*/  @!P1 IMAD.MOV R3, RZ, RZ, -R3 ;  /* 0x000000ffff039224 */ /* 0x000fe200078e0a03 */
[C---:B------:R-:W-:Y:S01]  /*74c0*/  ISETP.GT.U32.AND P1, PT, R6.reuse, R15, PT ;  /* 0x0000000f0600720c */ /* 0x040fe20003f24070 */
[----:B------:R-:W-:Y:S02]  /*74d0*/  IMAD R14, R6, R23, R14 ;  /* 0x00000017060e7224 */ /* 0x000fe400078e020e */
[----:B------:R-:W-:Y:S01]  /*74e0*/  IMAD.HI.U32 R19, R7, R16, RZ ;  /* 0x0000001007137227 */ /* 0x000fe200078e00ff */
[----:B------:R0:W-:Y:S03]  /*74f0*/  STL [R1+0x324], R3 ;  /* 0x0003240301007387 */ /* 0x0001e60000100800 */
[----:B------:R-:W-:-:S02]  /*7500*/  @!P5 IMAD.IADD R26, R26, 0x1, -R6 ;  /* 0x000000011a1ad824 */ /* 0x000fc400078e0a06 */
[----:B------:R-:W-:Y:S01]  /*7510*/  @!P6 IMAD.IADD R5, R5, 0x1, -R6 ;  /* 0x000000010505e824 */ /* 0x000fe200078e0a06 */
[C---:B------:R-:W-:Y:S01]  /*7520*/  ISETP.GT.U32.AND P6, PT, R6.reuse, R14, PT ;  /* 0x0000000e0600720c */ /* 0x040fe20003fc4070 */
[----:B------:R-:W-:Y:S01]  /*7530*/  IMAD.MOV R19, RZ, RZ, -R19 ;  /* 0x000000ffff137224 */ /* 0x000fe200078e0a13 */
[----:B------:R-:W-:Y:S01]  /*7540*/  ISETP.GT.U32.AND P5, PT, R6, R26, PT ;  /* 0x0000001a0600720c */ /* 0x000fe20003fa4070 */
[----:B------:R-:W-:Y:S02]  /*7550*/  VIADD R23, R0, 0x78 ;  /* 0x0000007800177836 */ /* 0x000fe40000000000 */
[----:B0-----:R-:W-:Y:S02]  /*7560*/  IMAD.MOV.U32 R3, RZ, RZ, R20 ;  /* 0x000000ffff037224 */ /* 0x001fe400078e0014 */
[C---:B------:R-:W-:Y:S01]  /*7570*/  IMAD R16, R6.reuse, R19, R16 ;  /* 0x0000001306107224 */ /* 0x040fe200078e0210 */
[----:B------:R-:W-:Y:S01]  /*7580*/  IABS R19, R23 ;  /* 0x0000001700137213 */ /* 0x000fe20000000000 */
[----:B------:R-:W-:Y:S01]  /*7590*/  @!P3 IMAD.MOV R3, RZ, RZ, -R3 ;  /* 0x000000ffff03b224 */ /* 0x000fe200078e0a03 */
[----:B------:R-:W-:Y:S01]  /*75a0*/  ISETP.GT.U32.AND P3, PT, R6, R25, PT ;  /* 0x000000190600720c */ /* 0x000fe20003f64070 */
[--C-:B------:R-:W-:Y:S01]  /*75b0*/  @!P4 IMAD.IADD R18, R18, 0x1, -R6.reuse ;  /* 0x000000011212c824 */ /* 0x100fe200078e0a06 */
[----:B------:R-:W-:Y:S01]  /*75c0*/  ISETP.GE.AND P4, PT, R21, RZ, PT ;  /* 0x000000ff1500720c */ /* 0x000fe20003f86270 */
[----:B------:R-:W-:Y:S01]  /*75d0*/  @!P1 IMAD.IADD R15, R15, 0x1, -R6 ;  /* 0x000000010f0f9824 */ /* 0x000fe200078e0a06 */
[----:B------:R-:W-:Y:S01]  /*75e0*/  ISETP.GT.U32.AND P1, PT, R6, R16, PT ;  /* 0x000000100600720c */ /* 0x000fe20003f24070 */
[----:B------:R-:W-:Y:S01]  /*75f0*/  VIADD R22, R0, 0x77 ;  /* 0x0000007700167836 */ /* 0x000fe20000000000 */
[----:B------:R0:W-:Y:S01]  /*7600*/  STL [R1+0x304], R3 ;  /* 0x0003040301007387 */ /* 0x0001e20000100800 */
[----:B------:R-:W-:-:S02]  /*7610*/  IMAD.MOV.U32 R4, RZ, RZ, R5 ;  /* 0x000000ffff047224 */ /* 0x000fc400078e0005 */
[--C-:B------:R-:W-:Y:S01]  /*7620*/  @!P6 IMAD.IADD R14, R14, 0x1, -R6.reuse ;  /* 0x000000010e0ee824 */ /* 0x100fe200078e0a06 */
[----:B------:R-:W-:Y:S01]  /*7630*/  IABS R13, R22 ;  /* 0x00000016000d7213 */ /* 0x000fe20000000000 */
[--C-:B------:R-:W-:Y:S01]  /*7640*/  @!P5 IMAD.IADD R26, R26, 0x1, -R6.reuse ;  /* 0x000000011a1ad824 */ /* 0x100fe200078e0a06 */
[----:B------:R-:W-:Y:S01]  /*7650*/  ISETP.GE.AND P5, PT, R8, RZ, PT ;  /* 0x000000ff0800720c */ /* 0x000fe20003fa6270 */
[----:B------:R-:W-:Y:S01]  /*7660*/  @!P3 IMAD.IADD R25, R25, 0x1, -R6 ;  /* 0x000000011919b824 */ /* 0x000fe200078e0a06 */
[----:B------:R-:W-:Y:S01]  /*7670*/  ISETP.GE.AND P3, PT, R24, RZ, PT ;  /* 0x000000ff1800720c */ /* 0x000fe20003f66270 */
[----:B------:R-:W-:Y:S01]  /*7680*/  @!P0 IMAD.MOV R4, RZ, RZ, -R4 ;  /* 0x000000ffff048224 */ /* 0x000fe200078e0a04 */
[----:B------:R-:W-:Y:S01]  /*7690*/  ISETP.GE.AND P6, PT, R12, RZ, PT ;  /* 0x000000ff0c00720c */ /* 0x000fe20003fc6270 */
[----:B0-----:R-:W-:Y:S01]  /*76a0*/  IMAD.MOV.U32 R3, RZ, RZ, R18 ;  /* 0x000000ffff037224 */ /* 0x001fe200078e0012 */
[C---:B------:R-:W-:Y:S01]  /*76b0*/  ISETP.GT.U32.AND P0, PT, R6.reuse, R25, PT ;  /* 0x000000190600720c */ /* 0x040fe20003f04070 */
[C---:B------:R-:W-:Y:S01]  /*76c0*/  IMAD.HI.U32 R20, R7.reuse, R19, RZ ;  /* 0x0000001307147227 */ /* 0x040fe200078e00ff */
[----:B------:R0:W-:Y:S03]  /*76d0*/  STL [R1+0x2f0], R4 ;  /* 0x0002f00401007387 */ /* 0x0001e60000100800 */
[----:B------:R-:W-:Y:S01]  /*76e0*/  @!P2 IMAD.MOV R3, RZ, RZ, -R3 ;  /* 0x000000ffff03a224 */ /* 0x000fe200078e0a03 */
[----:B------:R-:W-:Y:S01]  /*76f0*/  ISETP.GT.U32.AND P2, PT, R6, R14, PT ;  /* 0x0000000e0600720c */ /* 0x000fe20003f44070 */
[----:B------:R-:W-:-:S03]  /*7700*/  IMAD.HI.U32 R21, R7, R13, RZ ;  /* 0x0000000d07157227 */ /* 0x000fc600078e00ff */
[----:B------:R1:W-:Y:S01]  /*7710*/  STL [R1+0x2ec], R3 ;  /* 0x0002ec0301007387 */ /* 0x0003e20000100800 */
[----:B------:R-:W-:Y:S02]  /*7720*/  IMAD.MOV R20, RZ, RZ, -R20 ;  /* 0x000000ffff147224 */ /* 0x000fe400078e0a14 */
[----:B------:R-:W-:Y:S02]  /*7730*/  @!P1 IMAD.IADD R16, R16, 0x1, -R6 ;  /* 0x0000000110109824 */ /* 0x000fe400078e0a06 */
[----:B0-----:R-:W-:Y:S02]  /*7740*/  IMAD.MOV.U32 R4, RZ, RZ, R15 ;  /* 0x000000ffff047224 */ /* 0x001fe400078e000f */
[----:B------:R-:W-:Y:S01]  /*7750*/  IMAD.MOV R21, RZ, RZ, -R21 ;  /* 0x000000ffff157224 */ /* 0x000fe200078e0a15 */
[C---:B------:R-:W-:Y:S01]  /*7760*/  ISETP.GT.U32.AND P1, PT, R6.reuse, R16, PT ;  /* 0x000000100600720c */ /* 0x040fe20003f24070 */
[----:B------:R-:W-:Y:S02]  /*7770*/  IMAD R19, R6, R20, R19 ;  /* 0x0000001406137224 */ /* 0x000fe400078e0213 */
[----:B-1----:R-:W-:-:S02]  /*7780*/  IMAD.MOV.U32 R3, RZ, RZ, R26 ;  /* 0x000000ffff037224 */ /* 0x002fc400078e001a */
[----:B------:R-:W-:Y:S02]  /*7790*/  VIADD R5, R0, 0x76 ;  /* 0x0000007600057836 */ /* 0x000fe40000000000 */
[----:B------:R-:W-:Y:S01]  /*77a0*/  @!P4 IMAD.MOV R4, RZ, RZ, -R4 ;  /* 0x000000ffff04c224 */ /* 0x000fe200078e0a04 */
[C---:B------:R-:W-:Y:S01]  /*77b0*/  ISETP.GT.U32.AND P4, PT, R6.reuse, R19, PT ;  /* 0x000000130600720c */ /* 0x040fe20003f84070 */
[----:B------:R-:W-:Y:S01]  /*77c0*/  @!P5 IMAD.MOV R3, RZ, RZ, -R3 ;  /* 0x000000ffff03d224 */ /* 0x000fe200078e0a03 */
[----:B------:R-:W-:Y:S01]  /*77d0*/  IABS R18, R5 ;  /* 0x0000000500127213 */ /* 0x000fe20000000000 */
[----:B------:R-:W-:Y:S01]  /*77e0*/  IMAD R13, R6, R21, R13 ;  /* 0x00000015060d7224 */ /* 0x000fe200078e020d */
[----:B------:R0:W-:Y:S01]  /*77f0*/  STL [R1+0x2e8], R4 ;  /* 0x0002e80401007387 */ /* 0x0001e20000100800 */
[--C-:B------:R-:W-:Y:S01]  /*7800*/  @!P0 IMAD.IADD R25, R25, 0x1, -R6.reuse ;  /* 0x0000000119198824 */ /* 0x100fe200078e0a06 */
[----:B------:R-:W-:Y:S01]  /*7810*/  ISETP.GE.AND P5, PT, R17, RZ, PT ;  /* 0x000000ff1100720c */ /* 0x000fe20003fa6270 */
[----:B------:R-:W-:Y:S01]  /*7820*/  @!P2 IMAD.IADD R14, R14, 0x1, -R6 ;  /* 0x000000010e0ea824 */ /* 0x000fe200078e0a06 */
[----:B------:R1:W-:Y:S01]  /*7830*/  STL [R1+0x2e4], R3 ;  /* 0x0002e40301007387 */ /* 0x0003e20000100800 */
[----:B------:R-:W-:Y:S01]  /*7840*/  ISETP.GT.U32.AND P0, PT, R6, R13, PT ;  /* 0x0000000d0600720c */ /* 0x000fe20003f04070 */
[----:B------:R-:W-:Y:S01]  /*7850*/  IMAD.HI.U32 R15, R7, R18, RZ ;  /* 0x00000012070f7227 */ /* 0x000fe200078e00ff */
[----:B------:R-:W-:-:S03]  /*7860*/  ISETP.GE.AND P2, PT, R23, RZ, PT ;  /* 0x000000ff1700720c */ /* 0x000fc60003f46270 */
[----:B0-----:R-:W-:Y:S02]  /*7870*/  IMAD.MOV.U32 R4, RZ, RZ, R25 ;  /* 0x000000ffff047224 */ /* 0x001fe400078e0019 */
[----:B------:R-:W-:Y:S01]  /*7880*/  @!P1 IMAD.IADD R16, R16, 0x1, -R6 ;  /* 0x0000000110109824 */ /* 0x000fe200078e0a06 */
[----:B------:R-:W-:Y:S01]  /*7890*/  ISETP.GE.AND P1, PT, R22, RZ, PT ;  /* 0x000000ff1600720c */ /* 0x000fe20003f26270 */
[----:B-1----:R-:W-:Y:S02]  /*78a0*/  IMAD.MOV.U32 R3, RZ, RZ, R14 ;  /* 0x000000ffff037224 */ /* 0x002fe400078e000e */
[----:B------:R-:W-:Y:S02]  /*78b0*/  @!P3 IMAD.MOV R4, RZ, RZ, -R4 ;  /* 0x000000ffff04b224 */ /* 0x000fe400078e0a04 */
[----:B------:R-:W-:Y:S02]  /*78c0*/  @!P6 IMAD.MOV R3, RZ, RZ, -R3 ;  /* 0x000000ffff03e224 */ /* 0x000fe400078e0a03 */
[----:B------:R-:W-:Y:S01]  /*78d0*/  IMAD.MOV R15, RZ, RZ, -R15 ;  /* 0x000000ffff0f7224 */ /* 0x000fe200078e0a0f */
[----:B------:R-:W-:Y:S01]  /*78e0*/  STL [R1+0x2e0], R4 ;  /* 0x0002e00401007387 */ /* 0x000fe20000100800 */
[----:B------:R-:W-:Y:S01]  /*78f0*/  @!P4 IMAD.IADD R19, R19, 0x1, -R6 ;  /* 0x000000011313c824 */ /* 0x000fe200078e0a06 */
[----:B------:R-:W-:Y:S01]  /*7900*/  ISETP.GE.AND P4, PT, R5, RZ, PT ;  /* 0x000000ff0500720c */ /* 0x000fe20003f86270 */
[----:B------:R-:W-:Y:S01]  /*7910*/  VIADD R8, R0, 0x75 ;  /* 0x0000007500087836 */ /* 0x000fe20000000000 */
[----:B------:R0:W-:Y:S01]  /*7920*/  STL [R1+0x2dc], R3 ;  /* 0x0002dc0301007387 */ /* 0x0001e20000100800 */
[----:B------:R-:W-:-:S02]  /*7930*/  IMAD R18, R6, R15, R18 ;  /* 0x0000000f06127224 */ /* 0x000fc400078e0212 */
[----:B------:R-:W-:Y:S01]  /*7940*/  @!P0 IMAD.IADD R13, R13, 0x1, -R6 ;  /* 0x000000010d0d8824 */ /* 0x000fe200078e0a06 */
[C---:B------:R-:W-:Y:S02]  /*7950*/  ISETP.GT.U32.AND P0, PT, R6.reuse, R19, PT ;  /* 0x000000130600720c */ /* 0x040fe40003f04070 */
[----:B------:R-:W-:Y:S02]  /*7960*/  IABS R12, R8 ;  /* 0x00000008000c7213 */ /* 0x000fe40000000000 */
[----:B------:R-:W-:Y:S01]  /*7970*/  ISETP.GT.U32.AND P6, PT, R6, R13, PT ;  /* 0x0000000d0600720c */ /* 0x000fe20003fc4070 */
[----:B0-----:R-:W-:Y:S01]  /*7980*/  IMAD.MOV.U32 R3, RZ, RZ, R16 ;  /* 0x000000ffff037224 */ /* 0x001fe200078e0010 */
[----:B------:R-:W-:Y:S01]  /*7990*/  ISETP.GE.AND P3, PT, R8, RZ, PT ;  /* 0x000000ff0800720c */ /* 0x000fe20003f66270 */
[----:B------:R-:W-:-:S04]  /*79a0*/  IMAD.HI.U32 R5, R7, R12, RZ ;  /* 0x0000000c07057227 */ /* 0x000fc800078e00ff */
[----:B------:R-:W-:Y:S01]  /*79b0*/  @!P5 IMAD.MOV R3, RZ, RZ, -R3 ;  /* 0x000000ffff03d224 */ /* 0x000fe200078e0a03 */
[----:B------:R-:W-:Y:S01]  /*79c0*/  ISETP.GT.U32.AND P5, PT, R6, R18, PT ;  /* 0x000000120600720c */ /* 0x000fe20003fa4070 */
[----:B------:R-:W-:Y:S02]  /*79d0*/  VIADD R8, R0, 0x74 ;  /* 0x0000007400087836 */ /* 0x000fe40000000000 */
[----:B------:R-:W-:Y:S01]  /*79e0*/  IMAD.MOV R5, RZ, RZ, -R5 ;  /* 0x000000ffff057224 */ /* 0x000fe200078e0a05 */
[----:B------:R0:W-:Y:S01]  /*79f0*/  STL [R1+0x2c8], R3 ;  /* 0x0002c80301007387 */ /* 0x0001e20000100800 */
[----:B------:R-:W-:Y:S01]  /*7a00*/  @!P0 IMAD.IADD R19, R19, 0x1, -R6 ;  /* 0x0000000113138824 */ /* 0x000fe200078e0a06 */
[----:B------:R-:W-:Y:S01]  /*7a10*/  ISETP.GE.AND P0, PT, R8, RZ, PT ;  /* 0x000000ff0800720c */ /* 0x000fe20003f06270 */
[----:B------:R-:W-:Y:S01]  /*7a20*/  IMAD R22, R6, R5, R12 ;  /* 0x0000000506167224 */ /* 0x000fe200078e020c */
[----:B------:R-:W-:Y:S01]  /*7a30*/  IABS R8, R8 ;  /* 0x0000000800087213 */ /* 0x000fe20000000000 */
[----:B------:R-:W-:-:S02]  /*7a40*/  @!P6 IMAD.IADD R13, R13, 0x1, -R6 ;  /* 0x000000010d0de824 */ /* 0x000fc400078e0a06 */
[----:B------:R-:W-:Y:S01]  /*7a50*/  VIADD R12, R0, 0x73 ;  /* 0x00000073000c7836 */ /* 0x000fe20000000000 */
[----:B------:R-:W-:Y:S01]  /*7a60*/  ISETP.GT.U32.AND P6, PT, R6, R22, PT ;  /* 0x000000160600720c */ /* 0x000fe20003fc4070 */
[----:B------:R-:W-:Y:S02]  /*7a70*/  @!P5 IMAD.IADD R18, R18, 0x1, -R6 ;  /* 0x000000011212d824 */ /* 0x000fe400078e0a06 */
[----:B------:R-:W-:Y:S01]  /*7a80*/  IMAD.HI.U32 R17, R7, R8, RZ ;  /* 0x0000000807117227 */ /* 0x000fe200078e00ff */
[----:B------:R-:W-:Y:S02]  /*7a90*/  IABS R16, R12 ;  /* 0x0000000c00107213 */ /* 0x000fe40000000000 */
[----:B------:R-:W-:Y:S01]  /*7aa0*/  ISETP.GT.U32.AND P5, PT, R6, R18, PT ;  /* 0x000000120600720c */ /* 0x000fe20003fa4070 */
[----:B0-----:R-:W-:Y:S02]  /*7ab0*/  IMAD.MOV.U32 R3, RZ, RZ, R19 ;  /* 0x000000ffff037224 */ /* 0x001fe400078e0013 */
[----:B------:R-:W-:-:S02]  /*7ac0*/  IMAD.MOV R17, RZ, RZ, -R17 ;  /* 0x000000ffff117224 */ /* 0x000fc400078e0a11 */
[----:B------:R-:W-:Y:S01]  /*7ad0*/  @!P2 IMAD.MOV R3, RZ, RZ, -R3 ;  /* 0x000000ffff03a224 */ /* 0x000fe200078e0a03 */
[----:B------:R-:W-:Y:S01]  /*7ae0*/  ISETP.GE.AND P2, PT, R12, RZ, PT ;  /* 0x000000ff0c00720c */ /* 0x000fe20003f46270 */
[----:B------:R-:W-:Y:S02]  /*7af0*/  IMAD R19, R6, R17, R8 ;  /* 0x0000001106137224 */ /* 0x000fe400078e0208 */
[----:B------:R-:W-:Y:S01]  /*7b00*/  VIADD R5, R0, 0x72 ;  /* 0x0000007200057836 */ /* 0x000fe20000000000 */
[----:B------:R0:W-:Y:S01]  /*7b10*/  STL [R1+0x18c], R3 ;  /* 0x00018c0301007387 */ /* 0x0001e20000100800 */
[--C-:B------:R-:W-:Y:S02]  /*7b20*/  @!P6 IMAD.IADD R22, R22, 0x1, -R6.reuse ;  /* 0x000000011616e824 */ /* 0x100fe400078e0a06 */
[----:B------:R-:W-:Y:S01]  /*7b30*/  @!P5 IMAD.IADD R18, R18, 0x1, -R6 ;  /* 0x000000011212d824 */ /* 0x000fe200078e0a06 */
[----:B------:R-:W-:Y:S01]  /*7b40*/  ISETP.GT.U32.AND P5, PT, R6, R19, PT ;  /* 0x000000130600720c */ /* 0x000fe20003fa4070 */
[----:B------:R-:W-:Y:S01]  /*7b50*/  IMAD.HI.U32 R14, R7, R16, RZ ;  /* 0x00000010070e7227 */ /* 0x000fe200078e00ff */
[----:B------:R-:W-:-:S02]  /*7b60*/  IABS R15, R5 ;  /* 0x00000005000f7213 */ /* 0x000fc40000000000 */
[----:B------:R-:W-:Y:S01]  /*7b70*/  ISETP.GT.U32.AND P6, PT, R6, R22, PT ;  /* 0x000000160600720c */ /* 0x000fe20003fc4070 */
[----:B------:R-:W-:Y:S02]  /*7b80*/  IMAD.MOV R14, RZ, RZ, -R14 ;  /* 0x000000ffff0e7224 */ /* 0x000fe400078e0a0e */
[----:B0-----:R-:W-:Y:S02]  /*7b90*/  IMAD.MOV.U32 R3, RZ, RZ, R13 ;  /* 0x000000ffff037224 */ /* 0x001fe400078e000d */
[----:B------:R-:W-:-:S04]  /*7ba0*/  IMAD.HI.U32 R12, R7, R15, RZ ;  /* 0x0000000f070c7227 */ /* 0x000fc800078e00ff */
[----:B------:R-:W-:Y:S01]  /*7bb0*/  @!P1 IMAD.MOV R3, RZ, RZ, -R3 ;  /* 0x000000ffff039224 */ /* 0x000fe200078e0a03 */
[----:B------:R-:W-:Y:S01]  /*7bc0*/  ISETP.GE.AND P1, PT, R5, RZ, PT ;  /* 0x000000ff0500720c */ /* 0x000fe20003f26270 */
[----:B------:R-:W-:Y:S02]  /*7bd0*/  VIADD R5, R0, 0x71 ;  /* 0x0000007100057836 */ /* 0x000fe40000000000 */
[----:B------:R-:W-:Y:S01]  /*7be0*/  IMAD.MOV R12, RZ, RZ, -R12 ;  /* 0x000000ffff0c7224 */ /* 0x000fe200078e0a0c */
[----:B------:R0:W-:Y:S01]  /*7bf0*/  STL [R1+0x2c4], R3 ;  /* 0x0002c40301007387 */ /* 0x0001e20000100800 */
[----:B------:R-:W-:Y:S01]  /*7c00*/  @!P5 IMAD.IADD R19, R19, 0x1, -R6 ;  /* 0x000000011313d824 */ /* 0x000fe200078e0a06 */
[----:B------:R-:W-:Y:S01]  /*7c10*/  IABS R13, R5 ;  /* 0x00000005000d7213 */ /* 0x000fe20000000000 */
[C---:B------:R-:W-:Y:S02]  /*7c20*/  IMAD R16, R6.reuse, R14, R16 ;  /* 0x0000000e06107224 */ /* 0x040fe400078e0210 */
[C---:B------:R-:W-:Y:S01]  /*7c30*/  IMAD R15, R6.reuse, R12, R15 ;  /* 0x0000000c060f7224 */ /* 0x040fe200078e020f */
[----:B------:R-:W-:Y:S01]  /*7c40*/  ISETP.GT.U32.AND P5, PT, R6, R19, PT ;  /* 0x000000130600720c */ /* 0x000fe20003fa4070 */
[----:B------:R-:W-:Y:S01]  /*7c50*/  @!P6 IMAD.IADD R22, R22, 0x1, -R6 ;  /* 0x000000011616e824 */ /* 0x000fe200078e0a06 */
[----:B------:R-:W-:Y:S01]  /*7c60*/  ISETP.GT.U32.AND P6, PT, R6, R16, PT ;  /* 0x000000100600720c */ /* 0x000fe20003fc4070 */
[----:B------:R-:W-:-:S02]  /*7c70*/  VIADD R14, R0, 0x6f ;  /* 0x0000006f000e7836 */ /* 0x000fc40000000000 */
[----:B0-----:R-:W-:Y:S02]  /*7c80*/  IMAD.MOV.U32 R3, RZ, RZ, R18 ;  /* 0x000000ffff037224 */ /* 0x001fe400078e0012 */
[----:B------:R-:W-:Y:S01]  /*7c90*/  IMAD.HI.U32 R18, R7, R13, RZ ;  /* 0x0000000d07127227 */ /* 0x000fe200078e00ff */
[----:B------:R-:W-:-:S03]  /*7ca0*/  IABS R20, R14 ;  /* 0x0000000e00147213 */ /* 0x000fc60000000000 */
[----:B------:R-:W-:Y:S01]  /*7cb0*/  @!P4 IMAD.MOV R3, RZ, RZ, -R3 ;  /* 0x000000ffff03c224 */ /* 0x000fe200078e0a03 */
[----:B------:R-:W-:Y:S01]  /*7cc0*/  ISETP.GT.U32.AND P4, PT, R6, R15, PT ;  /* 0x0000000f0600720c */ /* 0x000fe20003f84070 */
[----:B------:R-:W-:Y:S02]  /*7cd0*/  IMAD.MOV R18, RZ, RZ, -R18 ;  /* 0x000000ffff127224 */ /* 0x000fe400078e0a12 */
[--C-:B------:R-:W-:Y:S01]  /*7ce0*/  @!P5 IMAD.IADD R19, R19, 0x1, -R6.reuse ;  /* 0x000000011313d824 */ /* 0x100fe200078e0a06 */
[----:B------:R0:W-:Y:S01]  /*7cf0*/  STL [R1+0x250], R3 ;  /* 0x0002500301007387 */ /* 0x0001e20000100800 */
[----:B------:R-:W-:Y:S02]  /*7d00*/  @!P6 IMAD.IADD R16, R16, 0x1, -R6 ;  /* 0x000000011010e824 */ /* 0x000fe400078e0a06 */
[C---:B------:R-:W-:Y:S02]  /*7d10*/  VIADD R17, R0.reuse, 0x70 ;  /* 0x0000007000117836 */ /* 0x040fe40000000000 */
[----:B------:R-:W-:Y:S01]  /*7d20*/  VIADD R8, R0, 0x6e ;  /* 0x0000006e00087836 */ /* 0x000fe20000000000 */
[----:B------:R-:W-:-:S02]  /*7d30*/  ISETP.GT.U32.AND P6, PT, R6, R16, PT ;  /* 0x000000100600720c */ /* 0x000fc40003fc4070 */
[----:B------:R-:W-:Y:S01]  /*7d40*/  IABS R21, R17 ;  /* 0x0000001100157213 */ /* 0x000fe20000000000 */
[----:B------:R-:W-:Y:S01]  /*7d50*/  @!P4 IMAD.IADD R15, R15, 0x1, -R6 ;  /* 0x000000010f0fc824 */ /* 0x000fe200078e0a06 */
[----:B------:R-:W-:Y:S01]  /*7d60*/  IABS R12, R8 ;  /* 0x00000008000c7213 */ /* 0x000fe20000000000 */
[----:B0-----:R-:W-:Y:S02]  /*7d70*/  IMAD.MOV.U32 R3, RZ, RZ, R22 ;  /* 0x000000ffff037224 */ /* 0x001fe400078e0016 */
[----:B------:R-:W-:Y:S01]  /*7d80*/  IMAD.HI.U32 R22, R7, R21, RZ ;  /* 0x0000001507167227 */ /* 0x000fe200078e00ff */
[----:B------:R-:W-:-:S03]  /*7d90*/  ISETP.GT.U32.AND P4, PT, R6, R15, PT ;  /* 0x0000000f0600720c */ /* 0x000fc60003f84070 */
[----:B------:R-:W-:Y:S01]  /*7da0*/  @!P3 IMAD.MOV R3, RZ, RZ, -R3 ;  /* 0x000000ffff03b224 */ /* 0x000fe200078e0a03 */
[----:B------:R-:W-:Y:S01]  /*7db0*/  ISETP.GE.AND P3, PT, R5, RZ, PT ;  /* 0x000000ff0500720c */ /* 0x000fe20003f66270 */
[C---:B------:R-:W-:Y:S02]  /*7dc0*/  IMAD R5, R6.reuse, R18, R13 ;  /* 0x0000001206057224 */ /* 0x040fe400078e020d */
[----:B------:R-:W-:Y:S01]  /*7dd0*/  IMAD.HI.U32 R13, R7, R20, RZ ;  /* 0x00000014070d7227 */ /* 0x000fe200078e00ff */
[----:B------:R0:W-:Y:S02]  /*7de0*/  STL [R1+0x2c0], R3 ;  /* 0x0002c00301007387 */ /* 0x0001e40000100800 */
[----:B------:R-:W-:Y:S01]  /*7df0*/  ISETP.GT.U32.AND P5, PT, R6, R5, PT ;  /* 0x000000050600720c */ /* 0x000fe20003fa4070 */
[----:B------:R-:W-:Y:S02]  /*7e00*/  IMAD.MOV R13, RZ, RZ, -R13 ;  /* 0x000000ffff0d7224 */ /* 0x000fe400078e0a0d */
[----:B------:R-:W-:-:S02]  /*7e10*/  IMAD.MOV R22, RZ, RZ, -R22 ;  /* 0x000000ffff167224 */ /* 0x000fc400078e0a16 */
[----:B------:R-:W-:Y:S02]  /*7e20*/  IMAD R20, R6, R13, R20 ;  /* 0x0000000d06147224 */ /* 0x000fe400078e0214 */
[----:B------:R-:W-:Y:S01]  /*7e30*/  @!P6 IMAD.IADD R16, R16, 0x1, -R6 ;  /* 0x000000011010e824 */ /* 0x000fe200078e0a06 */
[----:B------:R-:W-:Y:S01]  /*7e40*/  ISETP.GE.AND P6, PT, R17, RZ, PT ;  /* 0x000000ff1100720c */ /* 0x000fe20003fc6270 */
[----:B0-----:R-:W-:Y:S02]  /*7e50*/  IMAD.MOV.U32 R3, RZ, RZ, R19 ;  /* 0x000000ffff037224 */ /* 0x001fe400078e0013 */
[----:B------:R-:W-:-:S04]  /*7e60*/  IMAD.HI.U32 R18, R7, R12, RZ ;  /* 0x0000000c07127227 */ /* 0x000fc800078e00ff */
[--C-:B------:R-:W-:Y:S02]  /*7e70*/  @!P5 IMAD.IADD R5, R5, 0x1, -R6.reuse ;  /* 0x000000010505d824 */ /* 0x100fe400078e0a06 */
[----:B------:R-:W-:Y:S02]  /*7e80*/  @!P0 IMAD.MOV R3, RZ, RZ, -R3 ;  /* 0x000000ffff038224 */ /* 0x000fe400078e0a03 */
[C---:B------:R-:W-:Y:S01]  /*7e90*/  IMAD R17, R6.reuse, R22, R21 ;  /* 0x0000001606117224 */ /* 0x040fe200078e0215 */
[C---:B------:R-:W-:Y:S01]  /*7ea0*/  ISETP.GT.U32.AND P5, PT, R6.reuse, R5, PT ;  /* 0x000000050600720c */ /* 0x040fe20003fa4070 */
[----:B------:R-:W-:Y:S01]  /*7eb0*/  @!P4 IMAD.IADD R15, R15, 0x1, -R6 ;  /* 0x000000010f0fc824 */ /* 0x000fe200078e0a06 */
[C---:B------:R-:W-:Y:S01]  /*7ec0*/  ISETP.GT.U32.AND P4, PT, R6.reuse, R20, PT ;  /* 0x000000140600720c */ /* 0x040fe20003f84070 */
[----:B------:R0:W-:Y:S01]  /*7ed0*/  STL [R1+0x28c], R3 ;  /* 0x00028c0301007387 */ /* 0x0001e20000100800 */
[----:B------:R-:W-:Y:S01]  /*7ee0*/  IMAD.MOV.U32 R4, RZ, RZ, R16 ;  /* 0x000000ffff047224 */ /* 0x000fe200078e0010 */
[----:B------:R-:W-:Y:S01]  /*7ef0*/  ISETP.GT.U32.AND P0, PT, R6, R17, PT ;  /* 0x000000110600720c */ /* 0x000fe20003f04070 */
[----:B------:R-:W-:-:S02]  /*7f00*/  IMAD.MOV R18, RZ, RZ, -R18 ;  /* 0x000000ffff127224 */ /* 0x000fc400078e0a12 */
[----:B------:R-:W-:Y:S02]  /*7f10*/  VIADD R13, R0, 0x6d ;  /* 0x0000006d000d7836 */ /* 0x000fe40000000000 */
[----:B------:R-:W-:Y:S01]  /*7f20*/  @!P2 IMAD.MOV R4, RZ, RZ, -R4 ;  /* 0x000000ffff04a224 */ /* 0x000fe200078e0a04 */
[----:B------:R-:W-:Y:S01]  /*7f30*/  ISETP.GE.AND P2, PT, R14, RZ, PT ;  /* 0x000000ff0e00720c */ /* 0x000fe20003f46270 */
[----:B------:R-:W-:Y:S01]  /*7f40*/  IMAD R12, R6, R18, R12 ;  /* 0x00000012060c7224 */ /* 0x000fe200078e020c */
[----:B------:R-:W-:Y:S01]  /*7f50*/  IABS R18, R13 ;  /* 0x0000000d00127213 */ /* 0x000fe20000000000 */
[----:B0-----:R-:W-:Y:S01]  /*7f60*/  IMAD.MOV.U32 R3, RZ, RZ, R15 ;  /* 0x000000ffff037224 */ /* 0x001fe200078e000f */
[----:B------:R-:W-:Y:S01]  /*7f70*/  STL [R1+0x294], R4 ;  /* 0x0002940401007387 */ /* 0x000fe20000100800 */
[----:B------:R-:W-:Y:S02]  /*7f80*/  VIADD R14, R0, 0x6c ;  /* 0x0000006c000e7836 */ /* 0x000fe40000000000 */
[----:B------:R-:W-:Y:S01]  /*7f90*/  @!P1 IMAD.MOV R3, RZ, RZ, -R3 ;  /* 0x000000ffff039224 */ /* 0x000fe200078e0a03 */
[----:B------:R-:W-:Y:S01]  /*7fa0*/  ISETP.GT.U32.AND P1, PT, R6, R12, PT ;  /* 0x0000000c0600720c */ /* 0x000fe20003f24070 */
[----:B------:R-:W-:Y:S01]  /*7fb0*/  @!P5 IMAD.IADD R5, R5, 0x1, -R6 ;  /* 0x000000010505d824 */ /* 0x000fe200078e0a06 */
[----:B------:R-:W-:Y:S01]  /*7fc0*/  ISETP.GE.AND P5, PT, R8, RZ, PT ;  /* 0x000000ff0800720c */ /* 0x000fe20003fa6270 */
[----:B------:R-:W-:Y:S01]  /*7fd0*/  IMAD.MOV.U32 R16, RZ, RZ, R18 ;  /* 0x000000ffff107224 */ /* 0x000fe200078e0012 */
[----:B------:R0:W-:Y:S01]  /*7fe0*/  STL [R1+0x298], R3 ;  /* 0x0002980301007387 */ /* 0x0001e20000100800 */
[--C-:B------:R-:W-:Y:S01]  /*7ff0*/  @!P4 IMAD.IADD R20, R20, 0x1, -R6.reuse ;  /* 0x000000011414c824 */ /* 0x100fe200078e0a06 */
[----:B------:R-:W-:Y:S01]  /*8000*/  IABS R18, R14 ;  /* 0x0000000e00127213 */ /* 0x000fe20000000000 */
[----:B------:R-:W-:Y:S01]  /*8010*/  @!P0 IMAD.IADD R17, R17, 0x1, -R6 ;  /* 0x0000000111118824 */ /* 0x000fe200078e0a06 */
[----:B------:R-:W-:Y:S01]  /*8020*/  ISETP.GE.AND P0, PT, R13, RZ, PT ;  /* 0x000000ff0d00720c */ /* 0x000fe20003f06270 */
[----:B------:R-:W-:-:S03]  /*8030*/  IMAD.HI.U32 R15, R7, R16, RZ ;  /* 0x00000010070f7227 */ /* 0x000fc600078e00ff */
[----:B------:R-:W-:Y:S01]  /*8040*/  ISETP.GT.U32.AND P4, PT, R6, R17, PT ;  /* 0x000000110600720c */ /* 0x000fe20003f84070 */
[----:B------:R-:W-:-:S04]  /*8050*/  IMAD.HI.U32 R13, R7, R18, RZ ;  /* 0x00000012070d7227 */ /* 0x000fc800078e00ff */
[----:B0-----:R-:W-:Y:S02]  /*8060*/  IMAD.MOV.U32 R3, RZ, RZ, R5 ;  /* 0x000000ffff037224 */ /* 0x001fe400078e0005 */
[----:B------:R-:W-:Y:S02]  /*8070*/  IMAD.MOV R13, RZ, RZ, -R13 ;  /* 0x000000ffff0d7224 */ /* 0x000fe400078e0a0d */
[----:B------:R-:W-:Y:S01]  /*8080*/  @!P3 IMAD.MOV R3, RZ, RZ, -R3 ;  /* 0x000000ffff03b224 */ /* 0x000fe200078e0a03 */
[----:B------:R-:W-:Y:S01]  /*8090*/  ISETP.GT.U32.AND P3, PT, R6, R20, PT ;  /* 0x000000140600720c */ /* 0x000fe20003f64070 */
[----:B------:R-:W-:Y:S02]  /*80a0*/  IMAD.MOV R15, RZ, RZ, -R15 ;  /* 0x000000ffff0f7224 */ /* 0x000fe400078e0a0f */
[----:B------:R-:W-:Y:S01]  /*80b0*/  @!P1 IMAD.IADD R12, R12, 0x1, -R6 ;  /* 0x000000010c0c9824 */ /* 0x000fe200078e0a06 */
[----:B------:R0:W-:Y:S01]  /*80c0*/  STL [R1+0x2bc], R3 ;  /* 0x0002bc0301007387 */ /* 0x0001e20000100800 */
[----:B------:R-:W-:-:S02]  /*80d0*/  IMAD R18, R6, R13, R18 ;  /* 0x0000000d06127224 */ /* 0x000fc400078e0212 */
[C---:B------:R-:W-:Y:S01]  /*80e0*/  IMAD R16, R6.reuse, R15, R16 ;  /* 0x0000000f06107224 */ /* 0x040fe200078e0210 */
[----:B------:R-:W-:Y:S01]  /*80f0*/  ISETP.GT.U32.AND P1, PT, R6, R12, PT ;  /* 0x0000000c0600720c */ /* 0x000fe20003f24070 */
[--C-:B------:R-:W-:Y:S02]  /*8100*/  @!P4 IMAD.IADD R17, R17, 0x1, -R6.reuse ;  /* 0x000000011111c824 */ /* 0x100fe400078e0a06 */
[----:B------:R-:W-:Y:S01]  /*8110*/  VIADD R5, R0, 0x6a ;  /* 0x0000006a00057836 */ /* 0x000fe20000000000 */
[----:B------:R-:W-:Y:S01]  /*8120*/  ISETP.GT.U32.AND P4, PT, R6, R16, PT ;  /* 0x000000100600720c */ /* 0x000fe20003f84070 */
[----:B------:R-:W-:Y:S01]  /*8130*/  @!P3 IMAD.IADD R20, R20, 0x1, -R6 ;  /* 0x000000011414b824 */ /* 0x000fe200078e0a06 */
[----:B------:R-:W-:Y:S01]  /*8140*/  ISETP.GT.U32.AND P3, PT, R6, R18, PT ;  /* 0x000000120600720c */ /* 0x000fe20003f64070 */
[C---:B------:R-:W-:Y:S01]  /*8150*/  VIADD R15, R0.reuse, 0x69 ;  /* 0x00000069000f7836 */ /* 0x040fe20000000000 */
[----:B------:R-:W-:Y:S01]  /*8160*/  IABS R13, R5 ;  /* 0x00000005000d7213 */ /* 0x000fe20000000000 */
[----:B------:R-:W-:-:S02]  /*8170*/  VIADD R8, R0, 0x6b ;  /* 0x0000006b00087836 */ /* 0x000fc40000000000 */
[----:B0-----:R-:W-:Y:S01]  /*8180*/  IMAD.MOV.U32 R3, RZ, RZ, R17 ;  /* 0x000000ffff037224 */ /* 0x001fe200078e0011 */
[----:B------:R-:W-:Y:S01]  /*8190*/  IABS R21, R15 ;  /* 0x0000000f00157213 */ /* 0x000fe20000000000 */
[----:B------:R-:W-:Y:S01]  /*81a0*/  @!P1 IMAD.IADD R12, R12, 0x1, -R6 ;  /* 0x000000010c0c9824 */ /* 0x000fe200078e0a06 */
[----:B------:R-:W-:Y:S01]  /*81b0*/  ISETP.GE.AND P1, PT, R14, RZ, PT ;  /* 0x000000ff0e00720c */ /* 0x000fe20003f26270 */
[----:B------:R-:W-:Y:S01]  /*81c0*/  IMAD.HI.U32 R22, R7, R13, RZ ;  /* 0x0000000d07167227 */ /* 0x000fe200078e00ff */
[----:B------:R-:W-:-:S03]  /*81d0*/  IABS R19, R8 ;  /* 0x0000000800137213 */ /* 0x000fc60000000000 */
[--C-:B------:R-:W-:Y:S02]  /*81e0*/  @!P3 IMAD.IADD R18, R18, 0x1, -R6.reuse ;  /* 0x000000011212b824 */ /* 0x100fe400078e0a06 */
[----:B------:R-:W-:Y:S02]  /*81f0*/  IMAD.MOV.U32 R14, RZ, RZ, R21 ;  /* 0x000000ffff0e7224 */ /* 0x000fe400078e0015 */
[----:B------:R-:W-:Y:S01]  /*8200*/  @!P4 IMAD.IADD R16, R16, 0x1, -R6 ;  /* 0x000000011010c824 */ /* 0x000fe200078e0a06 */
[----:B------:R-:W-:Y:S01]  /*8210*/  ISETP.GE.AND P4, PT, R8, RZ, PT ;  /* 0x000000ff0800720c */ /* 0x000fe20003f86270 */
[----:B------:R-:W-:Y:S01]  /*8220*/  @!P6 IMAD.MOV R3, RZ, RZ, -R3 ;  /* 0x000000ffff03e224 */ /* 0x000fe200078e0a03 */
[C---:B------:R-:W-:Y:S01]  /*8230*/  ISETP.GT.U32.AND P6, PT, R6.reuse, R18, PT ;  /* 0x000000120600720c */ /* 0x040fe20003fc4070 */
[----:B------:R-:W-:Y:S01]  /*8240*/  IMAD.HI.U32 R8, R7, R14, RZ ;  /* 0x0000000e07087227 */ /* 0x000fe200078e00ff */
[----:B------:R-:W-:Y:S02]  /*8250*/  ISETP.GT.U32.AND P3, PT, R6, R16, PT ;  /* 0x000000100600720c */ /* 0x000fe40003f64070 */
[----:B------:R0:W-:Y:S01]  /*8260*/  STL [R1+0x290], R3 ;  /* 0x0002900301007387 */ /* 0x0001e20000100800 */
[----:B------:R-:W-:-:S02]  /*8270*/  IMAD.MOV R17, RZ, RZ, -R22 ;  /* 0x000000ffff117224 */ /* 0x000fc400078e0a16 */
[----:B------:R-:W-:Y:S02]  /*8280*/  IMAD.MOV R8, RZ, RZ, -R8 ;  /* 0x000000ffff087224 */ /* 0x000fe400078e0a08 */
[----:B------:R-:W-:Y:S02]  /*8290*/  IMAD R13, R6, R17, R13 ;  /* 0x00000011060d7224 */ /* 0x000fe400078e020d */
[----:B------:R-:W-:-:S04]  /*82a0*/  IMAD.HI.U32 R21, R7, R19, RZ ;  /* 0x0000001307157227 */ /* 0x000fc800078e00ff */
[----:B0-----:R-:W-:Y:S02]  /*82b0*/  IMAD.MOV.U32 R3, RZ, RZ, R12 ;  /* 0x000000ffff037224 */ /* 0x001fe400078e000c */
[C---:B------:R-:W-:Y:S02]  /*82c0*/  IMAD R14, R6.reuse, R8, R14 ;  /* 0x00000008060e7224 */ /* 0x040fe400078e020e */
[----:B------:R-:W-:Y:S01]  /*82d0*/  @!P5 IMAD.MOV R3, RZ, RZ, -R3 ;  /* 0x000000ffff03d224 */ /* 0x000fe200078e0a03 */
[----:B------:R-:W-:Y:S01]  /*82e0*/  ISETP.GT.U32.AND P5, PT, R6, R13, PT ;  /* 0x0000000d0600720c */ /* 0x000fe20003fa4070 */
[----:B------:R-:W-:Y:S02]  /*82f0*/  IMAD.MOV R21, RZ, RZ, -R21 ;  /* 0x000000ffff157224 */ /* 0x000fe400078e0a15 */
[----:B------:R-:W-:Y:S01]  /*8300*/  @!P6 IMAD.IADD R18, R18, 0x1, -R6 ;  /* 0x000000011212e824 */ /* 0x000fe200078e0a06 */
[C---:B------:R-:W-:Y:S01]  /*8310*/  ISETP.GT.U32.AND P6, PT, R6.reuse, R14, PT ;  /* 0x0000000e0600720c */ /* 0x040fe20003fc4070 */
[----:B------:R-:W-:-:S02]  /*8320*/  IMAD R19, R6, R21, R19 ;  /* 0x0000001506137224 */ /* 0x000fc400078e0213 */
[----:B------:R-:W-:Y:S02]  /*8330*/  IMAD.MOV.U32 R4, RZ, RZ, R20 ;  /* 0x000000ffff047224 */ /* 0x000fe400078e0014 */
[----:B------:R-:W-:Y:S01]  /*8340*/  @!P3 IMAD.IADD R16, R16, 0x1, -R6 ;  /* 0x000000011010b824 */ /* 0x000fe200078e0a06 */
[----:B------:R-:W-:Y:S01]  /*8350*/  ISETP.GE.AND P3, PT, R5, RZ, PT ;  /* 0x000000ff0500720c */ /* 0x000fe20003f66270 */
[----:B------:R-:W-:Y:S02]  /*8360*/  VIADD R5, R0, 0x67 ;  /* 0x0000006700057836 */ /* 0x000fe40000000000 */
[----:B------:R-:W-:Y:S01]  /*8370*/  @!P2 IMAD.MOV R4, RZ, RZ, -R4 ;  /* 0x000000ffff04a224 */ /* 0x000fe200078e0a04 */
[----:B------:R-:W-:Y:S01]  /*8380*/  ISETP.GT.U32.AND P2, PT, R6, R19, PT ;  /* 0x000000130600720c */ /* 0x000fe20003f44070 */
[--C-:B------:R-:W-:Y:S01]  /*8390*/  @!P5 IMAD.IADD R13, R13, 0x1, -R6.reuse ;  /* 0x000000010d0dd824 */ /* 0x100fe200078e0a06 */
[----:B------:R-:W-:Y:S01]  /*83a0*/  IABS R8, R5 ;  /* 0x0000000500087213 */ /* 0x000fe20000000000 */
[----:B------:R-:W-:Y:S01]  /*83b0*/  @!P6 IMAD.IADD R14, R14, 0x1, -R6 ;  /* 0x000000010e0ee824 */ /* 0x000fe200078e0a06 */
[----:B------:R-:W-:Y:S01]  /*83c0*/  STL [R1+0x280], R4 ;  /* 0x0002800401007387 */ /* 0x000fe20000100800 */
[----:B------:R-:W-:Y:S01]  /*83d0*/  VIADD R21, R0, 0x68 ;  /* 0x0000006800157836 */ /* 0x000fe20000000000 */
[----:B------:R-:W-:Y:S01]  /*83e0*/  ISETP.GT.U32.AND P6, PT, R6, R13, PT ;  /* 0x0000000d0600720c */ /* 0x000fe20003fc4070 */
[----:B------:R-:W-:Y:S01]  /*83f0*/  VIADD R20, R0, 0x65 ;  /* 0x0000006500147836 */ /* 0x000fe20000000000 */
[----:B------:R0:W-:Y:S02]  /*8400*/  STL [R1+0x284], R3 ;  /* 0x0002840301007387 */ /* 0x0001e40000100800 */
[----:B------:R-:W-:-:S03]  /*8410*/  IABS R12, R21 ;  /* 0x00000015000c7213 */ /* 0x000fc60000000000 */
[----:B------:R-:W-:Y:S01]  /*8420*/  @!P2 IMAD.IADD R19, R19, 0x1, -R6 ;  /* 0x000000011313a824 */ /* 0x000fe200078e0a06 */
[----:B------:R-:W-:Y:S01]  /*8430*/  ISETP.GE.AND P2, PT, R15, RZ, PT ;  /* 0x000000ff0f00720c */ /* 0x000fe20003f46270 */
[----:B------:R-:W-:-:S03]  /*8440*/  IMAD.HI.U32 R17, R7, R12, RZ ;  /* 0x0000000c07117227 */ /* 0x000fc600078e00ff */
[----:B------:R-:W-:Y:S01]  /*8450*/  ISETP.GT.U32.AND P5, PT, R6, R19, PT ;  /* 0x000000130600720c */ /* 0x000fe20003fa4070 */
[----:B0-----:R-:W-:Y:S02]  /*8460*/  IMAD.MOV.U32 R3, RZ, RZ, R16 ;  /* 0x000000ffff037224 */ /* 0x001fe400078e0010 */
[----:B------:R-:W-:-:S04]  /*8470*/  IMAD.HI.U32 R16, R7, R8, RZ ;  /* 0x0000000807107227 */ /* 0x000fc800078e00ff */
[----:B------:R-:W-:Y:S02]  /*8480*/  IMAD.MOV R16, RZ, RZ, -R16 ;  /* 0x000000ffff107224 */ /* 0x000fe400078e0a10 */
[----:B------:R-:W-:Y:S02]  /*8490*/  @!P6 IMAD.IADD R13, R13, 0x1, -R6 ;  /* 0x000000010d0de824 */ /* 0x000fe400078e0a06 */
[----:B------:R-:W-:Y:S02]  /*84a0*/  IMAD R8, R6, R16, R8 ;  /* 0x0000001006087224 */ /* 0x000fe400078e0208 */
[----:B------:R-:W-:Y:S02]  /*84b0*/  IMAD.MOV R17, RZ, RZ, -R17 ;  /* 0x000000ffff117224 */ /* 0x000fe400078e0a11 */
[----:B------:R-:W-:Y:S01]  /*84c0*/  VIADD R15, R0, 0x66 ;  /* 0x00000066000f7836 */ /* 0x000fe20000000000 */
[C---:B------:R-:W-:Y:S01]  /*84d0*/  ISETP.GT.U32.AND P6, PT, R6.reuse, R8, PT ;  /* 0x000000080600720c */ /* 0x040fe20003fc4070 */
[C---:B------:R-:W-:Y:S01]  /*84e0*/  IMAD R12, R6.reuse, R17, R12 ;  /* 0x00000011060c7224 */ /* 0x040fe200078e020c */
[----:B------:R-:W-:Y:S01]  /*84f0*/  IABS R17, R20 ;  /* 0x0000001400117213 */ /* 0x000fe20000000000 */
[----:B------:R-:W-:Y:S01]  /*8500*/  @!P5 IMAD.IADD R19, R19, 0x1, -R6 ;  /* 0x000000011313d824 */ /* 0x000fe200078e0a06 */
[----:B------:R-:W-:Y:S01]  /*8510*/  IABS R23, R15 ;  /* 0x0000000f00177213 */ /* 0x000fe20000000000 */
[----:B------:R-:W-:Y:S01]  /*8520*/  @!P0 IMAD.MOV R3, RZ, RZ, -R3 ;  /* 0x000000ffff038224 */ /* 0x000fe200078e0a03 */
[C---:B------:R-:W-:Y:S01]  /*8530*/  ISETP.GT.U32.AND P5, PT, R6.reuse, R12, PT ;  /* 0x0000000c0600720c */ /* 0x040fe20003fa4070 */
[----:B------:R-:W-:Y:S01]  /*8540*/  IMAD.HI.U32 R22, R7, R17, RZ ;  /* 0x0000001107167227 */ /* 0x000fe200078e00ff */
[----:B------:R-:W-:-:S02]  /*8550*/  ISETP.GT.U32.AND P0, PT, R6, R14, PT ;  /* 0x0000000e0600720c */ /* 0x000fc40003f04070 */
[----:B------:R0:W-:Y:S01]  /*8560*/  STL [R1+0x288], R3 ;  /* 0x0002880301007387 */ /* 0x0001e20000100800 */
[----:B------:R-:W-:-:S04]  /*8570*/  IMAD.HI.U32 R24, R7, R23, RZ ;  /* 0x0000001707187227 */ /* 0x000fc800078e00ff */
[----:B------:R-:W-:Y:S02]  /*8580*/  @!P6 IMAD.IADD R8, R8, 0x1, -R6 ;  /* 0x000000010808e824 */ /* 0x000fe400078e0a06 */
[----:B------:R-:W-:Y:S02]  /*8590*/  IMAD.MOV R24, RZ, RZ, -R24 ;  /* 0x000000ffff187224 */ /* 0x000fe400078e0a18 */
[----:B------:R-:W-:Y:S01]  /*85a0*/  IMAD.MOV R22, RZ, RZ, -R22 ;  /* 0x000000ffff167224 */ /* 0x000fe200078e0a16 */
[----:B------:R-:W-:Y:S01]  /*85b0*/  ISETP.GT.U32.AND P6, PT, R6, R8, PT ;  /* 0x000000080600720c */ /* 0x000fe20003fc4070 */
[----:B------:R-:W-:Y:S01]  /*85c0*/  @!P5 IMAD.IADD R12, R12, 0x1, -R6 ;  /* 0x000000010c0cd824 */ /* 0x000fe200078e0a06 */
[----:B------:R-:W-:Y:S01]  /*85d0*/  ISETP.GE.AND P5, PT, R5, RZ, PT ;  /* 0x000000ff0500720c */ /* 0x000fe20003fa6270 */
[----:B------:R-:W-:Y:S02]  /*85e0*/  IMAD R5, R6, R24, R23 ;  /* 0x0000001806057224 */ /* 0x000fe400078e0217 */
[----:B0-----:R-:W-:-:S02]  /*85f0*/  IMAD.MOV.U32 R3, RZ, RZ, R18 ;  /* 0x000000ffff037224 */ /* 0x001fc400078e0012 */
[----:B------:R-:W-:Y:S02]  /*8600*/  IMAD.MOV.U32 R9, RZ, RZ, R19 ;  /* 0x000000ffff097224 */ /* 0x000fe400078e0013 */
[----:B------:R-:W-:Y:S02]  /*8610*/  IMAD R17, R6, R22, R17 ;  /* 0x0000001606117224 */ /* 0x000fe400078e0211 */
[----:B------:R-:W-:Y:S02]  /*8620*/  VIADD R16, R0, 0x64 ;  /* 0x0000006400107836 */ /* 0x000fe40000000000 */
[----:B------:R-:W-:Y:S01]  /*8630*/  @!P1 IMAD.MOV R3, RZ, RZ, -R3 ;  /* 0x000000ffff039224 */ /* 0x000fe200078e0a03 */
[C---:B------:R-:W-:Y:S01]  /*8640*/  ISETP.GT.U32.AND P1, PT, R6.reuse, R12, PT ;  /* 0x0000000c0600720c */ /* 0x040fe20003f24070 */
[----:B------:R-:W-:Y:S01]  /*8650*/  @!P4 IMAD.MOV R9, RZ, RZ, -R9 ;  /* 0x000000ffff09c224 */ /* 0x000fe200078e0a09 */
[----:B------:R-:W-:Y:S01]  /*8660*/  ISETP.GT.U32.AND P4, PT, R6, R5, PT ;  /* 0x000000050600720c */ /* 0x000fe20003f84070 */
[--C-:B------:R-:W-:Y:S01]  /*8670*/  @!P0 IMAD.IADD R14, R14, 0x1, -R6.reuse ;  /* 0x000000010e0e8824 */ /* 0x100fe200078e0a06 */
[----:B------:R-:W-:Y:S01]  /*8680*/  ISETP.GE.AND P0, PT, R21, RZ, PT ;  /* 0x000000ff1500720c */ /* 0x000fe20003f06270 */
[----:B------:R-:W-:Y:S01]  /*8690*/  @!P6 IMAD.IADD R8, R8, 0x1, -R6 ;  /* 0x000000010808e824 */ /* 0x000fe200078e0a06 */
[----:B------:R-:W-:Y:S01]  /*86a0*/  ISETP.GT.U32.AND P6, PT, R6, R17, PT ;  /* 0x000000110600720c */ /* 0x000fe20003fc4070 */
[----:B------:R0:W-:Y:S01]  /*86b0*/  STL [R1+0x27c], R3 ;  /* 0x00027c0301007387 */ /* 0x0001e20000100800 */
[----:B------:R-:W-:Y:S01]  /*86c0*/  IABS R21, R16 ;  /* 0x0000001000157213 */ /* 0x000fe20000000000 */
[----:B------:R-:W-:-:S02]  /*86d0*/  IMAD.MOV.U32 R4, RZ, RZ, R13 ;  /* 0x000000ffff047224 */ /* 0x000fc400078e000d */
[----:B------:R-:W-:Y:S01]  /*86e0*/  STL [R1+0x278], R9 ;  /* 0x0002780901007387 */ /* 0x000fe20000100800 */
[----:B------:R-:W-:Y:S02]  /*86f0*/  VIADD R19, R0, 0x61 ;  /* 0x0000006100137836 */ /* 0x000fe40000000000 */
[----:B------:R-:W-:-:S04]  /*8700*/  IMAD.HI.U32 R13, R7, R21, RZ ;  /* 0x00000015070d7227 */ /* 0x000fc800078e00ff */
[----:B0-----:R-:W-:Y:S02]  /*8710*/  IMAD.MOV.U32 R3, RZ, RZ, R14 ;  /* 0x000000ffff037224 */ /* 0x001fe400078e000e */
[----:B------:R-:W-:Y:S01]  /*8720*/  @!P3 IMAD.MOV R4, RZ, RZ, -R4 ;  /* 0x000000ffff04b224 */ /* 0x000fe200078e0a04 */
[----:B------:R-:W-:Y:S01]  /*8730*/  ISETP.GE.AND P3, PT, R15, RZ, PT ;  /* 0x000000ff0f00720c */ /* 0x000fe20003f66270 */
[----:B------:R-:W-:Y:S01]  /*8740*/  @!P2 IMAD.MOV R3, RZ, RZ, -R3 ;  /* 0x000000ffff03a224 */ /* 0x000fe200078e0a03 */
[----:B------:R-:W-:Y:S01]  /*8750*/  ISETP.GE.AND P2, PT, R20, RZ, PT ;  /* 0x000000ff1400720c */ /* 0x000fe20003f46270 */
[----:B------:R-:W-:Y:S01]  /*8760*/  VIADD R14, R0, 0x63 ;  /* 0x00000063000e7836 */ /* 0x000fe20000000000 */
[----:B------:R-:W-:Y:S01]  /*8770*/  STL [R1+0x274], R4 ;  /* 0x0002740401007387 */ /* 0x000fe20000100800 */
[----:B------:R-:W-:Y:S02]  /*8780*/  IMAD.MOV R13, RZ, RZ, -R13 ;  /* 0x000000ffff0d7224 */ /* 0x000fe400078e0a0d */
[--C-:B------:R-:W-:Y:S01]  /*8790*/  @!P4 IMAD.IADD R5, R5, 0x1, -R6.reuse ;  /* 0x000000010505c824 */ /* 0x100fe200078e0a06 */
[----:B------:R0:W-:Y:S01]  /*87a0*/  STL [R1+0x270], R3 ;  /* 0x0002700301007387 */ /* 0x0001e20000100800 */
[--C-:B------:R-:W-:Y:S01]  /*87b0*/  @!P6 IMAD.IADD R17, R17, 0x1, -R6.reuse ;  /* 0x000000011111e824 */ /* 0x100fe200078e0a06 */
[----:B------:R-:W-:Y:S01]  /*87c0*/  IABS R15, R14 ;  /* 0x0000000e000f7213 */ /* 0x000fe20000000000 */
[C---:B------:R-:W-:Y:S01]  /*87d0*/  IMAD R13, R6.reuse, R13, R21 ;  /* 0x0000000d060d7224 */ /* 0x040fe200078e0215 */
[----:B------:R-:W-:Y:S01]  /*87e0*/  ISETP.GT.U32.AND P4, PT, R6, R5, PT ;  /* 0x000000050600720c */ /* 0x000fe20003f84070 */
[----:B------:R-:W-:Y:S01]  /*87f0*/  @!P1 IMAD.IADD R12, R12, 0x1, -R6 ;  /* 0x000000010c0c9824 */ /* 0x000fe200078e0a06 */
[----:B------:R-:W-:Y:S01]  /*8800*/  ISETP.GE.AND P1, PT, R16, RZ, PT ;  /* 0x000000ff1000720c */ /* 0x000fe20003f26270 */
[----:B------:R-:W-:Y:S01]  /*8810*/  IMAD.HI.U32 R16, R7, R15, RZ ;  /* 0x0000000f07107227 */ /* 0x000fe200078e00ff */
[----:B------:R-:W-:-:S03]  /*8820*/  ISETP.GT.U32.AND P6, PT, R6, R17, PT ;  /* 0x000000110600720c */ /* 0x000fc60003fc4070 */
[----:B0-----:R-:W-:Y:S02]  /*8830*/  IMAD.MOV.U32 R3, RZ, RZ, R8 ;  /* 0x000000ffff037224 */ /* 0x001fe400078e0008 */
[----:B------:R-:W-:Y:S02]  /*8840*/  IMAD.MOV.U32 R4, RZ, RZ, R12 ;  /* 0x000000ffff047224 */ /* 0x000fe400078e000c */
[----:B------:R-:W-:Y:S01]  /*8850*/  @!P5 IMAD.MOV R3, RZ, RZ, -R3 ;  /* 0x000000ffff03d224 */ /* 0x000fe200078e0a03 */
[----:B------:R-:W-:Y:S01]  /*8860*/  ISETP.GT.U32.AND P5, PT, R6, R13, PT ;  /* 0x0000000d0600720c */ /* 0x000fe20003fa4070 */
[----:B------:R-:W-:Y:S02]  /*8870*/  IMAD.MOV R16, RZ, RZ, -R16 ;  /* 0x000000ffff107224 */ /* 0x000fe400078e0a10 */
[----:B------:R-:W-:Y:S01]  /*8880*/  @!P0 IMAD.MOV R4, RZ, RZ, -R4 ;  /* 0x000000ffff048224 */ /* 0x000fe200078e0a04 */
[----:B------:R-:W-:Y:S01]  /*8890*/  ISETP.GE.AND P0, PT, R14, RZ, PT ;  /* 0x000000ff0e00720c */ /* 0x000fe20003f06270 */
[----:B------:R-:W-:Y:S01]  /*88a0*/  IMAD R15, R6, R16, R15 ;  /* 0x00000010060f7224 */ /* 0x000fe200078e020f */
[----:B------:R-:W-:Y:S01]  /*88b0*/  IABS R14, R19 ;  /* 0x00000013000e7213 */ /* 0x000fe20000000000 */
[----:B------:R-:W-:Y:S01]  /*88c0*/  VIADD R8, R0, 0x62 ;  /* 0x0000006200087836 */ /* 0x000fe20000000000 */
[----:B------:R-:W-:Y:S01]  /*88d0*/  STL [R1+0x1a8], R4 ;  /* 0x0001a80401007387 */ /* 0x000fe20000100800 */
[----:B------:R-:W-:-:S02]  /*88e0*/  @!P4 IMAD.IADD R5, R5, 0x1, -R6 ;  /* 0x000000010505c824 */ /* 0x000fc400078e0a06 */
[--C-:B------:R-:W-:Y:S01]  /*88f0*/  @!P6 IMAD.IADD R17, R17, 0x1, -R6.reuse ;  /* 0x000000011111e824 */ /* 0x100fe200078e0a06 */
[----:B------:R-:W-:Y:S01]  /*8900*/  ISETP.GT.U32.AND P6, PT, R6, R15, PT ;  /* 0x0000000f0600720c */ /* 0x000fe20003fc4070 */
[----:B------:R-:W-:Y:S01]  /*8910*/  @!P5 IMAD.IADD R13, R13, 0x1, -R6 ;  /* 0x000000010d0dd824 */ /* 0x000fe200078e0a06 */
[----:B------:R0:W-:Y:S01]  /*8920*/  STL [R1+0x230], R3 ;  /* 0x0002300301007387 */ /* 0x0001e20000100800 */
[----:B------:R-:W-:Y:S01]  /*8930*/  IABS R12, R8 ;  /* 0x00000008000c7213 */ /* 0x000fe20000000000 */
[----:B------:R-:W-:Y:S01]  /*8940*/  VIADD R20, R0, 0x5f ;  /* 0x0000005f00147836 */ /* 0x000fe20000000000 */
[----:B------:R-:W-:Y:S01]  /*8950*/  ISETP.GE.AND P4, PT, R8, RZ, PT ;  /* 0x000000ff0800720c */ /* 0x000fe20003f86270 */
[----:B------:R-:W-:Y:S01]  /*8960*/  VIADD R8, R0, 0x60 ;  /* 0x0000006000087836 */ /* 0x000fe20000000000 */
[----:B------:R-:W-:Y:S01]  /*8970*/  ISETP.GT.U32.AND P5, PT, R6, R13, PT ;  /* 0x0000000d0600720c */ /* 0x000fe20003fa4070 */
[----:B------:R-:W-:-:S03]  /*8980*/  IMAD.HI.U32 R18, R7, R12, RZ ;  /* 0x0000000c07127227 */ /* 0x000fc600078e00ff */
[----:B------:R-:W-:Y:S01]  /*8990*/  IABS R16, R8 ;  /* 0x0000000800107213 */ /* 0x000fe20000000000 */
[----:B0-----:R-:W-:Y:S02]  /*89a0*/  IMAD.MOV.U32 R3, RZ, RZ, R5 ;  /* 0x000000ffff037224 */ /* 0x001fe400078e0005 */
[----:B------:R-:W-:-:S04]  /*89b0*/  IMAD.HI.U32 R5, R7, R14, RZ ;  /* 0x0000000e07057227 */ /* 0x000fc800078e00ff */
[----:B------:R-:W-:Y:S01]  /*89c0*/  @!P3 IMAD.MOV R3, RZ, RZ, -R3 ;  /* 0x000000ffff03b224 */ /* 0x000fe200078e0a03 */
[----:B------:R-:W-:Y:S01]  /*89d0*/  ISETP.GE.AND P3, PT, R19, RZ, PT ;  /* 0x000000ff1300720c */ /* 0x000fe20003f66270 */
[----:B------:R-:W-:Y:S02]  /*89e0*/  IMAD.MOV R18, RZ, RZ, -R18 ;  /* 0x000000ffff127224 */ /* 0x000fe400078e0a12 */
[----:B------:R-:W-:Y:S01]  /*89f0*/  @!P6 IMAD.IADD R15, R15, 0x1, -R6 ;  /* 0x000000010f0fe824 */ /* 0x000fe200078e0a06 */
[----:B------:R0:W-:Y:S01]  /*8a00*/  STL [R1+0x234], R3 ;  /* 0x0002340301007387 */ /* 0x0001e20000100800 */
[C---:B------:R-:W-:Y:S02]  /*8a10*/  IMAD R12, R6.reuse, R18, R12 ;  /* 0x00000012060c7224 */ /* 0x040fe400078e020c */
[----:B------:R-:W-:Y:S01]  /*8a20*/  @!P5 IMAD.IADD R13, R13, 0x1, -R6 ;  /* 0x000000010d0dd824 */ /* 0x000fe200078e0a06 */
[----:B------:R-:W-:Y:S01]  /*8a30*/  ISETP.GT.U32.AND P6, PT, R6, R15, PT ;  /* 0x0000000f0600720c */ /* 0x000fe20003fc4070 */
[----:B------:R-:W-:Y:S01]  /*8a40*/  VIADD R21, R0, 0x5b ;  /* 0x0000005b00157836 */ /* 0x000fe20000000000 */
[----:B------:R-:W-:Y:S01]  /*8a50*/  ISETP.GT.U32.AND P5, PT, R6, R12, PT ;  /* 0x0000000c0600720c */ /* 0x000fe20003fa4070 */
[----:B------:R-:W-:-:S02]  /*8a60*/  VIADD R23, R0, 0x53 ;  /* 0x0000005300177836 */ /* 0x000fc40000000000 */
[----:B------:R-:W-:Y:S02]  /*8a70*/  VIADD R24, R0, 0x51 ;  /* 0x0000005100187836 */ /* 0x000fe40000000000 */
[----:B0-----:R-:W-:Y:S02]  /*8a80*/  IMAD.MOV.U32 R3, RZ, RZ, R17 ;  /* 0x000000ffff037224 */ /* 0x001fe400078e0011 */
[----:B------:R-:W-:Y:S02]  /*8a90*/  IMAD.MOV R17, RZ, RZ, -R5 ;  /* 0x000000ffff117224 */ /* 0x000fe400078e0a05 */
[----:B------:R-:W-:Y:S01]  /*8aa0*/  IMAD.MOV.U32 R5, RZ, RZ, R16 ;  /* 0x000000ffff057224 */ /* 0x000fe200078e0010 */
[----:B------:R-:W-:Y:S01]  /*8ab0*/  IABS R16, R20 ;  /* 0x0000001400107213 */ /* 0x000fe20000000000 */
[----:B------:R-:W-:Y:S01]  /*8ac0*/  @!P2 IMAD.MOV R3, RZ, RZ, -R3 ;  /* 0x000000ffff03a224 */ /* 0x000fe200078e0a03 */
[----:B------:R-:W-:Y:S01]  /*8ad0*/  ISETP.GE.AND P2, PT, R8, RZ, PT ;  /* 0x000000ff0800720c */ /* 0x000fe20003f46270 */
[----:B------:R-:W-:-:S02]  /*8ae0*/  IMAD R8, R6, R17, R14 ;  /* 0x0000001106087224 */ /* 0x000fc400078e020e */
[----:B------:R-:W-:Y:S01]  /*8af0*/  IMAD.HI.U32 R14, R7, R5, RZ ;  /* 0x00000005070e7227 */ /* 0x000fe200078e00ff */
[----:B------:R0:W-:Y:S03]  /*8b00*/  STL [R1+0x264], R3 ;  /* 0x0002640301007387 */ /* 0x0001e60000100800 */
[--C-:B------:R-:W-:Y:S02]  /*8b10*/  @!P6 IMAD.IADD R15, R15, 0x1, -R6.reuse ;  /* 0x000000010f0fe824 */ /* 0x100fe400078e0a06 */
[----:B------:R-:W-:Y:S02]  /*8b20*/  @!P5 IMAD.IADD R12, R12, 0x1, -R6 ;  /* 0x000000010c0cd824 */ /* 0x000fe400078e0a06 */
[----:B------:R-:W-:-:S03]  /*8b30*/  IMAD.HI.U32 R17, R7, R16, RZ ;  /* 0x0000001007117227 */ /* 0x000fc600078e00ff */
[C---:B------:R-:W-:Y:S01]  /*8b40*/  ISETP.GT.U32.AND P5, PT, R6.reuse, R12, PT ;  /* 0x0000000c0600720c */ /* 0x040fe20003fa4070 */
[----:B0-----:R-:W-:Y:S02]  /*8b50*/  IMAD.MOV.U32 R3, RZ, RZ, R13 ;  /* 0x000000ffff037224 */ /* 0x001fe400078e000d */
[----:B------:R-:W-:Y:S02]  /*8b60*/  IMAD.MOV R13, RZ, RZ, -R14 ;  /* 0x000000ffff0d7224 */ /* 0x000fe400078e0a0e */
[----:B------:R-:W-:Y:S01]  /*8b70*/  @!P1 IMAD.MOV R3, RZ, RZ, -R3 ;  /* 0x000000ffff039224 */ /* 0x000fe200078e0a03 */
[C---:B------:R-:W-:Y:S01]  /*8b80*/  ISETP.GT.U32.AND P1, PT, R6.reuse, R8, PT ;  /* 0x000000080600720c */ /* 0x040fe20003f24070 */
[----:B------:R-:W-:Y:S02]  /*8b90*/  IMAD R13, R6, R13, R5 ;  /* 0x0000000d060d7224 */ /* 0x000fe400078e0205 */
[C---:B------:R-:W-:Y:S01]  /*8ba0*/  VIADD R14, R0.reuse, 0x5e ;  /* 0x0000005e000e7836 */ /* 0x040fe20000000000 */
[----:B------:R0:W-:Y:S01]  /*8bb0*/  STL [R1+0x26c], R3 ;  /* 0x00026c0301007387 */ /* 0x0001e20000100800 */
[----:B------:R-:W-:Y:S01]  /*8bc0*/  VIADD R5, R0, 0x5d ;  /* 0x0000005d00057836 */ /* 0x000fe20000000000 */
[----:B------:R-:W-:Y:S01]  /*8bd0*/  ISETP.GT.U32.AND P6, PT, R6, R13, PT ;  /* 0x0000000d0600720c */ /* 0x000fe20003fc4070 */
[----:B------:R-:W-:Y:S01]  /*8be0*/  @!P5 IMAD.IADD R12, R12, 0x1, -R6 ;  /* 0x000000010c0cd824 */ /* 0x000fe200078e0a06 */
[----:B------:R-:W-:Y:S01]  /*8bf0*/  IABS R19, R14 ;  /* 0x0000000e00137213 */ /* 0x000fe20000000000 */
[----:B------:R-:W-:Y:S01]  /*8c00*/  IMAD.MOV R17, RZ, RZ, -R17 ;  /* 0x000000ffff117224 */ /* 0x000fe200078e0a11 */
[----:B------:R-:W-:Y:S01]  /*8c10*/  IABS R18, R5 ;  /* 0x0000000500127213 */ /* 0x000fe20000000000 */
[----:B------:R-:W-:Y:S01]  /*8c20*/  IMAD.MOV.U32 R4, RZ, RZ, R12 ;  /* 0x000000ffff047224 */ /* 0x000fe200078e000c */
[----:B------:R-:W-:Y:S01]  /*8c30*/  ISETP.GE.AND P5, PT, R14, RZ, PT ;  /* 0x000000ff0e00720c */ /* 0x000fe20003fa6270 */
[----:B------:R-:W-:-:S02]  /*8c40*/  @!P1 IMAD.IADD R8, R8, 0x1, -R6 ;  /* 0x0000000108089824 */ /* 0x000fc400078e0a06 */
[----:B0-----:R-:W-:Y:S02]  /*8c50*/  IMAD.MOV.U32 R3, RZ, RZ, R15 ;  /* 0x000000ffff037224 */ /* 0x001fe400078e000f */
[----:B------:R-:W-:Y:S01]  /*8c60*/  IMAD.HI.U32 R15, R7, R19, RZ ;  /* 0x00000013070f7227 */ /* 0x000fe200078e00ff */
[----:B------:R-:W-:-:S03]  /*8c70*/  ISETP.GT.U32.AND P1, PT, R6, R8, PT ;  /* 0x000000080600720c */ /* 0x000fc60003f24070 */
[----:B------:R-:W-:Y:S02]  /*8c80*/  @!P6 IMAD.IADD R13, R13, 0x1, -R6 ;  /* 0x000000010d0de824 */ /* 0x000fe400078e0a06 */
[----:B------:R-:W-:Y:S01]  /*8c90*/  @!P0 IMAD.MOV R3, RZ, RZ, -R3 ;  /* 0x000000ffff038224 */ /* 0x000fe200078e0a03 */
[----:B------:R-:W-:Y:S01]  /*8ca0*/  ISETP.GE.AND P0, PT, R20, RZ, PT ;  /* 0x000000ff1400720c */ /* 0x000fe20003f06270 */
[----:B------:R-:W-:Y:S01]  /*8cb0*/  IMAD.HI.U32 R20, R7, R18, RZ ;  /* 0x0000001207147227 */ /* 0x000fe200078e00ff */
[----:B------:R-:W-:Y:S02]  /*8cc0*/  ISETP.GT.U32.AND P6, PT, R6, R13, PT ;  /* 0x0000000d0600720c */ /* 0x000fe40003fc4070 */
[----:B------:R0:W-:Y:S01]  /*8cd0*/  STL [R1+0x268], R3 ;  /* 0x0002680301007387 */ /* 0x0001e20000100800 */
[----:B------:R-:W-:Y:S02]  /*8ce0*/  IMAD.MOV R15, RZ, RZ, -R15 ;  /* 0x000000ffff0f7224 */ /* 0x000fe400078e0a0f */
[----:B------:R-:W-:-:S02]  /*8cf0*/  IMAD.MOV R14, RZ, RZ, -R20 ;  /* 0x000000ffff0e7224 */ /* 0x000fc400078e0a14 */
[C---:B------:R-:W-:Y:S02]  /*8d00*/  IMAD R19, R6.reuse, R15, R19 ;  /* 0x0000000f06137224 */ /* 0x040fe400078e0213 */
[C---:B------:R-:W-:Y:S02]  /*8d10*/  IMAD R18, R6.reuse, R14, R18 ;  /* 0x0000000e06127224 */ /* 0x040fe400078e0212 */
[----:B------:R-:W-:Y:S01]  /*8d20*/  @!P4 IMAD.MOV R4, RZ, RZ, -R4 ;  /* 0x000000ffff04c224 */ /* 0x000fe200078e0a04 */
[C---:B------:R-:W-:Y:S01]  /*8d30*/  ISETP.GT.U32.AND P4, PT, R6.reuse, R19, PT ;  /* 0x000000130600720c */ /* 0x040fe20003f84070 */
[--C-:B------:R-:W-:Y:S01]  /*8d40*/  @!P6 IMAD.IADD R13, R13, 0x1, -R6.reuse ;  /* 0x000000010d0de824 */ /* 0x100fe200078e0a06 */
[----:B------:R-:W-:Y:S01]  /*8d50*/  ISETP.GT.U32.AND P6, PT, R6, R18, PT ;  /* 0x000000120600720c */ /* 0x000fe20003fc4070 */
[----:B------:R-:W-:Y:S01]  /*8d60*/  @!P1 IMAD.IADD R8, R8, 0x1, -R6 ;  /* 0x0000000108089824 */ /* 0x000fe200078e0a06 */
[----:B------:R-:W-:Y:S01]  /*8d70*/  STL [R1+0x254], R4 ;  /* 0x0002540401007387 */ /* 0x000fe20000100800 */
[----:B------:R-:W-:-:S02]  /*8d80*/  IMAD R16, R6, R17, R16 ;  /* 0x0000001106107224 */ /* 0x000fc400078e0210 */
[----:B0-----:R-:W-:Y:S02]  /*8d90*/  IMAD.MOV.U32 R3, RZ, RZ, R8 ;  /* 0x000000ffff037224 */ /* 0x001fe400078e0008 */
[----:B------:R-:W-:Y:S01]  /*8da0*/  VIADD R12, R0, 0x5c ;  /* 0x0000005c000c7836 */ /* 0x000fe20000000000 */
[----:B------:R-:W-:Y:S01]  /*8db0*/  ISETP.GT.U32.AND P1, PT, R6, R16, PT ;  /* 0x000000100600720c */ /* 0x000fe20003f24070 */
[----:B------:R-:W-:Y:S01]  /*8dc0*/  @!P3 IMAD.MOV R3, RZ, RZ, -R3 ;  /* 0x000000ffff03b224 */ /* 0x000fe200078e0a03 */
[----:B------:R-:W-:Y:S01]  /*8dd0*/  ISETP.GE.AND P3, PT, R5, RZ, PT ;  /* 0x000000ff0500720c */ /* 0x000fe20003f66270 */
[--C-:B------:R-:W-:Y:S01]  /*8de0*/  @!P4 IMAD.IADD R19, R19, 0x1, -R6.reuse ;  /* 0x000000011313c824 */ /* 0x100fe200078e0a06 */
[----:B------:R-:W-:Y:S01]  /*8df0*/  IABS R5, R21 ;  /* 0x0000001500057213 */ /* 0x000fe20000000000 */
[----:B------:R-:W-:Y:S01]  /*8e00*/  @!P6 IMAD.IADD R18, R18, 0x1, -R6 ;  /* 0x000000011212e824 */ /* 0x000fe200078e0a06 */
[----:B------:R0:W-:Y:S01]  /*8e10*/  STL [R1+0x25c], R3 ;  /* 0x00025c0301007387 */ /* 0x0001e20000100800 */
[----:B------:R-:W-:Y:S01]  /*8e20*/  IABS R8, R12 ;  /* 0x0000000c00087213 */ /* 0x000fe20000000000 */
[----:B------:R-:W-:Y:S01]  /*8e30*/  VIADD R17, R0, 0x5a ;  /* 0x0000005a00117836 */ /* 0x000fe20000000000 */
[----:B------:R-:W-:-:S04]  /*8e40*/  ISETP.GT.U32.AND P6, PT, R6, R19, PT ;  /* 0x000000130600720c */ /* 0x000fc80003fc4070 */
[----:B------:R-:W-:Y:S01]  /*8e50*/  @!P1 IMAD.IADD R16, R16, 0x1, -R6 ;  /* 0x0000000110109824 */ /* 0x000fe200078e0a06 */
[----:B------:R-:W-:Y:S01]  /*8e60*/  ISETP.GE.AND P1, PT, R12, RZ, PT ;  /* 0x000000ff0c00720c */ /* 0x000fe20003f26270 */
[C---:B------:R-:W-:Y:S01]  /*8e70*/  IMAD.HI.U32 R12, R7.reuse, R8, RZ ;  /* 0x00000008070c7227 */ /* 0x040fe200078e00ff */
[----:B------:R-:W-:Y:S02]  /*8e80*/  IABS R15, R17 ;  /* 0x00000011000f7213 */ /* 0x000fe40000000000 */
[----:B------:R-:W-:Y:S01]  /*8e90*/  ISETP.GT.U32.AND P4, PT, R6, R16, PT ;  /* 0x000000100600720c */ /* 0x000fe20003f84070 */
[----:B0-----:R-:W-:Y:S02]  /*8ea0*/  IMAD.MOV.U32 R3, RZ, RZ, R13 ;  /* 0x000000ffff037224 */ /* 0x001fe400078e000d */
[----:B------:R-:W-:-:S04]  /*8eb0*/  IMAD.HI.U32 R13, R7, R5, RZ ;  /* 0x00000005070d7227 */ /* 0x000fc800078e00ff */
[----:B------:R-:W-:Y:S02]  /*8ec0*/  IMAD.MOV R13, RZ, RZ, -R13 ;  /* 0x000000ffff0d7224 */ /* 0x000fe400078e0a0d */
[----:B------:R-:W-:Y:S02]  /*8ed0*/  @!P6 IMAD.IADD R19, R19, 0x1, -R6 ;  /* 0x000000011313e824 */ /* 0x000fe400078e0a06 */
[C---:B------:R-:W-:Y:S02]  /*8ee0*/  IMAD R5, R6.reuse, R13, R5 ;  /* 0x0000000d06057224 */ /* 0x040fe400078e0205 */
[----:B------:R-:W-:Y:S02]  /*8ef0*/  IMAD.MOV R12, RZ, RZ, -R12 ;  /* 0x000000ffff0c7224 */ /* 0x000fe400078e0a0c */
[----:B------:R-:W-:Y:S01]  /*8f00*/  @!P2 IMAD.MOV R3, RZ, RZ, -R3 ;  /* 0x000000ffff03a224 */ /* 0x000fe200078e0a03 */
[C---:B------:R-:W-:Y:S01]  /*8f10*/  ISETP.GT.U32.AND P6, PT, R6.reuse, R5, PT ;  /* 0x000000050600720c */ /* 0x040fe20003fc4070 */
[C---:B------:R-:W-:Y:S01]  /*8f20*/  IMAD R8, R6.reuse, R12, R8 ;  /* 0x0000000c06087224 */ /* 0x040fe200078e0208 */
[----:B------:R-:W-:Y:S01]  /*8f30*/  ISETP.GT.U32.AND P2, PT, R6, R18, PT ;  /* 0x000000120600720c */ /* 0x000fe20003f44070 */
[----:B------:R-:W-:Y:S01]  /*8f40*/  VIADD R12, R0, 0x59 ;  /* 0x00000059000c7836 */ /* 0x000fe20000000000 */
[----:B------:R0:W-:Y:S01]  /*8f50*/  STL [R1+0x260], R3 ;  /* 0x0002600301007387 */ /* 0x0001e20000100800 */
[----:B------:R-:W-:Y:S01]  /*8f60*/  @!P4 IMAD.IADD R16, R16, 0x1, -R6 ;  /* 0x000000011010c824 */ /* 0x000fe200078e0a06 */
[----:B------:R-:W-:Y:S01]  /*8f70*/  ISETP.GT.U32.AND P4, PT, R6, R8, PT ;  /* 0x000000080600720c */ /* 0x000fe20003f84070 */
[----:B------:R-:W-:Y:S01]  /*8f80*/  IMAD.HI.U32 R14, R7, R15, RZ ;  /* 0x0000000f070e7227 */ /* 0x000fe200078e00ff */
[----:B------:R-:W-:-:S03]  /*8f90*/  IABS R20, R12 ;  /* 0x0000000c00147213 */ /* 0x000fc60000000000 */
[----:B------:R-:W-:Y:S02]  /*8fa0*/  IMAD.MOV R14, RZ, RZ, -R14 ;  /* 0x000000ffff0e7224 */ /* 0x000fe400078e0a0e */
[----:B------:R-:W-:Y:S02]  /*8fb0*/  @!P6 IMAD.IADD R5, R5, 0x1, -R6 ;  /* 0x000000010505e824 */ /* 0x000fe400078e0a06 */
[----:B0-----:R-:W-:Y:S02]  /*8fc0*/  IMAD.MOV.U32 R3, RZ, RZ, R16 ;  /* 0x000000ffff037224 */ /* 0x001fe400078e0010 */
[----:B------:R-:W-:Y:S01]  /*8fd0*/  IMAD.MOV.U32 R16, RZ, RZ, R20 ;  /* 0x000000ffff107224 */ /* 0x000fe200078e0014 */
[----:B------:R-:W-:Y:S01]  /*8fe0*/  ISETP.GT.U32.AND P6, PT, R6, R5, PT ;  /* 0x000000050600720c */ /* 0x000fe20003fc4070 */
[----:B------:R-:W-:Y:S01]  /*8ff0*/  @!P0 IMAD.MOV R3, RZ, RZ, -R3 ;  /* 0x000000ffff038224 */ /* 0x000fe200078e0a03 */
[----:B------:R-:W-:Y:S01]  /*9000*/  ISETP.GE.AND P0, PT, R17, RZ, PT ;  /* 0x000000ff1100720c */ /* 0x000fe20003f06270 */
[----:B------:R-:W-:-:S03]  /*9010*/  IMAD.HI.U32 R17, R7, R16, RZ ;  /* 0x0000001007117227 */ /* 0x000fc600078e00ff */
[----:B------:R0:W-:Y:S01]  /*9020*/  STL [R1+0x258], R3 ;  /* 0x0002580301007387 */ /* 0x0001e20000100800 */
[----:B------:R-:W-:Y:S02]  /*9030*/  IMAD.MOV R17, RZ, RZ, -R17 ;  /* 0x000000ffff117224 */ /* 0x000fe400078e0a11 */
[----:B------:R-:W-:Y:S02]  /*9040*/  @!P4 IMAD.IADD R8, R8, 0x1, -R6 ;  /* 0x000000010808c824 */ /* 0x000fe400078e0a06 */
[C---:B------:R-:W-:Y:S02]  /*9050*/  IMAD R16, R6.reuse, R17, R16 ;  /* 0x0000001106107224 */ /* 0x040fe400078e0210 */
[C---:B------:R-:W-:Y:S01]  /*9060*/  IMAD R15, R6.reuse, R14, R15 ;  /* 0x0000000e060f7224 */ /* 0x040fe200078e020f */
[C---:B------:R-:W-:Y:S01]  /*9070*/  ISETP.GT.U32.AND P4, PT, R6.reuse, R8, PT ;  /* 0x000000080600720c */ /* 0x040fe20003f84070 */
[----:B------:R-:W-:Y:S02]  /*9080*/  IMAD.MOV.U32 R4, RZ, RZ, R19 ;  /* 0x000000ffff047224 */ /* 0x000fe400078e0013 */
[----:B------:R-:W-:Y:S01]  /*9090*/  @!P6 IMAD.IADD R5, R5, 0x1, -R6 ;  /* 0x000000010505e824 */ /* 0x000fe200078e0a06 */
[----:B------:R-:W-:Y:S01]  /*90a0*/  ISETP.GT.U32.AND P6, PT, R6, R16, PT ;  /* 0x000000100600720c */ /* 0x000fe20003fc4070 */
[----:B------:R-:W-:-:S02]  /*90b0*/  VIADD R13, R0, 0x58 ;  /* 0x00000058000d7836 */ /* 0x000fc40000000000 */
[----:B------:R-:W-:Y:S01]  /*90c0*/  @!P5 IMAD.MOV R4, RZ, RZ, -R4 ;  /* 0x000000ffff04d224 */ /* 0x000fe200078e0a04 */
[----:B------:R-:W-:Y:S01]  /*90d0*/  ISETP.GT.U32.AND P5, PT, R6, R15, PT ;  /* 0x0000000f0600720c */ /* 0x000fe20003fa4070 */
[----:B------:R-:W-:Y:S01]  /*90e0*/  @!P2 IMAD.IADD R18, R18, 0x1, -R6 ;  /* 0x000000011212a824 */ /* 0x000fe200078e0a06 */
[----:B------:R-:W-:Y:S01]  /*90f0*/  IABS R22, R13 ;  /* 0x0000000d00167213 */ /* 0x000fe20000000000 */
[C---:B------:R-:W-:Y:S01]  /*9100*/  VIADD R17, R0.reuse, 0x56 ;  /* 0x0000005600117836 */ /* 0x040fe20000000000 */
[----:B------:R-:W-:Y:S01]  /*9110*/  STL [R1+0x238], R4 ;  /* 0x0002380401007387 */ /* 0x000fe20000100800 */
[----:B0-----:R-:W-:Y:S01]  /*9120*/  IMAD.MOV.U32 R3, RZ, RZ, R18 ;  /* 0x000000ffff037224 */ /* 0x001fe200078e0012 */
[----:B------:R-:W-:Y:S01]  /*9130*/  ISETP.GE.AND P2, PT, R21, RZ, PT ;  /* 0x000000ff1500720c */ /* 0x000fe20003f46270 */
[----:B------:R-:W-:Y:S02]  /*9140*/  VIADD R18, R0, 0x57 ;  /* 0x0000005700127836 */ /* 0x000fe40000000000 */
[----:B------:R-:W-:-:S04]  /*9150*/  IMAD.HI.U32 R14, R7, R22, RZ ;  /* 0x00000016070e7227 */ /* 0x000fc800078e00ff */
[----:B------:R-:W-:Y:S01]  /*9160*/  @!P3 IMAD.MOV R3, RZ, RZ, -R3 ;  /* 0x000000ffff03b224 */ /* 0x000fe200078e0a03 */
[----:B------:R-:W-:Y:S01]  /*9170*/  ISETP.GE.AND P3, PT, R12, RZ, PT ;  /* 0x000000ff0c00720c */ /* 0x000fe20003f66270 */
[--C-:B------:R-:W-:Y:S01]  /*9180*/  @!P4 IMAD.IADD R8, R8, 0x1, -R6.reuse ;  /* 0x000000010808c824 */ /* 0x100fe200078e0a06 */
[----:B------:R-:W-:Y:S01]  /*9190*/  IABS R12, R18 ;  /* 0x00000012000c7213 */ /* 0x000fe20000000000 */
[----:B------:R-:W-:Y:S01]  /*91a0*/  @!P6 IMAD.IADD R16, R16, 0x1, -R6 ;  /* 0x000000011010e824 */ /* 0x000fe200078e0a06 */
[----:B------:R0:W-:Y:S01]  /*91b0*/  STL [R1+0x23c], R3 ;  /* 0x00023c0301007387 */ /* 0x0001e20000100800 */
[----:B------:R-:W-:Y:S01]  /*91c0*/  IMAD.MOV R14, RZ, RZ, -R14 ;  /* 0x000000ffff0e7224 */ /* 0x000fe200078e0a0e */
[----:B------:R-:W-:Y:S01]  /*91d0*/  ISETP.GE.AND P4, PT, R13, RZ, PT ;  /* 0x000000ff0d00720c */ /* 0x000fe20003f86270 */
[----:B------:R-:W-:Y:S01]  /*91e0*/  @!P5 IMAD.IADD R15, R15, 0x1, -R6 ;  /* 0x000000010f0fd824 */ /* 0x000fe200078e0a06 */
[C---:B------:R-:W-:Y:S01]  /*91f0*/  ISETP.GT.U32.AND P6, PT, R6.reuse, R16, PT ;  /* 0x000000100600720c */ /* 0x040fe20003fc4070 */
[----:B------:R-:W-:Y:S01]  /*9200*/  IMAD R22, R6, R14, R22 ;  /* 0x0000000e06167224 */ /* 0x000fe200078e0216 */
[----:B------:R-:W-:Y:S01]  /*9210*/  IABS R13, R17 ;  /* 0x00000011000d7213 */ /* 0x000fe20000000000 */
[----:B------:R-:W-:Y:S01]  /*9220*/  VIADD R14, R0, 0x55 ;  /* 0x00000055000e7836 */ /* 0x000fe20000000000 */
[----:B------:R-:W-:Y:S01]  /*9230*/  ISETP.GT.U32.AND P5, PT, R6, R15, PT ;  /* 0x0000000f0600720c */ /* 0x000fe20003fa4070 */
[----:B------:R-:W-:-:S02]  /*9240*/  VIADD R21, R0, 0x52 ;  /* 0x0000005200157836 */ /* 0x000fc40000000000 */
[----:B0-----:R-:W-:Y:S01]  /*9250*/  IMAD.MOV.U32 R3, RZ, RZ, R8 ;  /* 0x000000ffff037224 */ /* 0x001fe200078e0008 */
[----:B------:R-:W-:Y:S01]  /*9260*/  IABS R19, R14 ;  /* 0x0000000e00137213 */ /* 0x000fe20000000000 */
[----:B------:R-:W-:-:S04]  /*9270*/  IMAD.HI.U32 R8, R7, R12, RZ ;  /* 0x0000000c07087227 */ /* 0x000fc800078e00ff */
[----:B------:R-:W-:Y:S01]  /*9280*/  @!P1 IMAD.MOV R3, RZ, RZ, -R3 ;  /* 0x000000ffff039224 */ /* 0x000fe200078e0a03 */
[----:B------:R-:W-:Y:S01]  /*9290*/  ISETP.GT.U32.AND P1, PT, R6, R22, PT ;  /* 0x000000160600720c */ /* 0x000fe20003f24070 */
[----:B------:R-:W-:Y:S02]  /*92a0*/  IMAD.MOV R8, RZ, RZ, -R8 ;  /* 0x000000ffff087224 */ /* 0x000fe400078e0a08 */
[----:B------:R-:W-:Y:S01]  /*92b0*/  @!P6 IMAD.IADD R16, R16, 0x1, -R6 ;  /* 0x000000011010e824 */ /* 0x000fe200078e0a06 */
[----:B------:R0:W-:Y:S01]  /*92c0*/  STL [R1+0x248], R3 ;  /* 0x0002480301007387 */ /* 0x0001e20000100800 */
[C---:B------:R-:W-:Y:S02]  /*92d0*/  IMAD R12, R6.reuse, R8, R12 ;  /* 0x00000008060c7224 */ /* 0x040fe400078e020c */
[----:B------:R-:W-:Y:S01]  /*92e0*/  @!P5 IMAD.IADD R15, R15, 0x1, -R6 ;  /* 0x000000010f0fd824 */ /* 0x000fe200078e0a06 */
[----:B------:R-:W-:Y:S01]  /*92f0*/  ISETP.GE.AND P5, PT, R17, RZ, PT ;  /* 0x000000ff1100720c */ /* 0x000fe20003fa6270 */
[----:B------:R-:W-:Y:S01]  /*9300*/  IMAD.HI.U32 R8, R7, R19, RZ ;  /* 0x0000001307087227 */ /* 0x000fe200078e00ff */
[----:B------:R-:W-:-:S03]  /*9310*/  ISETP.GT.U32.AND P6, PT, R6, R12, PT ;  /* 0x0000000c0600720c */ /* 0x000fc60003fc4070 */
[----:B------:R-:W-:Y:S02]  /*9320*/  @!P1 IMAD.IADD R22, R22, 0x1, -R6 ;  /* 0x0000000116169824 */ /* 0x000fe400078e0a06 */
[----:B0-----:R-:W-:Y:S02]  /*9330*/  IMAD.MOV.U32 R3, RZ, RZ, R5 ;  /* 0x000000ffff037224 */ /* 0x001fe400078e0005 */
[----:B------:R-:W-:Y:S01]  /*9340*/  IMAD.HI.U32 R5, R7, R13, RZ ;  /* 0x0000000d07057227 */ /* 0x000fe200078e00ff */
[----:B------:R-:W-:-:S03]  /*9350*/  ISETP.GT.U32.AND P1, PT, R6, R22, PT ;  /* 0x000000160600720c */ /* 0x000fc60003f24070 */
[----:B------:R-:W-:Y:S02]  /*9360*/  IMAD.MOV R5, RZ, RZ, -R5 ;  /* 0x000000ffff057224 */ /* 0x000fe400078e0a05 */
[----:B------:R-:W-:Y:S02]  /*9370*/  IMAD.MOV.U32 R4, RZ, RZ, R15 ;  /* 0x000000ffff047224 */ /* 0x000fe400078e000f */
[----:B------:R-:W-:Y:S02]  /*9380*/  IMAD R13, R6, R5, R13 ;  /* 0x00000005060d7224 */ /* 0x000fe400078e020d */
[----:B------:R-:W-:Y:S02]  /*9390*/  @!P0 IMAD.MOV R4, RZ, RZ, -R4 ;  /* 0x000000ffff048224 */ /* 0x000fe400078e0a04 */
[----:B------:R-:W-:Y:S01]  /*93a0*/  @!P6 IMAD.IADD R12, R12, 0x1, -R6 ;  /* 0x000000010c0ce824 */ /* 0x000fe200078e0a06 */
[----:B------:R-:W-:Y:S01]  /*93b0*/  ISETP.GT.U32.AND P0, PT, R6, R13, PT ;  /* 0x0000000d0600720c */ /* 0x000fe20003f04070 */
[----:B------:R-:W-:-:S02]  /*93c0*/  VIADD R5, R0, 0x54 ;  /* 0x0000005400057836 */ /* 0x000fc40000000000 */
[----:B------:R-:W-:Y:S01]  /*93d0*/  @!P2 IMAD.MOV R3, RZ, RZ, -R3 ;  /* 0x000000ffff03a224 */ /* 0x000fe200078e0a03 */
[----:B------:R-:W-:Y:S01]  /*93e0*/  ISETP.GT.U32.AND P6, PT, R6, R12, PT ;  /* 0x0000000c0600720c */ /* 0x000fe20003fc4070 */
[----:B------:R-:W-:Y:S01]  /*93f0*/  @!P1 IMAD.IADD R22, R22, 0x1, -R6 ;  /* 0x0000000116169824 */ /* 0x000fe200078e0a06 */
[----:B------:R-:W-:Y:S01]  /*9400*/  IABS R15, R5 ;  /* 0x00000005000f7213 */ /* 0x000fe20000000000 */
[----:B------:R-:W-:Y:S01]  /*9410*/  IMAD.MOV R8, RZ, RZ, -R8 ;  /* 0x000000ffff087224 */ /* 0x000fe200078e0a08 */
[----:B------:R0:W-:Y:S01]  /*9420*/  STL [R1+0x24c], R3 ;  /* 0x00024c0301007387 */ /* 0x0001e20000100800 */
[----:B------:R-:W-:Y:S02]  /*9430*/  ISETP.GE.AND P1, PT, R5, RZ, PT ;  /* 0x000000ff0500720c */ /* 0x000fe40003f26270 */
[----:B------:R-:W-:Y:S01]  /*9440*/  IMAD.MOV.U32 R5, RZ, RZ, R15 ;  /* 0x000000ffff057224 */ /* 0x000fe200078e000f */
[----:B------:R-:W-:Y:S01]  /*9450*/  STL [R1+0x240], R4 ;  /* 0x0002400401007387 */ /* 0x000fe20000100800 */
[----:B------:R-:W-:Y:S01]  /*9460*/  @!P0 IMAD.IADD R13, R13, 0x1, -R6 ;  /* 0x000000010d0d8824 */ /* 0x000fe200078e0a06 */
[----:B------:R-:W-:Y:S01]  /*9470*/  ISETP.GE.AND P2, PT, R18, RZ, PT ;  /* 0x000000ff1200720c */ /* 0x000fe20003f46270 */
[C---:B------:R-:W-:Y:S01]  /*9480*/  IMAD R19, R6.reuse, R8, R19 ;  /* 0x0000000806137224 */ /* 0x040fe200078e0213 */
[----:B------:R-:W-:Y:S01]  /*9490*/  IABS R15, R24 ;  /* 0x00000018000f7213 */ /* 0x000fe20000000000 */
[----:B------:R-:W-:Y:S01]  /*94a0*/  IMAD.HI.U32 R8, R7, R5, RZ ;  /* 0x0000000507087227 */ /* 0x000fe200078e00ff */
[----:B------:R-:W-:-:S03]  /*94b0*/  ISETP.GT.U32.AND P0, PT, R6, R13, PT ;  /* 0x0000000d0600720c */ /* 0x000fc60003f04070 */
[----:B0-----:R-:W-:Y:S01]  /*94c0*/  IMAD.MOV.U32 R3, RZ, RZ, R16 ;  /* 0x000000ffff037224 */ /* 0x001fe200078e0010 */
[----:B------:R-:W-:Y:S01]  /*94d0*/  IABS R16, R21 ;  /* 0x0000001500107213 */ /* 0x000fe20000000000 */
[----:B------:R-:W-:Y:S01]  /*94e0*/  @!P6 IMAD.IADD R12, R12, 0x1, -R6 ;  /* 0x000000010c0ce824 */ /* 0x000fe200078e0a06 */
[----:B------:R-:W-:Y:S01]  /*94f0*/  ISETP.GT.U32.AND P6, PT, R6, R19, PT ;  /* 0x000000130600720c */ /* 0x000fe20003fc4070 */
[----:B------:R-:W-:Y:S01]  /*9500*/  @!P3 IMAD.MOV R3, RZ, RZ, -R3 ;  /* 0x000000ffff03b224 */ /* 0x000fe200078e0a03 */
[----:B------:R-:W-:Y:S01]  /*9510*/  ISETP.GE.AND P3, PT, R14, RZ, PT ;  /* 0x000000ff0e00720c */ /* 0x000fe20003f66270 */
[----:B------:R-:W-:Y:S01]  /*9520*/  IMAD.MOV R8, RZ, RZ, -R8 ;  /* 0x000000ffff087224 */ /* 0x000fe200078e0a08 */
[----:B------:R-:W-:Y:S01]  /*9530*/  IABS R14, R23 ;  /* 0x00000017000e7213 */ /* 0x000fe20000000000 */
[C---:B------:R-:W-:Y:S01]  /*9540*/  IMAD.HI.U32 R25, R7.reuse, R15, RZ ;  /* 0x0000000f07197227 */ /* 0x040fe200078e00ff */
[----:B------:R0:W-:Y:S03]  /*9550*/  STL [R1+0x244], R3 ;  /* 0x0002440301007387 */ /* 0x0001e60000100800 */
[----:B------:R-:W-:-:S04]  /*9560*/  IMAD.HI.U32 R17, R7, R14, RZ ;  /* 0x0000000e07117227 */ /* 0x000fc800078e00ff */
[C---:B------:R-:W-:Y:S02]  /*9570*/  IMAD R5, R6.reuse, R8, R5 ;  /* 0x0000000806057224 */ /* 0x040fe400078e0205 */
[----:B------:R-:W-:Y:S02]  /*9580*/  IMAD.MOV R17, RZ, RZ, -R17 ;  /* 0x000000ffff117224 */ /* 0x000fe400078e0a11 */
[----:B------:R-:W-:Y:S01]  /*9590*/  @!P0 IMAD.IADD R13, R13, 0x1, -R6 ;  /* 0x000000010d0d8824 */ /* 0x000fe200078e0a06 */
[C---:B------:R-:W-:Y:S01]  /*95a0*/  ISETP.GT.U32.AND P0, PT, R6.reuse, R5, PT ;  /* 0x000000050600720c */ /* 0x040fe20003f04070 */
[----:B------:R-:W-:Y:S02]  /*95b0*/  IMAD R14, R6, R17, R14 ;  /* 0x00000011060e7224 */ /* 0x000fe400078e020e */
[----:B------:R-:W-:-:S04]  /*95c0*/  IMAD.HI.U32 R8, R7, R16, RZ ;  /* 0x0000001007087227 */ /* 0x000fc800078e00ff */
[----:B------:R-:W-:Y:S01]  /*95d0*/  @!P6 IMAD.IADD R19, R19, 0x1, -R6 ;  /* 0x000000011313e824 */ /* 0x000fe200078e0a06 */
[C---:B------:R-:W-:Y:S01]  /*95e0*/  ISETP.GT.U32.AND P6, PT, R6.reuse, R14, PT ;  /* 0x0000000e0600720c */ /* 0x040fe20003fc4070 */
[----:B------:R-:W-:Y:S02]  /*95f0*/  IMAD.MOV R8, RZ, RZ, -R8 ;  /* 0x000000ffff087224 */ /* 0x000fe400078e0a08 */
[----:B0-----:R-:W-:Y:S02]  /*9600*/  IMAD.MOV.U32 R3, RZ, RZ, R22 ;  /* 0x000000ffff037224 */ /* 0x001fe400078e0016 */
[C---:B------:R-:W-:Y:S02]  /*9610*/  IMAD R16, R6.reuse, R8, R16 ;  /* 0x0000000806107224 */ /* 0x040fe400078e0210 */
[----:B------:R-:W-:Y:S01]  /*9620*/  @!P4 IMAD.MOV R3, RZ, RZ, -R3 ;  /* 0x000000ffff03c224 */ /* 0x000fe200078e0a03 */
[C---:B------:R-:W-:Y:S01]  /*9630*/  ISETP.GT.U32.AND P4, PT, R6.reuse, R19, PT ;  /* 0x000000130600720c */ /* 0x040fe20003f84070 */
[--C-:B------:R-:W-:Y:S01]  /*9640*/  @!P0 IMAD.IADD R5, R5, 0x1, -R6.reuse ;  /* 0x0000000105058824 */ /* 0x100fe200078e0a06 */
[----:B------:R-:W-:Y:S01]  /*9650*/  ISETP.GT.U32.AND P0, PT, R6, R16, PT ;  /* 0x000000100600720c */ /* 0x000fe20003f04070 */
[----:B------:R-:W-:Y:S01]  /*9660*/  VIADD R17, R0, 0x4f ;  /* 0x0000004f00117836 */ /* 0x000fe20000000000 */
[----:B------:R0:W-:Y:S01]  /*9670*/  STL [R1+0x224], R3 ;  /* 0x0002240301007387 */ /* 0x0001e20000100800 */
[----:B------:R-:W-:Y:S01]  /*9680*/  @!P6 IMAD.IADD R14, R14, 0x1, -R6 ;  /* 0x000000010e0ee824 */ /* 0x000fe200078e0a06 */
[----:B------:R-:W-:Y:S01]  /*9690*/  ISETP.GT.U32.AND P6, PT, R6, R5, PT ;  /* 0x000000050600720c */ /* 0x000fe20003fc4070 */
[----:B------:R-:W-:Y:S01]  /*96a0*/  IMAD.MOV R25, RZ, RZ, -R25 ;  /* 0x000000ffff197224 */ /* 0x000fe200078e0a19 */
[----:B------:R-:W-:Y:S01]  /*96b0*/  IABS R27, R17 ;  /* 0x00000011001b7213 */ /* 0x000fe20000000000 */
[----:B------:R-:W-:-:S02]  /*96c0*/  VIADD R18, R0, 0x50 ;  /* 0x0000005000127836 */ /* 0x000fc40000000000 */
[----:B------:R-:W-:Y:S02]  /*96d0*/  IMAD R15, R6, R25, R15 ;  /* 0x00000019060f7224 */ /* 0x000fe400078e020f */
[----:B------:R-:W-:Y:S01]  /*96e0*/  IMAD.HI.U32 R25, R7, R27, RZ ;  /* 0x0000001b07197227 */ /* 0x000fe200078e00ff */
[----:B------:R-:W-:-:S03]  /*96f0*/  IABS R20, R18 ;  /* 0x0000001200147213 */ /* 0x000fc60000000000 */
        /* <DEDUP_REMOVED lines=9> */
[----:B------:R-:W-:Y:S01]  /*9790*/  IMAD.HI.U32 R26, R7, R20, RZ ;  /* 0x00000014071a7227 */ /* 0x000fe200078e00ff */
[----:B------:R-:W-:-:S03]  /*97a0*/  IABS R22, R8 ;  /* 0x0000000800167213 */ /* 0x000fc60000000000 */
[----:B------:R-:W-:Y:S02]  /*97b0*/  IMAD.MOV R26, RZ, RZ, -R26 ;  /* 0x000000ffff1a7224 */ /* 0x000fe400078e0a1a */
[----:B------:R-:W-:Y:S01]  /*97c0*/  @!P2 IMAD.IADD R14, R14, 0x1, -R6 ;  /* 0x000000010e0ea824 */ /* 0x000fe200078e0a06 */
[C---:B------:R-:W-:Y:S01]  /*97d0*/  ISETP.GT.U32.AND P2, PT, R6.reuse, R27, PT ;  /* 0x0000001b0600720c */ /* 0x040fe20003f44070 */
[----:B0-----:R-:W-:Y:S02]  /*97e0*/  IMAD.MOV.U32 R3, RZ, RZ, R13 ;  /* 0x000000ffff037224 */ /* 0x001fe400078e000d */
[----:B------:R-:W-:Y:S02]  /*97f0*/  IMAD.MOV.U32 R12, RZ, RZ, R22 ;  /* 0x000000ffff0c7224 */ /* 0x000fe400078e0016 */
[----:B------:R-:W-:Y:S01]  /*9800*/  @!P5 IMAD.MOV R3, RZ, RZ, -R3 ;  /* 0x000000ffff03d224 */ /* 0x000fe200078e0a03 */
[----:B------:R-:W-:Y:S01]  /*9810*/  ISETP.GT.U32.AND P5, PT, R6, R15, PT ;  /* 0x0000000f0600720c */ /* 0x000fe20003fa4070 */
[----:B------:R-:W-:-:S02]  /*9820*/  VIADD R22, R0, 0x4d ;  /* 0x0000004d00167836 */ /* 0x000fc40000000000 */
[--C-:B------:R-:W-:Y:S01]  /*9830*/  @!P4 IMAD.IADD R19, R19, 0x1, -R6.reuse ;  /* 0x000000011313c824 */ /* 0x100fe200078e0a06 */
[----:B------:R0:W-:Y:S01]  /*9840*/  STL [R1+0x1c8], R3 ;  /* 0x0001c80301007387 */ /* 0x0001e20000100800 */
[--C-:B------:R-:W-:Y:S01]  /*9850*/  @!P0 IMAD.IADD R16, R16, 0x1, -R6.reuse ;  /* 0x0000000110108824 */ /* 0x100fe200078e0a06 */
[----:B------:R-:W-:Y:S01]  /*9860*/  ISETP.GE.AND P0, PT, R21, RZ, PT ;  /* 0x000000ff1500720c */ /* 0x000fe20003f06270 */
[----:B------:R-:W-:Y:S01]  /*9870*/  @!P6 IMAD.IADD R5, R5, 0x1, -R6 ;  /* 0x000000010505e824 */ /* 0x000fe200078e0a06 */
[----:B------:R-:W-:Y:S01]  /*9880*/  IABS R21, R22 ;  /* 0x0000001600157213 */ /* 0x000fe20000000000 */
[----:B------:R-:W-:Y:S01]  /*9890*/  IMAD.HI.U32 R13, R7, R12, RZ ;  /* 0x0000000c070d7227 */ /* 0x000fe200078e00ff */
[----:B------:R-:W-:-:S03]  /*98a0*/  ISETP.GE.AND P6, PT, R23, RZ, PT ;  /* 0x000000ff1700720c */ /* 0x000fc60003fc6270 */
[C---:B------:R-:W-:Y:S02]  /*98b0*/  IMAD R20, R6.reuse, R26, R20 ;  /* 0x0000001a06147224 */ /* 0x040fe400078e0214 */
[----:B------:R-:W-:Y:S02]  /*98c0*/  IMAD.MOV.U32 R4, RZ, RZ, R19 ;  /* 0x000000ffff047224 */ /* 0x000fe400078e0013 */
[----:B------:R-:W-:Y:S01]  /*98d0*/  @!P2 IMAD.IADD R27, R27, 0x1, -R6 ;  /* 0x000000011b1ba824 */ /* 0x000fe200078e0a06 */
[----:B------:R-:W-:Y:S01]  /*98e0*/  ISETP.GT.U32.AND P4, PT, R6, R20, PT ;  /* 0x000000140600720c */ /* 0x000fe20003f84070 */
[----:B0-----:R-:W-:Y:S02]  /*98f0*/  IMAD.MOV.U32 R3, RZ, RZ, R5 ;  /* 0x000000ffff037224 */ /* 0x001fe400078e0005 */
[----:B------:R-:W-:Y:S02]  /*9900*/  IMAD.MOV R23, RZ, RZ, -R13 ;  /* 0x000000ffff177224 */ /* 0x000fe400078e0a0d */
[----:B------:R-:W-:-:S02]  /*9910*/  IMAD.MOV.U32 R13, RZ, RZ, R21 ;  /* 0x000000ffff0d7224 */ /* 0x000fc400078e0015 */
[----:B------:R-:W-:Y:S02]  /*9920*/  @!P3 IMAD.MOV R4, RZ, RZ, -R4 ;  /* 0x000000ffff04b224 */ /* 0x000fe400078e0a04 */
[----:B------:R-:W-:Y:S01]  /*9930*/  @!P1 IMAD.MOV R3, RZ, RZ, -R3 ;  /* 0x000000ffff039224 */ /* 0x000fe200078e0a03 */
[----:B------:R-:W-:Y:S01]  /*9940*/  ISETP.GT.U32.AND P1, PT, R6, R27, PT ;  /* 0x0000001b0600720c */ /* 0x000fe20003f24070 */
[----:B------:R-:W-:Y:S01]  /*9950*/  @!P5 IMAD.IADD R15, R15, 0x1, -R6 ;  /* 0x000000010f0fd824 */ /* 0x000fe200078e0a06 */
[----:B------:R0:W-:Y:S01]  /*9960*/  STL [R1+0x1a0], R4 ;  /* 0x0001a00401007387 */ /* 0x0001e20000100800 */
[----:B------:R-:W-:Y:S01]  /*9970*/  IMAD.HI.U32 R19, R7, R13, RZ ;  /* 0x0000000d07137227 */ /* 0x000fe200078e00ff */
[----:B------:R-:W-:Y:S02]  /*9980*/  ISETP.GE.AND P5, PT, R24, RZ, PT ;  /* 0x000000ff1800720c */ /* 0x000fe40003fa6270 */
[----:B------:R1:W-:Y:S01]  /*9990*/  STL [R1+0x19c], R3 ;  /* 0x00019c0301007387 */ /* 0x0003e20000100800 */
[C---:B------:R-:W-:Y:S01]  /*99a0*/  IMAD R12, R6.reuse, R23, R12 ;  /* 0x00000017060c7224 */ /* 0x040fe200078e020c */
[----:B------:R-:W-:Y:S01]  /*99b0*/  ISETP.GT.U32.AND P2, PT, R6, R15, PT ;  /* 0x0000000f0600720c */ /* 0x000fe20003f44070 */
[----:B------:R-:W-:-:S02]  /*99c0*/  IMAD.MOV R19, RZ, RZ, -R19 ;  /* 0x000000ffff137224 */ /* 0x000fc400078e0a13 */
[----:B------:R-:W-:Y:S01]  /*99d0*/  @!P4 IMAD.IADD R20, R20, 0x1, -R6 ;  /* 0x000000011414c824 */ /* 0x000fe200078e0a06 */
[----:B------:R-:W-:Y:S01]  /*99e0*/  ISETP.GE.AND P4, PT, R18, RZ, PT ;  /* 0x000000ff1200720c */ /* 0x000fe20003f86270 */
[C---:B------:R-:W-:Y:S02]  /*99f0*/  IMAD R13, R6.reuse, R19, R13 ;  /* 0x00000013060d7224 */ /* 0x040fe400078e020d */
[----:B0-----:R-:W-:Y:S01]  /*9a00*/  IMAD.MOV.U32 R4, RZ, RZ, R14 ;  /* 0x000000ffff047224 */ /* 0x001fe200078e000e */
[C---:B------:R-:W-:Y:S01]  /*9a10*/  ISETP.GT.U32.AND P3, PT, R6.reuse, R20, PT ;  /* 0x000000140600720c */ /* 0x040fe20003f64070 */
[----:B-1----:R-:W-:Y:S02]  /*9a20*/  IMAD.MOV.U32 R3, RZ, RZ, R16 ;  /* 0x000000ffff037224 */ /* 0x002fe400078e0010 */
[----:B------:R-:W-:Y:S01]  /*9a30*/  @!P1 IMAD.IADD R27, R27, 0x1, -R6 ;  /* 0x000000011b1b9824 */ /* 0x000fe200078e0a06 */
[C---:B------:R-:W-:Y:S01]  /*9a40*/  ISETP.GT.U32.AND P1, PT, R6.reuse, R13, PT ;  /* 0x0000000d0600720c */ /* 0x040fe20003f24070 */
[----:B------:R-:W-:Y:S01]  /*9a50*/  @!P0 IMAD.MOV R3, RZ, RZ, -R3 ;  /* 0x000000ffff038224 */ /* 0x000fe200078e0a03 */
[----:B------:R-:W-:Y:S01]  /*9a60*/  ISETP.GT.U32.AND P0, PT, R6, R12, PT ;  /* 0x0000000c0600720c */ /* 0x000fe20003f04070 */
[----:B------:R-:W-:-:S02]  /*9a70*/  VIADD R18, R0, 0x4c ;  /* 0x0000004c00127836 */ /* 0x000fc40000000000 */
[----:B------:R-:W-:Y:S01]  /*9a80*/  @!P6 IMAD.MOV R4, RZ, RZ, -R4 ;  /* 0x000000ffff04e224 */ /* 0x000fe200078e0a04 */
[----:B------:R-:W-:Y:S01]  /*9a90*/  ISETP.GE.AND P6, PT, R17, RZ, PT ;  /* 0x000000ff1100720c */ /* 0x000fe20003fc6270 */
[--C-:B------:R-:W-:Y:S01]  /*9aa0*/  @!P2 IMAD.IADD R15, R15, 0x1, -R6.reuse ;  /* 0x000000010f0fa824 */ /* 0x100fe200078e0a06 */
[----:B------:R-:W-:Y:S01]  /*9ab0*/  IABS R5, R18 ;  /* 0x0000001200057213 */ /* 0x000fe20000000000 */
[----:B------:R-:W-:Y:S01]  /*9ac0*/  VIADD R16, R0, 0x4b ;  /* 0x0000004b00107836 */ /* 0x000fe20000000000 */
[----:B------:R-:W-:Y:S01]  /*9ad0*/  STL [R1+0x198], R4 ;  /* 0x0001980401007387 */ /* 0x000fe20000100800 */
[----:B------:R-:W-:Y:S01]  /*9ae0*/  ISETP.GE.AND P2, PT, R8, RZ, PT ;  /* 0x000000ff0800720c */ /* 0x000fe20003f46270 */
[----:B------:R-:W-:Y:S02]  /*9af0*/  VIADD R21, R0, 0x4a ;  /* 0x0000004a00157836 */ /* 0x000fe40000000000 */
[----:B------:R0:W-:Y:S01]  /*9b00*/  STL [R1+0x194], R3 ;  /* 0x0001940301007387 */ /* 0x0001e20000100800 */
[----:B------:R-:W-:Y:S01]  /*9b10*/  @!P0 IMAD.IADD R12, R12, 0x1, -R6 ;  /* 0x000000010c0c8824 */ /* 0x000fe200078e0a06 */
[----:B------:R-:W-:Y:S01]  /*9b20*/  IABS R14, R16 ;  /* 0x00000010000e7213 */ /* 0x000fe20000000000 */
[----:B------:R-:W-:Y:S01]  /*9b30*/  IMAD.HI.U32 R8, R7, R5, RZ ;  /* 0x0000000507087227 */ /* 0x000fe200078e00ff */
[----:B------:R-:W-:-:S03]  /*9b40*/  ISETP.GE.AND P0, PT, R18, RZ, PT ;  /* 0x000000ff1200720c */ /* 0x000fc60003f06270 */
[----:B------:R-:W-:Y:S02]  /*9b50*/  @!P1 IMAD.IADD R13, R13, 0x1, -R6 ;  /* 0x000000010d0d9824 */ /* 0x000fe400078e0a06 */
[----:B------:R-:W-:Y:S02]  /*9b60*/  IMAD.MOV R8, RZ, RZ, -R8 ;  /* 0x000000ffff087224 */ /* 0x000fe400078e0a08 */
[----:B0-----:R-:W-:Y:S01]  /*9b70*/  IMAD.MOV.U32 R3, RZ, RZ, R15 ;  /* 0x000000ffff037224 */ /* 0x001fe200078e000f */
[C---:B------:R-:W-:Y:S01]  /*9b80*/  ISETP.GT.U32.AND P1, PT, R6.reuse, R13, PT ;  /* 0x0000000d0600720c */ /* 0x040fe20003f24070 */
[C---:B------:R-:W-:Y:S02]  /*9b90*/  IMAD R15, R6.reuse, R8, R5 ;  /* 0x00000008060f7224 */ /* 0x040fe400078e0205 */
[----:B------:R-:W-:Y:S01]  /*9ba0*/  @!P5 IMAD.MOV R3, RZ, RZ, -R3 ;  /* 0x000000ffff03d224 */ /* 0x000fe200078e0a03 */
[----:B------:R-:W-:Y:S01]  /*9bb0*/  ISETP.GT.U32.AND P5, PT, R6, R12, PT ;  /* 0x0000000c0600720c */ /* 0x000fe20003fa4070 */
[----:B------:R-:W-:-:S03]  /*9bc0*/  IMAD.HI.U32 R8, R7, R14, RZ ;  /* 0x0000000e07087227 */ /* 0x000fc600078e00ff */
[----:B------:R0:W-:Y:S01]  /*9bd0*/  STL [R1+0x190], R3 ;  /* 0x0001900301007387 */ /* 0x0001e20000100800 */
[----:B------:R-:W-:Y:S02]  /*9be0*/  IMAD.MOV R8, RZ, RZ, -R8 ;  /* 0x000000ffff087224 */ /* 0x000fe400078e0a08 */
[----:B------:R-:W-:Y:S01]  /*9bf0*/  @!P3 IMAD.IADD R20, R20, 0x1, -R6 ;  /* 0x000000011414b824 */ /* 0x000fe200078e0a06 */
[----:B------:R-:W-:Y:S01]  /*9c00*/  ISETP.GE.AND P3, PT, R22, RZ, PT ;  /* 0x000000ff1600720c */ /* 0x000fe20003f66270 */
[----:B------:R-:W-:Y:S01]  /*9c10*/  IMAD R14, R6, R8, R14 ;  /* 0x00000008060e7224 */ /* 0x000fe200078e020e */
[----:B------:R-:W-:Y:S01]  /*9c20*/  IABS R22, R21 ;  /* 0x0000001500167213 */ /* 0x000fe20000000000 */
[--C-:B------:R-:W-:Y:S02]  /*9c30*/  @!P1 IMAD.IADD R13, R13, 0x1, -R6.reuse ;  /* 0x000000010d0d9824 */ /* 0x100fe400078e0a06 */
[----:B------:R-:W-:Y:S01]  /*9c40*/  @!P5 IMAD.IADD R12, R12, 0x1, -R6 ;  /* 0x000000010c0cd824 */ /* 0x000fe200078e0a06 */
[----:B------:R-:W-:Y:S01]  /*9c50*/  ISETP.GT.U32.AND P5, PT, R6, R15, PT ;  /* 0x0000000f0600720c */ /* 0x000fe20003fa4070 */
[----:B------:R-:W-:Y:S01]  /*9c60*/  VIADD R17, R0, 0x49 ;  /* 0x0000004900117836 */ /* 0x000fe20000000000 */
[----:B------:R-:W-:Y:S01]  /*9c70*/  ISETP.GT.U32.AND P1, PT, R6, R14, PT ;  /* 0x0000000e0600720c */ /* 0x000fe20003f24070 */
[----:B------:R-:W-:-:S02]  /*9c80*/  VIADD R5, R0, 0x48 ;  /* 0x0000004800057836 */ /* 0x000fc40000000000 */
[C---:B------:R-:W-:Y:S01]  /*9c90*/  IMAD.HI.U32 R25, R7.reuse, R22, RZ ;  /* 0x0000001607197227 */ /* 0x040fe200078e00ff */
[----:B------:R-:W-:Y:S02]  /*9ca0*/  IABS R19, R17 ;  /* 0x0000001100137213 */ /* 0x000fe40000000000 */
[----:B------:R-:W-:Y:S01]  /*9cb0*/  IABS R18, R5 ;  /* 0x0000000500127213 */ /* 0x000fe20000000000 */
[----:B------:R-:W-:Y:S02]  /*9cc0*/  IMAD.MOV.U32 R4, RZ, RZ, R20 ;  /* 0x000000ffff047224 */ /* 0x000fe400078e0014 */
[----:B------:R-:W-:-:S04]  /*9cd0*/  IMAD.HI.U32 R24, R7, R19, RZ ;  /* 0x0000001307187227 */ /* 0x000fc800078e00ff */
[--C-:B------:R-:W-:Y:S01]  /*9ce0*/  @!P5 IMAD.IADD R15, R15, 0x1, -R6.reuse ;  /* 0x000000010f0fd824 */ /* 0x100fe200078e0a06 */
[----:B------:R-:W-:Y:S01]  /*9cf0*/  ISETP.GE.AND P5, PT, R16, RZ, PT ;  /* 0x000000ff1000720c */ /* 0x000fe20003fa6270 */
[----:B------:R-:W-:Y:S02]  /*9d00*/  IMAD.MOV R25, RZ, RZ, -R25 ;  /* 0x000000ffff197224 */ /* 0x000fe400078e0a19 */
[----:B------:R-:W-:Y:S01]  /*9d10*/  @!P1 IMAD.IADD R14, R14, 0x1, -R6 ;  /* 0x000000010e0e9824 */ /* 0x000fe200078e0a06 */
[----:B------:R-:W-:Y:S01]  /*9d20*/  ISETP.GT.U32.AND P1, PT, R6, R15, PT ;  /* 0x0000000f0600720c */ /* 0x000fe20003f24070 */
[----:B------:R-:W-:-:S04]  /*9d30*/  IMAD.HI.U32 R23, R7, R18, RZ ;  /* 0x0000001207177227 */ /* 0x000fc800078e00ff */
[----:B------:R-:W-:Y:S01]  /*9d40*/  @!P4 IMAD.MOV R4, RZ, RZ, -R4 ;  /* 0x000000ffff04c224 */ /* 0x000fe200078e0a04 */
[C---:B------:R-:W-:Y:S01]  /*9d50*/  ISETP.GT.U32.AND P4, PT, R6.reuse, R14, PT ;  /* 0x0000000e0600720c */ /* 0x040fe20003f84070 */
[----:B------:R-:W-:Y:S02]  /*9d60*/  IMAD.MOV R24, RZ, RZ, -R24 ;  /* 0x000000ffff187224 */ /* 0x000fe400078e0a18 */
[C---:B------:R-:W-:Y:S01]  /*9d70*/  IMAD R16, R6.reuse, R25, R22 ;  /* 0x0000001906107224 */ /* 0x040fe200078e0216 */
[----:B------:R1:W-:Y:S01]  /*9d80*/  STL [R1+0xe8], R4 ;  /* 0x0000e80401007387 */ /* 0x0003e20000100800 */
[----:B0-----:R-:W-:Y:S02]  /*9d90*/  IMAD.MOV.U32 R3, RZ, RZ, R27 ;  /* 0x000000ffff037224 */ /* 0x001fe400078e001b */
[----:B------:R-:W-:Y:S02]  /*9da0*/  IMAD.MOV R23, RZ, RZ, -R23 ;  /* 0x000000ffff177224 */ /* 0x000fe400078e0a17 */
[----:B------:R-:W-:-:S02]  /*9db0*/  IMAD R19, R6, R24, R19 ;  /* 0x0000001806137224 */ /* 0x000fc400078e0213 */
[----:B------:R-:W-:Y:S01]  /*9dc0*/  @!P6 IMAD.MOV R3, RZ, RZ, -R3 ;  /* 0x000000ffff03e224 */ /* 0x000fe200078e0a03 */
[C---:B------:R-:W-:Y:S01]  /*9dd0*/  ISETP.GT.U32.AND P6, PT, R6.reuse, R16, PT ;  /* 0x000000100600720c */ /* 0x040fe20003fc4070 */
[C---:B------:R-:W-:Y:S02]  /*9de0*/  IMAD R18, R6.reuse, R23, R18 ;  /* 0x0000001706127224 */ /* 0x040fe400078e0212 */
[----:B-1----:R-:W-:Y:S01]  /*9df0*/  IMAD.MOV.U32 R4, RZ, RZ, R12 ;  /* 0x000000ffff047224 */ /* 0x002fe200078e000c */
[----:B------:R0:W-:Y:S01]  /*9e00*/  STL [R1+0xd0], R3 ;  /* 0x0000d00301007387 */ /* 0x0001e20000100800 */
[----:B------:R-:W-:Y:S01]  /*9e10*/  @!P1 IMAD.IADD R15, R15, 0x1, -R6 ;  /* 0x000000010f0f9824 */ /* 0x000fe200078e0a06 */
[C---:B------:R-:W-:Y:S01]  /*9e20*/  ISETP.GT.U32.AND P1, PT, R6.reuse, R18, PT ;  /* 0x000000120600720c */ /* 0x040fe20003f24070 */
[----:B------:R-:W-:Y:S01]  /*9e30*/  @!P2 IMAD.MOV R4, RZ, RZ, -R4 ;  /* 0x000000ffff04a224 */ /* 0x000fe200078e0a04 */
[----:B------:R-:W-:Y:S01]  /*9e40*/  ISETP.GT.U32.AND P2, PT, R6, R19, PT ;  /* 0x000000130600720c */ /* 0x000fe20003f44070 */
[----:B------:R-:W-:-:S02]  /*9e50*/  VIADD R8, R0, 0x47 ;  /* 0x0000004700087836 */ /* 0x000fc40000000000 */
[--C-:B------:R-:W-:Y:S01]  /*9e60*/  @!P4 IMAD.IADD R14, R14, 0x1, -R6.reuse ;  /* 0x000000010e0ec824 */ /* 0x100fe200078e0a06 */
[----:B------:R-:W-:Y:S01]  /*9e70*/  STL [R1+0xac], R4 ;  /* 0x0000ac0401007387 */ /* 0x000fe20000100800 */
[----:B------:R-:W-:Y:S01]  /*9e80*/  @!P6 IMAD.IADD R16, R16, 0x1, -R6 ;  /* 0x000000011010e824 */ /* 0x000fe200078e0a06 */
[----:B------:R-:W-:Y:S01]  /*9e90*/  IABS R22, R8 ;  /* 0x0000000800167213 */ /* 0x000fe20000000000 */
[----:B0-----:R-:W-:Y:S01]  /*9ea0*/  IMAD.MOV.U32 R3, RZ, RZ, R13 ;  /* 0x000000ffff037224 */ /* 0x001fe200078e000d */
[----:B------:R-:W-:Y:S01]  /*9eb0*/  ISETP.GE.AND P4, PT, R17, RZ, PT ;  /* 0x000000ff1100720c */ /* 0x000fe20003f86270 */
[----:B------:R-:W-:Y:S01]  /*9ec0*/  VIADD R13, R0, 0x46 ;  /* 0x00000046000d7836 */ /* 0x000fe20000000000 */
[----:B------:R-:W-:Y:S01]  /*9ed0*/  ISETP.GE.AND P6, PT, R5, RZ, PT ;  /* 0x000000ff0500720c */ /* 0x000fe20003fc6270 */
[----:B------:R-:W-:Y:S01]  /*9ee0*/  @!P3 IMAD.MOV R3, RZ, RZ, -R3 ;  /* 0x000000ffff03b224 */ /* 0x000fe200078e0a03 */
[----:B------:R-:W-:Y:S01]  /*9ef0*/  ISETP.GE.AND P3, PT, R21, RZ, PT ;  /* 0x000000ff1500720c */ /* 0x000fe20003f66270 */
[----:B------:R-:W-:Y:S01]  /*9f00*/  IMAD.MOV.U32 R20, RZ, RZ, R22 ;  /* 0x000000ffff147224 */ /* 0x000fe200078e0016 */
[----:B------:R-:W-:Y:S01]  /*9f10*/  IABS R17, R13 ;  /* 0x0000000d00117213 */ /* 0x000fe20000000000 */
[--C-:B------:R-:W-:Y:S01]  /*9f20*/  @!P2 IMAD.IADD R19, R19, 0x1, -R6.reuse ;  /* 0x000000011313a824 */ /* 0x100fe200078e0a06 */
[----:B------:R0:W-:Y:S01]  /*9f30*/  STL [R1+0x60], R3 ;  /* 0x0000600301007387 */ /* 0x0001e20000100800 */
[----:B------:R-:W-:Y:S01]  /*9f40*/  ISETP.GT.U32.AND P2, PT, R6, R16, PT ;  /* 0x000000100600720c */ /* 0x000fe20003f44070 */
[----:B------:R-:W-:-:S02]  /*9f50*/  @!P1 IMAD.IADD R18, R18, 0x1, -R6 ;  /* 0x0000000112129824 */ /* 0x000fc400078e0a06 */
[----:B------:R-:W-:Y:S01]  /*9f60*/  IMAD.HI.U32 R12, R7, R20, RZ ;  /* 0x00000014070c7227 */ /* 0x000fe200078e00ff */
[----:B------:R-:W-:-:S03]  /*9f70*/  ISETP.GT.U32.AND P1, PT, R6, R19, PT ;  /* 0x000000130600720c */ /* 0x000fc60003f24070 */
[----:B------:R-:W-:Y:S02]  /*9f80*/  IMAD.MOV R12, RZ, RZ, -R12 ;  /* 0x000000ffff0c7224 */ /* 0x000fe400078e0a0c */
        /* <DEDUP_REMOVED lines=8> */
[----:B------:R-:W-:Y:S01]  /*a010*/  ISETP.GE.AND P2, PT, R8, RZ, PT ;  /* 0x000000ff0800720c */ /* 0x000fe20003f46270 */
[----:B------:R-:W-:Y:S02]  /*a020*/  VIADD R12, R0, 0x45 ;  /* 0x00000045000c7836 */ /* 0x000fe40000000000 */
[----:B------:R-:W-:-:S02]  /*a030*/  IMAD R8, R6, R15, R17 ;  /* 0x0000000f06087224 */ /* 0x000fc400078e0211 */
[--C-:B------:R-:W-:Y:S01]  /*a040*/  @!P1 IMAD.IADD R19, R19, 0x1, -R6.reuse ;  /* 0x0000000113139824 */ /* 0x100fe200078e0a06 */
[----:B------:R-:W-:Y:S01]  /*a050*/  IABS R21, R12 ;  /* 0x0000000c00157213 */ /* 0x000fe20000000000 */
[----:B------:R-:W-:Y:S01]  /*a060*/  @!P0 IMAD.IADD R18, R18, 0x1, -R6 ;  /* 0x0000000112128824 */ /* 0x000fe200078e0a06 */
[----:B------:R-:W-:Y:S01]  /*a070*/  ISETP.GT.U32.AND P0, PT, R6, R8, PT ;  /* 0x000000080600720c */ /* 0x000fe20003f04070 */
[----:B0-----:R-:W-:Y:S01]  /*a080*/  IMAD.MOV.U32 R3, RZ, RZ, R14 ;  /* 0x000000ffff037224 */ /* 0x001fe200078e000e */
[----:B------:R-:W-:Y:S01]  /*a090*/  ISETP.GE.AND P1, PT, R13, RZ, PT ;  /* 0x000000ff0d00720c */ /* 0x000fe20003f26270 */
[----:B------:R-:W-:-:S04]  /*a0a0*/  IMAD.HI.U32 R14, R7, R21, RZ ;  /* 0x00000015070e7227 */ /* 0x000fc800078e00ff */
[----:B------:R-:W-:Y:S01]  /*a0b0*/  @!P5 IMAD.MOV R3, RZ, RZ, -R3 ;  /* 0x000000ffff03d224 */ /* 0x000fe200078e0a03 */
[----:B------:R-:W-:Y:S01]  /*a0c0*/  ISETP.GT.U32.AND P5, PT, R6, R5, PT ;  /* 0x000000050600720c */ /* 0x000fe20003fa4070 */
[----:B------:R-:W-:Y:S02]  /*a0d0*/  IMAD.MOV R14, RZ, RZ, -R14 ;  /* 0x000000ffff0e7224 */ /* 0x000fe400078e0a0e */
[----:B------:R-:W-:Y:S01]  /*a0e0*/  IMAD.MOV.U32 R4, RZ, RZ, R16 ;  /* 0x000000ffff047224 */ /* 0x000fe200078e0010 */
[----:B------:R0:W-:Y:S01]  /*a0f0*/  STL [R1+0x170], R3 ;  /* 0x0001700301007387 */ /* 0x0001e20000100800 */
[----:B------:R-:W-:Y:S02]  /*a100*/  VIADD R17, R0, 0x44 ;  /* 0x0000004400117836 */ /* 0x000fe40000000000 */
[----:B------:R-:W-:Y:S02]  /*a110*/  IMAD R21, R6, R14, R21 ;  /* 0x0000000e06157224 */ /* 0x000fe400078e0215 */
[----:B------:R-:W-:Y:S01]  /*a120*/  @!P0 IMAD.IADD R8, R8, 0x1, -R6 ;  /* 0x0000000108088824 */ /* 0x000fe200078e0a06 */
[----:B------:R-:W-:Y:S01]  /*a130*/  IABS R22, R17 ;  /* 0x0000001100167213 */ /* 0x000fe20000000000 */
[----:B------:R-:W-:-:S02]  /*a140*/  @!P3 IMAD.MOV R4, RZ, RZ, -R4 ;  /* 0x000000ffff04b224 */ /* 0x000fc400078e0a04 */
[----:B------:R-:W-:Y:S01]  /*a150*/  @!P5 IMAD.IADD R5, R5, 0x1, -R6 ;  /* 0x000000010505d824 */ /* 0x000fe200078e0a06 */
[----:B------:R-:W-:Y:S01]  /*a160*/  ISETP.GE.AND P5, PT, R12, RZ, PT ;  /* 0x000000ff0c00720c */ /* 0x000fe20003fa6270 */
[----:B0-----:R-:W-:Y:S01]  /*a170*/  IMAD.MOV.U32 R3, RZ, RZ, R19 ;  /* 0x000000ffff037224 */ /* 0x001fe200078e0013 */
[----:B------:R-:W-:Y:S01]  /*a180*/  STL [R1+0x184], R4 ;  /* 0x0001840401007387 */ /* 0x000fe20000100800 */
[----:B------:R-:W-:Y:S01]  /*a190*/  VIADD R13, R0, 0x43 ;  /* 0x00000043000d7836 */ /* 0x000fe20000000000 */
[C---:B------:R-:W-:Y:S01]  /*a1a0*/  ISETP.GT.U32.AND P0, PT, R6.reuse, R5, PT ;  /* 0x000000050600720c */ /* 0x040fe20003f04070 */
[----:B------:R-:W-:Y:S01]  /*a1b0*/  @!P4 IMAD.MOV R3, RZ, RZ, -R3 ;  /* 0x000000ffff03c224 */ /* 0x000fe200078e0a03 */
[C---:B------:R-:W-:Y:S01]  /*a1c0*/  ISETP.GT.U32.AND P4, PT, R6.reuse, R21, PT ;  /* 0x000000150600720c */ /* 0x040fe20003f84070 */
[----:B------:R-:W-:Y:S01]  /*a1d0*/  IMAD.HI.U32 R16, R7, R22, RZ ;  /* 0x0000001607107227 */ /* 0x000fe200078e00ff */
[----:B------:R-:W-:Y:S02]  /*a1e0*/  ISETP.GT.U32.AND P3, PT, R6, R8, PT ;  /* 0x000000080600720c */ /* 0x000fe40003f64070 */
[----:B------:R0:W-:Y:S01]  /*a1f0*/  STL [R1+0x174], R3 ;  /* 0x0001740301007387 */ /* 0x0001e20000100800 */
[----:B------:R-:W-:Y:S01]  /*a200*/  IMAD.MOV R16, RZ, RZ, -R16 ;  /* 0x000000ffff107224 */ /* 0x000fe200078e0a10 */
[----:B------:R-:W-:Y:S01]  /*a210*/  IABS R14, R13 ;  /* 0x0000000d000e7213 */ /* 0x000fe20000000000 */
[----:B------:R-:W-:-:S02]  /*a220*/  VIADD R12, R0, 0x42 ;  /* 0x00000042000c7836 */ /* 0x000fc40000000000 */
[C---:B------:R-:W-:Y:S02]  /*a230*/  IMAD R22, R6.reuse, R16, R22 ;  /* 0x0000001006167224 */ /* 0x040fe400078e0216 */
        /* <DEDUP_REMOVED lines=8> */
[----:B------:R-:W-:Y:S01]  /*a2c0*/  ISETP.GE.AND P6, PT, R17, RZ, PT ;  /* 0x000000ff1100720c */ /* 0x000fe20003fc6270 */
[----:B------:R-:W-:Y:S02]  /*a2d0*/  IMAD.MOV R16, RZ, RZ, -R16 ;  /* 0x000000ffff107224 */ /* 0x000fe400078e0a10 */
[----:B------:R-:W-:Y:S01]  /*a2e0*/  IMAD.HI.U32 R17, R7, R15, RZ ;  /* 0x0000000f07117227 */ /* 0x000fe200078e00ff */
[----:B------:R0:W-:Y:S03]  /*a2f0*/  STL [R1+0x178], R3 ;  /* 0x0001780301007387 */ /* 0x0001e60000100800 */
[----:B------:R-:W-:Y:S01]  /*a300*/  @!P3 IMAD.IADD R8, R8, 0x1, -R6 ;  /* 0x000000010808b824 */ /* 0x000fe200078e0a06 */
[----:B------:R-:W-:Y:S01]  /*a310*/  ISETP.GE.AND P3, PT, R13, RZ, PT ;  /* 0x000000ff0d00720c */ /* 0x000fe20003f66270 */
[----:B------:R-:W-:-:S02]  /*a320*/  IMAD R12, R6, R16, R14 ;  /* 0x00000010060c7224 */ /* 0x000fc400078e020e */
[----:B------:R-:W-:Y:S02]  /*a330*/  IMAD.MOV R13, RZ, RZ, -R17 ;  /* 0x000000ffff0d7224 */ /* 0x000fe400078e0a11 */
[----:B------:R-:W-:Y:S02]  /*a340*/  VIADD R14, R0, 0x41 ;  /* 0x00000041000e7836 */ /* 0x000fe40000000000 */
[----:B0-----:R-:W-:Y:S02]  /*a350*/  IMAD.MOV.U32 R3, RZ, RZ, R5 ;  /* 0x000000ffff037224 */ /* 0x001fe400078e0005 */
[C---:B------:R-:W-:Y:S01]  /*a360*/  IMAD R15, R6.reuse, R13, R15 ;  /* 0x0000000d060f7224 */ /* 0x040fe200078e020f */
[----:B------:R-:W-:Y:S01]  /*a370*/  IABS R16, R14 ;  /* 0x0000000e00107213 */ /* 0x000fe20000000000 */
[----:B------:R-:W-:Y:S01]  /*a380*/  @!P2 IMAD.MOV R3, RZ, RZ, -R3 ;  /* 0x000000ffff03a224 */ /* 0x000fe200078e0a03 */
[----:B------:R-:W-:Y:S01]  /*a390*/  ISETP.GT.U32.AND P2, PT, R6, R21, PT ;  /* 0x000000150600720c */ /* 0x000fe20003f44070 */
[----:B------:R-:W-:-:S02]  /*a3a0*/  @!P0 IMAD.IADD R22, R22, 0x1, -R6 ;  /* 0x0000000116168824 */ /* 0x000fc400078e0a06 */
[----:B------:R-:W-:Y:S01]  /*a3b0*/  IMAD.HI.U32 R20, R7, R16, RZ ;  /* 0x0000001007147227 */ /* 0x000fe200078e00ff */
[----:B------:R0:W-:Y:S02]  /*a3c0*/  STL [R1+0x180], R3 ;  /* 0x0001800301007387 */ /* 0x0001e40000100800 */
[----:B------:R-:W-:Y:S01]  /*a3d0*/  ISETP.GT.U32.AND P0, PT, R6, R22, PT ;  /* 0x000000160600720c */ /* 0x000fe20003f04070 */
[----:B------:R-:W-:Y:S02]  /*a3e0*/  IMAD.MOV R20, RZ, RZ, -R20 ;  /* 0x000000ffff147224 */ /* 0x000fe400078e0a14 */
[----:B------:R-:W-:Y:S02]  /*a3f0*/  VIADD R13, R0, 0x3f ;  /* 0x0000003f000d7836 */ /* 0x000fe40000000000 */
[C---:B------:R-:W-:Y:S02]  /*a400*/  IMAD R16, R6.reuse, R20, R16 ;  /* 0x0000001406107224 */ /* 0x040fe400078e0210 */
[----:B------:R-:W-:Y:S01]  /*a410*/  @!P2 IMAD.IADD R21, R21, 0x1, -R6 ;  /* 0x000000011515a824 */ /* 0x000fe200078e0a06 */
[----:B------:R-:W-:Y:S01]  /*a420*/  ISETP.GT.U32.AND P2, PT, R6, R15, PT ;  /* 0x0000000f0600720c */ /* 0x000fe20003f44070 */
[----:B0-----:R-:W-:Y:S01]  /*a430*/  IMAD.MOV.U32 R3, RZ, RZ, R8 ;  /* 0x000000ffff037224 */ /* 0x001fe200078e0008 */
[----:B------:R-:W-:Y:S01]  /*a440*/  IABS R8, R13 ;  /* 0x0000000d00087213 */ /* 0x000fe20000000000 */
[----:B------:R-:W-:-:S02]  /*a450*/  VIADD R18, R0, 0x40 ;  /* 0x0000004000127836 */ /* 0x000fc40000000000 */
[----:B------:R-:W-:Y:S01]  /*a460*/  @!P1 IMAD.MOV R3, RZ, RZ, -R3 ;  /* 0x000000ffff039224 */ /* 0x000fe200078e0a03 */
[----:B------:R-:W-:Y:S01]  /*a470*/  ISETP.GT.U32.AND P1, PT, R6, R12, PT ;  /* 0x0000000c0600720c */ /* 0x000fe20003f24070 */
[----:B------:R-:W-:Y:S01]  /*a480*/  VIADD R5, R0, 0x3e ;  /* 0x0000003e00057836 */ /* 0x000fe20000000000 */
[----:B------:R-:W-:Y:S01]  /*a490*/  IABS R19, R18 ;  /* 0x0000001200137213 */ /* 0x000fe20000000000 */
[----:B------:R-:W-:Y:S01]  /*a4a0*/  @!P0 IMAD.IADD R22, R22, 0x1, -R6 ;  /* 0x0000000116168824 */ /* 0x000fe200078e0a06 */
[----:B------:R0:W-:Y:S01]  /*a4b0*/  STL [R1+0x17c], R3 ;  /* 0x00017c0301007387 */ /* 0x0001e20000100800 */
[----:B------:R-:W-:Y:S01]  /*a4c0*/  ISETP.GE.AND P0, PT, R14, RZ, PT ;  /* 0x000000ff0e00720c */ /* 0x000fe20003f06270 */
[----:B------:R-:W-:Y:S01]  /*a4d0*/  IMAD.HI.U32 R14, R7, R8, RZ ;  /* 0x00000008070e7227 */ /* 0x000fe200078e00ff */
[----:B------:R-:W-:-:S03]  /*a4e0*/  IABS R17, R5 ;  /* 0x0000000500117213 */ /* 0x000fc60000000000 */
[----:B------:R-:W-:Y:S02]  /*a4f0*/  @!P2 IMAD.IADD R15, R15, 0x1, -R6 ;  /* 0x000000010f0fa824 */ /* 0x000fe400078e0a06 */
[----:B------:R-:W-:-:S04]  /*a500*/  IMAD.HI.U32 R20, R7, R19, RZ ;  /* 0x0000001307147227 */ /* 0x000fc800078e00ff */
[----:B0-----:R-:W-:Y:S02]  /*a510*/  IMAD.MOV.U32 R3, RZ, RZ, R21 ;  /* 0x000000ffff037224 */ /* 0x001fe400078e0015 */
[----:B------:R-:W-:Y:S01]  /*a520*/  @!P1 IMAD.IADD R12, R12, 0x1, -R6 ;  /* 0x000000010c0c9824 */ /* 0x000fe200078e0a06 */
[C---:B------:R-:W-:Y:S01]  /*a530*/  ISETP.GT.U32.AND P1, PT, R6.reuse, R16, PT ;  /* 0x000000100600720c */ /* 0x040fe20003f24070 */
[----:B------:R-:W-:Y:S01]  /*a540*/  @!P5 IMAD.MOV R3, RZ, RZ, -R3 ;  /* 0x000000ffff03d224 */ /* 0x000fe200078e0a03 */
[C---:B------:R-:W-:Y:S01]  /*a550*/  ISETP.GT.U32.AND P5, PT, R6.reuse, R15, PT ;  /* 0x0000000f0600720c */ /* 0x040fe20003fa4070 */
[----:B------:R-:W-:Y:S01]  /*a560*/  IMAD.MOV R14, RZ, RZ, -R14 ;  /* 0x000000ffff0e7224 */ /* 0x000fe200078e0a0e */
[----:B------:R-:W-:Y:S01]  /*a570*/  ISETP.GT.U32.AND P2, PT, R6, R12, PT ;  /* 0x0000000c0600720c */ /* 0x000fe20003f44070 */
[----:B------:R-:W-:Y:S01]  /*a580*/  IMAD.HI.U32 R21, R7, R17, RZ ;  /* 0x0000001107157227 */ /* 0x000fe200078e00ff */
[----:B------:R0:W-:Y:S03]  /*a590*/  STL [R1+0x16c], R3 ;  /* 0x00016c0301007387 */ /* 0x0001e60000100800 */
[----:B------:R-:W-:-:S02]  /*a5a0*/  IMAD.MOV R20, RZ, RZ, -R20 ;  /* 0x000000ffff147224 */ /* 0x000fc400078e0a14 */
[----:B------:R-:W-:Y:S02]  /*a5b0*/  IMAD R8, R6, R14, R8 ;  /* 0x0000000e06087224 */ /* 0x000fe400078e0208 */
[----:B------:R-:W-:Y:S02]  /*a5c0*/  @!P1 IMAD.IADD R16, R16, 0x1, -R6 ;  /* 0x0000000110109824 */ /* 0x000fe400078e0a06 */
[----:B------:R-:W-:Y:S02]  /*a5d0*/  VIADD R14, R0, 0x3d ;  /* 0x0000003d000e7836 */ /* 0x000fe40000000000 */
[----:B0-----:R-:W-:Y:S01]  /*a5e0*/  IMAD.MOV.U32 R3, RZ, RZ, R22 ;  /* 0x000000ffff037224 */ /* 0x001fe200078e0016 */
[C---:B------:R-:W-:Y:S01]  /*a5f0*/  ISETP.GT.U32.AND P1, PT, R6.reuse, R16, PT ;  /* 0x000000100600720c */ /* 0x040fe20003f24070 */
[----:B------:R-:W-:Y:S02]  /*a600*/  IMAD R19, R6, R20, R19 ;  /* 0x0000001406137224 */ /* 0x000fe400078e0213 */
[----:B------:R-:W-:Y:S01]  /*a610*/  @!P6 IMAD.MOV R3, RZ, RZ, -R3 ;  /* 0x000000ffff03e224 */ /* 0x000fe200078e0a03 */
[----:B------:R-:W-:Y:S01]  /*a620*/  ISETP.GE.AND P6, PT, R18, RZ, PT ;  /* 0x000000ff1200720c */ /* 0x000fe20003fc6270 */
[----:B------:R-:W-:-:S02]  /*a630*/  IMAD.MOV R18, RZ, RZ, -R21 ;  /* 0x000000ffff127224 */ /* 0x000fc400078e0a15 */
[--C-:B------:R-:W-:Y:S01]  /*a640*/  @!P5 IMAD.IADD R15, R15, 0x1, -R6.reuse ;  /* 0x000000010f0fd824 */ /* 0x100fe200078e0a06 */
[----:B------:R0:W-:Y:S01]  /*a650*/  STL [R1+0x13c], R3 ;  /* 0x00013c0301007387 */ /* 0x0001e20000100800 */
[----:B------:R-:W-:Y:S01]  /*a660*/  IMAD R17, R6, R18, R17 ;  /* 0x0000001206117224 */ /* 0x000fe200078e0211 */
[----:B------:R-:W-:Y:S01]  /*a670*/  IABS R18, R14 ;  /* 0x0000000e00127213 */ /* 0x000fe20000000000 */
[--C-:B------:R-:W-:Y:S01]  /*a680*/  @!P2 IMAD.IADD R12, R12, 0x1, -R6.reuse ;  /* 0x000000010c0ca824 */ /* 0x100fe200078e0a06 */
[----:B------:R-:W-:Y:S01]  /*a690*/  ISETP.GT.U32.AND P2, PT, R6, R19, PT ;  /* 0x000000130600720c */ /* 0x000fe20003f44070 */
[----:B------:R-:W-:Y:S01]  /*a6a0*/  @!P1 IMAD.IADD R16, R16, 0x1, -R6 ;  /* 0x0000000110109824 */ /* 0x000fe200078e0a06 */
[----:B------:R-:W-:Y:S01]  /*a6b0*/  ISETP.GT.U32.AND P5, PT, R6, R8, PT ;  /* 0x000000080600720c */ /* 0x000fe20003fa4070 */
[----:B------:R-:W-:Y:S01]  /*a6c0*/  IMAD.MOV.U32 R4, RZ, RZ, R12 ;  /* 0x000000ffff047224 */ /* 0x000fe200078e000c */
[----:B------:R-:W-:Y:S01]  /*a6d0*/  ISETP.GE.AND P1, PT, R5, RZ, PT ;  /* 0x000000ff0500720c */ /* 0x000fe20003f26270 */
[----:B------:R-:W-:-:S02]  /*a6e0*/  IMAD.MOV.U32 R12, RZ, RZ, R18 ;  /* 0x000000ffff0c7224 */ /* 0x000fc400078e0012 */
[----:B0-----:R-:W-:Y:S02]  /*a6f0*/  IMAD.MOV.U32 R3, RZ, RZ, R15 ;  /* 0x000000ffff037224 */ /* 0x001fe400078e000f */
[----:B------:R-:W-:-:S04]  /*a700*/  IMAD.HI.U32 R15, R7, R12, RZ ;  /* 0x0000000c070f7227 */ /* 0x000fc800078e00ff */
[----:B------:R-:W-:Y:S01]  /*a710*/  @!P4 IMAD.MOV R3, RZ, RZ, -R3 ;  /* 0x000000ffff03c224 */ /* 0x000fe200078e0a03 */
[----:B------:R-:W-:Y:S01]  /*a720*/  ISETP.GT.U32.AND P4, PT, R6, R17, PT ;  /* 0x000000110600720c */ /* 0x000fe20003f84070 */
[----:B------:R-:W-:Y:S01]  /*a730*/  @!P3 IMAD.MOV R4, RZ, RZ, -R4 ;  /* 0x000000ffff04b224 */ /* 0x000fe200078e0a04 */
[----:B------:R-:W-:Y:S01]  /*a740*/  ISETP.GE.AND P3, PT, R13, RZ, PT ;  /* 0x000000ff0d00720c */ /* 0x000fe20003f66270 */
[----:B------:R-:W-:Y:S02]  /*a750*/  IMAD.MOV R15, RZ, RZ, -R15 ;  /* 0x000000ffff0f7224 */ /* 0x000fe400078e0a0f */
[--C-:B------:R-:W-:Y:S01]  /*a760*/  @!P2 IMAD.IADD R19, R19, 0x1, -R6.reuse ;  /* 0x000000011313a824 */ /* 0x100fe200078e0a06 */
[----:B------:R-:W-:Y:S01]  /*a770*/  STL [R1+0x140], R4 ;  /* 0x0001400401007387 */ /* 0x000fe20000100800 */
[----:B------:R-:W-:Y:S02]  /*a780*/  @!P5 IMAD.IADD R8, R8, 0x1, -R6 ;  /* 0x000000010808d824 */ /* 0x000fe400078e0a06 */
[----:B------:R-:W-:Y:S01]  /*a790*/  VIADD R5, R0, 0x3c ;  /* 0x0000003c00057836 */ /* 0x000fe20000000000 */
[----:B------:R0:W-:Y:S01]  /*a7a0*/  STL [R1+0x164], R3 ;  /* 0x0001640301007387 */ /* 0x0001e20000100800 */
[C---:B------:R-:W-:Y:S01]  /*a7b0*/  IMAD R12, R6.reuse, R15, R12 ;  /* 0x0000000f060c7224 */ /* 0x040fe200078e020c */
[----:B------:R-:W-:Y:S01]  /*a7c0*/  ISETP.GT.U32.AND P2, PT, R6, R19, PT ;  /* 0x000000130600720c */ /* 0x000fe20003f44070 */
[----:B------:R-:W-:Y:S01]  /*a7d0*/  VIADD R13, R0, 0x3b ;  /* 0x0000003b000d7836 */ /* 0x000fe20000000000 */
[----:B------:R-:W-:Y:S01]  /*a7e0*/  ISETP.GT.U32.AND P5, PT, R6, R8, PT ;  /* 0x000000080600720c */ /* 0x000fe20003fa4070 */
[----:B------:R-:W-:Y:S01]  /*a7f0*/  @!P4 IMAD.IADD R17, R17, 0x1, -R6 ;  /* 0x000000011111c824 */ /* 0x000fe200078e0a06 */
[----:B------:R-:W-:Y:S01]  /*a800*/  IABS R18, R5 ;  /* 0x0000000500127213 */ /* 0x000fe20000000000 */
[C---:B------:R-:W-:Y:S01]  /*a810*/  VIADD R21, R0.reuse, 0x32 ;  /* 0x0000003200157836 */ /* 0x040fe20000000000 */
[----:B------:R-:W-:Y:S01]  /*a820*/  IABS R15, R13 ;  /* 0x0000000d000f7213 */ /* 0x000fe20000000000 */
[----:B------:R-:W-:Y:S01]  /*a830*/  VIADD R27, R0, 0xa ;  /* 0x0000000a001b7836 */ /* 0x000fe20000000000 */
[----:B------:R-:W-:Y:S01]  /*a840*/  ISETP.GT.U32.AND P4, PT, R6, R17, PT ;  /* 0x000000110600720c */ /* 0x000fe20003f84070 */
[----:B0-----:R-:W-:-:S02]  /*a850*/  IMAD.MOV.U32 R3, RZ, RZ, R16 ;  /* 0x000000ffff037224 */ /* 0x001fc400078e0010 */
[----:B------:R-:W-:-:S04]  /*a860*/  IMAD.HI.U32 R20, R7, R18, RZ ;  /* 0x0000001207147227 */ /* 0x000fc800078e00ff */
[----:B------:R-:W-:Y:S01]  /*a870*/  @!P0 IMAD.MOV R3, RZ, RZ, -R3 ;  /* 0x000000ffff038224 */ /* 0x000fe200078e0a03 */
[----:B------:R-:W-:Y:S01]  /*a880*/  ISETP.GT.U32.AND P0, PT, R6, R12, PT ;  /* 0x0000000c0600720c */ /* 0x000fe20003f04070 */
[----:B------:R-:W-:-:S03]  /*a890*/  IMAD.HI.U32 R16, R7, R15, RZ ;  /* 0x0000000f07107227 */ /* 0x000fc600078e00ff */
[----:B------:R0:W-:Y:S01]  /*a8a0*/  STL [R1+0x168], R3 ;  /* 0x0001680301007387 */ /* 0x0001e20000100800 */
[----:B------:R-:W-:Y:S02]  /*a8b0*/  IMAD.MOV R20, RZ, RZ, -R20 ;  /* 0x000000ffff147224 */ /* 0x000fe400078e0a14 */
[--C-:B------:R-:W-:Y:S01]  /*a8c0*/  @!P2 IMAD.IADD R19, R19, 0x1, -R6.reuse ;  /* 0x000000011313a824 */ /* 0x100fe200078e0a06 */
[----:B------:R-:W-:Y:S01]  /*a8d0*/  ISETP.GE.AND P2, PT, R14, RZ, PT ;  /* 0x000000ff0e00720c */ /* 0x000fe20003f46270 */
[----:B------:R-:W-:Y:S01]  /*a8e0*/  @!P5 IMAD.IADD R8, R8, 0x1, -R6 ;  /* 0x000000010808d824 */ /* 0x000fe200078e0a06 */
[----:B------:R-:W-:Y:S01]  /*a8f0*/  ISETP.GE.AND P5, PT, R5, RZ, PT ;  /* 0x000000ff0500720c */ /* 0x000fe20003fa6270 */
[----:B------:R-:W-:Y:S02]  /*a900*/  IMAD.MOV R16, RZ, RZ, -R16 ;  /* 0x000000ffff107224 */ /* 0x000fe400078e0a10 */
[----:B------:R-:W-:Y:S02]  /*a910*/  VIADD R14, R0, 0x3a ;  /* 0x0000003a000e7836 */ /* 0x000fe40000000000 */
[----:B------:R-:W-:-:S02]  /*a920*/  IMAD R5, R6, R20, R18 ;  /* 0x0000001406057224 */ /* 0x000fc400078e0212 */
[----:B------:R-:W-:Y:S01]  /*a930*/  @!P0 IMAD.IADD R12, R12, 0x1, -R6 ;  /* 0x000000010c0c8824 */ /* 0x000fe200078e0a06 */
[----:B------:R-:W-:Y:S01]  /*a940*/  IABS R18, R14 ;  /* 0x0000000e00127213 */ /* 0x000fe20000000000 */
[----:B0-----:R-:W-:Y:S02]  /*a950*/  IMAD.MOV.U32 R3, RZ, RZ, R19 ;  /* 0x000000ffff037224 */ /* 0x001fe400078e0013 */
[C---:B------:R-:W-:Y:S01]  /*a960*/  IMAD R15, R6.reuse, R16, R15 ;  /* 0x00000010060f7224 */ /* 0x040fe200078e020f */
[C---:B------:R-:W-:Y:S01]  /*a970*/  ISETP.GT.U32.AND P0, PT, R6.reuse, R12, PT ;  /* 0x0000000c0600720c */ /* 0x040fe20003f04070 */
[----:B------:R-:W-:Y:S02]  /*a980*/  IMAD.MOV.U32 R4, RZ, RZ, R8 ;  /* 0x000000ffff047224 */ /* 0x000fe400078e0008 */
[----:B------:R-:W-:Y:S01]  /*a990*/  @!P4 IMAD.IADD R17, R17, 0x1, -R6 ;  /* 0x000000011111c824 */ /* 0x000fe200078e0a06 */
[C---:B------:R-:W-:Y:S01]  /*a9a0*/  ISETP.GT.U32.AND P4, PT, R6.reuse, R5, PT ;  /* 0x000000050600720c */ /* 0x040fe20003f84070 */
[----:B------:R-:W-:Y:S01]  /*a9b0*/  @!P6 IMAD.MOV R3, RZ, RZ, -R3 ;  /* 0x000000ffff03e224 */ /* 0x000fe200078e0a03 */
[----:B------:R-:W-:Y:S01]  /*a9c0*/  ISETP.GE.AND P6, PT, R13, RZ, PT ;  /* 0x000000ff0d00720c */ /* 0x000fe20003fc6270 */
[----:B------:R-:W-:Y:S01]  /*a9d0*/  @!P3 IMAD.MOV R4, RZ, RZ, -R4 ;  /* 0x000000ffff04b224 */ /* 0x000fe200078e0a04 */
[----:B------:R-:W-:Y:S01]  /*a9e0*/  ISETP.GT.U32.AND P3, PT, R6, R15, PT ;  /* 0x0000000f0600720c */ /* 0x000fe20003f64070 */
[----:B------:R-:W-:Y:S01]  /*a9f0*/  IMAD.MOV.U32 R13, RZ, RZ, R18 ;  /* 0x000000ffff0d7224 */ /* 0x000fe200078e0012 */
[----:B------:R0:W-:Y:S01]  /*aa00*/  STL [R1+0x14c], R3 ;  /* 0x00014c0301007387 */ /* 0x0001e20000100800 */
[----:B------:R-:W-:-:S02]  /*aa10*/  VIADD R8, R0, 0x39 ;  /* 0x0000003900087836 */ /* 0x000fc40000000000 */
[----:B------:R-:W-:Y:S01]  /*aa20*/  IMAD.HI.U32 R16, R7, R13, RZ ;  /* 0x0000000d07107227 */ /* 0x000fe200078e00ff */
[----:B------:R-:W-:Y:S03]  /*aa30*/  STL [R1+0x158], R4 ;  /* 0x0001580401007387 */ /* 0x000fe60000100800 */
[--C-:B------:R-:W-:Y:S02]  /*aa40*/  @!P4 IMAD.IADD R5, R5, 0x1, -R6.reuse ;  /* 0x000000010505c824 */ /* 0x100fe400078e0a06 */
[--C-:B------:R-:W-:Y:S01]  /*aa50*/  @!P0 IMAD.IADD R12, R12, 0x1, -R6.reuse ;  /* 0x000000010c0c8824 */ /* 0x100fe200078e0a06 */
[----:B------:R-:W-:Y:S01]  /*aa60*/  ISETP.GE.AND P0, PT, R8, RZ, PT ;  /* 0x000000ff0800720c */ /* 0x000fe20003f06270 */
[----:B0-----:R-:W-:Y:S01]  /*aa70*/  IMAD.MOV.U32 R3, RZ, RZ, R17 ;  /* 0x000000ffff037224 */ /* 0x001fe200078e0011 */
[----:B------:R-:W-:Y:S01]  /*aa80*/  IABS R17, R8 ;  /* 0x0000000800117213 */ /* 0x000fe20000000000 */
[----:B------:R-:W-:Y:S01]  /*aa90*/  @!P3 IMAD.IADD R15, R15, 0x1, -R6 ;  /* 0x000000010f0fb824 */ /* 0x000fe200078e0a06 */
[----:B------:R-:W-:Y:S01]  /*aaa0*/  ISETP.GT.U32.AND P4, PT, R6, R5, PT ;  /* 0x000000050600720c */ /* 0x000fe20003f84070 */
[----:B------:R-:W-:Y:S01]  /*aab0*/  @!P1 IMAD.MOV R3, RZ, RZ, -R3 ;  /* 0x000000ffff039224 */ /* 0x000fe200078e0a03 */
[----:B------:R-:W-:Y:S01]  /*aac0*/  ISETP.GE.AND P1, PT, R14, RZ, PT ;  /* 0x000000ff0e00720c */ /* 0x000fe20003f26270 */
[----:B------:R-:W-:Y:S01]  /*aad0*/  IMAD.MOV R14, RZ, RZ, -R16 ;  /* 0x000000ffff0e7224 */ /* 0x000fe200078e0a10 */
[C---:B------:R-:W-:Y:S01]  /*aae0*/  ISETP.GT.U32.AND P3, PT, R6.reuse, R15, PT ;  /* 0x0000000f0600720c */ /* 0x040fe20003f64070 */
[----:B------:R-:W-:Y:S01]  /*aaf0*/  IMAD.MOV.U32 R16, RZ, RZ, R17 ;  /* 0x000000ffff107224 */ /* 0x000fe200078e0011 */
[----:B------:R0:W-:Y:S01]  /*ab00*/  STL [R1+0x15c], R3 ;  /* 0x00015c0301007387 */ /* 0x0001e20000100800 */
[----:B------:R-:W-:-:S02]  /*ab10*/  IMAD R8, R6, R14, R13 ;  /* 0x0000000e06087224 */ /* 0x000fc400078e020d */
[----:B------:R-:W-:-:S04]  /*ab20*/  IMAD.HI.U32 R13, R7, R16, RZ ;  /* 0x00000010070d7227 */ /* 0x000fc800078e00ff */
[----:B------:R-:W-:Y:S02]  /*ab30*/  IMAD.MOV R13, RZ, RZ, -R13 ;  /* 0x000000ffff0d7224 */ /* 0x000fe400078e0a0d */
[----:B------:R-:W-:Y:S02]  /*ab40*/  VIADD R14, R0, 0x38 ;  /* 0x00000038000e7836 */ /* 0x000fe40000000000 */
[----:B0-----:R-:W-:Y:S02]  /*ab50*/  IMAD.MOV.U32 R3, RZ, RZ, R12 ;  /* 0x000000ffff037224 */ /* 0x001fe400078e000c */
[C---:B------:R-:W-:Y:S02]  /*ab60*/  IMAD R16, R6.reuse, R13, R16 ;  /* 0x0000000d06107224 */ /* 0x040fe400078e0210 */
[----:B------:R-:W-:Y:S01]  /*ab70*/  @!P2 IMAD.MOV R3, RZ, RZ, -R3 ;  /* 0x000000ffff03a224 */ /* 0x000fe200078e0a03 */
[----:B------:R-:W-:Y:S01]  /*ab80*/  ISETP.GT.U32.AND P2, PT, R6, R8, PT ;  /* 0x000000080600720c */ /* 0x000fe20003f44070 */
[--C-:B------:R-:W-:Y:S01]  /*ab90*/  @!P4 IMAD.IADD R5, R5, 0x1, -R6.reuse ;  /* 0x000000010505c824 */ /* 0x100fe200078e0a06 */
[----:B------:R-:W-:Y:S01]  /*aba0*/  ISETP.GE.AND P4, PT, R14, RZ, PT ;  /* 0x000000ff0e00720c */ /* 0x000fe20003f86270 */
[----:B------:R-:W-:Y:S01]  /*abb0*/  @!P3 IMAD.IADD R15, R15, 0x1, -R6 ;  /* 0x000000010f0fb824 */ /* 0x000fe200078e0a06 */
[----:B------:R0:W-:Y:S01]  /*abc0*/  STL [R1+0x160], R3 ;  /* 0x0001600301007387 */ /* 0x0001e20000100800 */
[----:B------:R-:W-:Y:S01]  /*abd0*/  ISETP.GT.U32.AND P3, PT, R6, R16, PT ;  /* 0x000000100600720c */ /* 0x000fe20003f64070 */
[C---:B------:R-:W-:Y:S01]  /*abe0*/  VIADD R12, R0.reuse, 0x36 ;  /* 0x00000036000c7836 */ /* 0x040fe20000000000 */
[----:B------:R-:W-:Y:S01]  /*abf0*/  IABS R14, R14 ;  /* 0x0000000e000e7213 */ /* 0x000fe20000000000 */
[----:B------:R-:W-:-:S02]  /*ac00*/  VIADD R17, R0, 0x37 ;  /* 0x0000003700117836 */ /* 0x000fc40000000000 */
[----:B------:R-:W-:Y:S01]  /*ac10*/  VIADD R19, R0, 0x33 ;  /* 0x0000003300137836 */ /* 0x000fe20000000000 */
[----:B------:R-:W-:Y:S01]  /*ac20*/  IABS R20, R12 ;  /* 0x0000000c00147213 */ /* 0x000fe20000000000 */
[----:B------:R-:W-:Y:S01]  /*ac30*/  IMAD.HI.U32 R18, R7, R14, RZ ;  /* 0x0000000e07127227 */ /* 0x000fe200078e00ff */
[----:B------:R-:W-:-:S03]  /*ac40*/  IABS R23, R17 ;  /* 0x0000001100177213 */ /* 0x000fc60000000000 */
[----:B0-----:R-:W-:Y:S02]  /*ac50*/  IMAD.MOV.U32 R3, RZ, RZ, R5 ;  /* 0x000000ffff037224 */ /* 0x001fe400078e0005 */
[----:B------:R-:W-:Y:S01]  /*ac60*/  @!P2 IMAD.IADD R8, R8, 0x1, -R6 ;  /* 0x000000010808a824 */ /* 0x000fe200078e0a06 */
[----:B------:R-:W-:Y:S01]  /*ac70*/  ISETP.GE.AND P2, PT, R17, RZ, PT ;  /* 0x000000ff1100720c */ /* 0x000fe20003f46270 */
[----:B------:R-:W-:Y:S02]  /*ac80*/  @!P5 IMAD.MOV R3, RZ, RZ, -R3 ;  /* 0x000000ffff03d224 */ /* 0x000fe400078e0a03 */
[----:B------:R-:W-:Y:S01]  /*ac90*/  IMAD.MOV R18, RZ, RZ, -R18 ;  /* 0x000000ffff127224 */ /* 0x000fe200078e0a12 */
[----:B------:R-:W-:Y:S01]  /*aca0*/  ISETP.GT.U32.AND P5, PT, R6, R8, PT ;  /* 0x000000080600720c */ /* 0x000fe20003fa4070 */
[----:B------:R-:W-:Y:S01]  /*acb0*/  @!P3 IMAD.IADD R16, R16, 0x1, -R6 ;  /* 0x000000011010b824 */ /* 0x000fe200078e0a06 */
[----:B------:R-:W-:Y:S01]  /*acc0*/  ISETP.GE.AND P3, PT, R12, RZ, PT ;  /* 0x000000ff0c00720c */ /* 0x000fe20003f66270 */
[----:B------:R-:W-:Y:S01]  /*acd0*/  IMAD R12, R6, R18, R14 ;  /* 0x00000012060c7224 */ /* 0x000fe200078e020e */
[----:B------:R0:W-:Y:S01]  /*ace0*/  STL [R1+0x154], R3 ;  /* 0x0001540301007387 */ /* 0x0001e20000100800 */
[----:B------:R-:W-:Y:S01]  /*acf0*/  IMAD.HI.U32 R5, R7, R23, RZ ;  /* 0x0000001707057227 */ /* 0x000fe200078e00ff */
[----:B------:R-:W-:-:S03]  /*ad00*/  IABS R14, R19 ;  /* 0x00000013000e7213 */ /* 0x000fc60000000000 */
[----:B------:R-:W-:-:S04]  /*ad10*/  IMAD.HI.U32 R13, R7, R20, RZ ;  /* 0x00000014070d7227 */ /* 0x000fc800078e00ff */
[----:B------:R-:W-:Y:S01]  /*ad20*/  @!P5 IMAD.IADD R8, R8, 0x1, -R6 ;  /* 0x000000010808d824 */ /* 0x000fe200078e0a06 */
[C---:B------:R-:W-:Y:S01]  /*ad30*/  ISETP.GT.U32.AND P5, PT, R6.reuse, R12, PT ;  /* 0x0000000c0600720c */ /* 0x040fe20003fa4070 */
[----:B0-----:R-:W-:Y:S02]  /*ad40*/  IMAD.MOV.U32 R3, RZ, RZ, R15 ;  /* 0x000000ffff037224 */ /* 0x001fe400078e000f */
[----:B------:R-:W-:Y:S02]  /*ad50*/  IMAD.MOV R5, RZ, RZ, -R5 ;  /* 0x000000ffff057224 */ /* 0x000fe400078e0a05 */
[----:B------:R-:W-:Y:S01]  /*ad60*/  @!P6 IMAD.MOV R3, RZ, RZ, -R3 ;  /* 0x000000ffff03e224 */ /* 0x000fe200078e0a03 */
[----:B------:R-:W-:Y:S01]  /*ad70*/  ISETP.GT.U32.AND P6, PT, R6, R16, PT ;  /* 0x000000100600720c */ /* 0x000fe20003fc4070 */
[----:B------:R-:W-:Y:S02]  /*ad80*/  VIADD R18, R0, 0x35 ;  /* 0x0000003500127836 */ /* 0x000fe40000000000 */
[----:B------:R-:W-:Y:S01]  /*ad90*/  IMAD.MOV R13, RZ, RZ, -R13 ;  /* 0x000000ffff0d7224 */ /* 0x000fe200078e0a0d */
[----:B------:R0:W-:Y:S01]  /*ada0*/  STL [R1+0x150], R3 ;  /* 0x0001500301007387 */ /* 0x0001e20000100800 */
[----:B------:R-:W-:-:S02]  /*adb0*/  IMAD R23, R6, R5, R23 ;  /* 0x0000000506177224 */ /* 0x000fc400078e0217 */
[----:B------:R-:W-:Y:S02]  /*adc0*/  @!P5 IMAD.IADD R12, R12, 0x1, -R6 ;  /* 0x000000010c0cd824 */ /* 0x000fe400078e0a06 */
[----:B------:R-:W-:Y:S02]  /*add0*/  IMAD R20, R6, R13, R20 ;  /* 0x0000000d06147224 */ /* 0x000fe400078e0214 */
[----:B------:R-:W-:Y:S01]  /*ade0*/  VIADD R5, R0, 0x34 ;  /* 0x0000003400057836 */ /* 0x000fe20000000000 */
[----:B------:R-:W-:Y:S01]  /*adf0*/  ISETP.GT.U32.AND P5, PT, R6, R12, PT ;  /* 0x0000000c0600720c */ /* 0x000fe20003fa4070 */
[----:B------:R-:W-:Y:S02]  /*ae00*/  @!P6 IMAD.IADD R16, R16, 0x1, -R6 ;  /* 0x000000011010e824 */ /* 0x000fe400078e0a06 */
[----:B0-----:R-:W-:Y:S01]  /*ae10*/  IMAD.MOV.U32 R3, RZ, RZ, R8 ;  /* 0x000000ffff037224 */ /* 0x001fe200078e0008 */
[----:B------:R-:W-:Y:S01]  /*ae20*/  ISETP.GE.AND P6, PT, R5, RZ, PT ;  /* 0x000000ff0500720c */ /* 0x000fe20003fc6270 */
[----:B------:R-:W-:Y:S01]  /*ae30*/  VIADD R15, R0, 0x31 ;  /* 0x00000031000f7836 */ /* 0x000fe20000000000 */
[----:B------:R-:W-:Y:S01]  /*ae40*/  IABS R5, R5 ;  /* 0x0000000500057213 */ /* 0x000fe20000000000 */
[----:B------:R-:W-:Y:S01]  /*ae50*/  @!P1 IMAD.MOV R3, RZ, RZ, -R3 ;  /* 0x000000ffff039224 */ /* 0x000fe200078e0a03 */
[----:B------:R-:W-:-:S02]  /*ae60*/  ISETP.GE.AND P1, PT, R18, RZ, PT ;  /* 0x000000ff1200720c */ /* 0x000fc40003f26270 */
[----:B------:R-:W-:Y:S01]  /*ae70*/  IABS R18, R18 ;  /* 0x0000001200127213 */ /* 0x000fe20000000000 */
[C---:B------:R-:W-:Y:S01]  /*ae80*/  IMAD.HI.U32 R17, R7.reuse, R5, RZ ;  /* 0x0000000507117227 */ /* 0x040fe200078e00ff */
[----:B------:R0:W-:Y:S01]  /*ae90*/  STL [R1+0x148], R3 ;  /* 0x0001480301007387 */ /* 0x0001e20000100800 */
[----:B------:R-:W-:Y:S02]  /*aea0*/  IABS R8, R21 ;  /* 0x0000001500087213 */ /* 0x000fe40000000000 */
[----:B------:R-:W-:Y:S01]  /*aeb0*/  IMAD.HI.U32 R22, R7, R18, RZ ;  /* 0x0000001207167227 */ /* 0x000fe200078e00ff */
[----:B------:R-:W-:-:S03]  /*aec0*/  IABS R13, R15 ;  /* 0x0000000f000d7213 */ /* 0x000fc60000000000 */
[----:B------:R-:W-:Y:S01]  /*aed0*/  @!P5 IMAD.IADD R12, R12, 0x1, -R6 ;  /* 0x000000010c0cd824 */ /* 0x000fe200078e0a06 */
[C---:B------:R-:W-:Y:S01]  /*aee0*/  ISETP.GT.U32.AND P5, PT, R6.reuse, R20, PT ;  /* 0x000000140600720c */ /* 0x040fe20003fa4070 */
[----:B------:R-:W-:Y:S02]  /*aef0*/  IMAD.MOV R22, RZ, RZ, -R22 ;  /* 0x000000ffff167224 */ /* 0x000fe400078e0a16 */
[----:B0-----:R-:W-:Y:S02]  /*af00*/  IMAD.MOV.U32 R3, RZ, RZ, R16 ;  /* 0x000000ffff037224 */ /* 0x001fe400078e0010 */
[C---:B------:R-:W-:Y:S02]  /*af10*/  IMAD R18, R6.reuse, R22, R18 ;  /* 0x0000001606127224 */ /* 0x040fe400078e0212 */
[----:B------:R-:W-:Y:S01]  /*af20*/  @!P0 IMAD.MOV R3, RZ, RZ, -R3 ;  /* 0x000000ffff038224 */ /* 0x000fe200078e0a03 */
[----:B------:R-:W-:Y:S01]  /*af30*/  ISETP.GT.U32.AND P0, PT, R6, R23, PT ;  /* 0x000000170600720c */ /* 0x000fe20003f04070 */
[----:B------:R-:W-:-:S03]  /*af40*/  IMAD.HI.U32 R16, R7, R14, RZ ;  /* 0x0000000e07107227 */ /* 0x000fc600078e00ff */
[----:B------:R0:W-:Y:S01]  /*af50*/  STL [R1+0x144], R3 ;  /* 0x0001440301007387 */ /* 0x0001e20000100800 */
[----:B------:R-:W-:Y:S02]  /*af60*/  @!P5 IMAD.IADD R20, R20, 0x1, -R6 ;  /* 0x000000011414d824 */ /* 0x000fe400078e0a06 */
[----:B------:R-:W-:Y:S02]  /*af70*/  IMAD.MOV R17, RZ, RZ, -R17 ;  /* 0x000000ffff117224 */ /* 0x000fe400078e0a11 */
[----:B------:R-:W-:Y:S02]  /*af80*/  IMAD.MOV R16, RZ, RZ, -R16 ;  /* 0x000000ffff107224 */ /* 0x000fe400078e0a10 */
[----:B------:R-:W-:-:S04]  /*af90*/  IMAD.HI.U32 R24, R7, R8, RZ ;  /* 0x0000000807187227 */ /* 0x000fc800078e00ff */
[----:B------:R-:W-:Y:S01]  /*afa0*/  @!P0 IMAD.IADD R23, R23, 0x1, -R6 ;  /* 0x0000000117178824 */ /* 0x000fe200078e0a06 */
[C---:B------:R-:W-:Y:S01]  /*afb0*/  ISETP.GT.U32.AND P0, PT, R6.reuse, R18, PT ;  /* 0x000000120600720c */ /* 0x040fe20003f04070 */
[----:B0-----:R-:W-:Y:S02]  /*afc0*/  IMAD.MOV.U32 R3, RZ, RZ, R12 ;  /* 0x000000ffff037224 */ /* 0x001fe400078e000c */
[C---:B------:R-:W-:Y:S01]  /*afd0*/  IMAD R5, R6.reuse, R17, R5 ;  /* 0x0000001106057224 */ /* 0x040fe200078e0205 */
[C---:B------:R-:W-:Y:S01]  /*afe0*/  ISETP.GT.U32.AND P5, PT, R6.reuse, R23, PT ;  /* 0x000000170600720c */ /* 0x040fe20003fa4070 */
[----:B------:R-:W-:Y:S02]  /*aff0*/  @!P4 IMAD.MOV R3, RZ, RZ, -R3 ;  /* 0x000000ffff03c224 */ /* 0x000fe400078e0a03 */
[----:B------:R-:W-:Y:S02]  /*b000*/  IMAD R14, R6, R16, R14 ;  /* 0x00000010060e7224 */ /* 0x000fe400078e020e */
[----:B------:R-:W-:Y:S01]  /*b010*/  IMAD.HI.U32 R22, R7, R13, RZ ;  /* 0x0000000d07167227 */ /* 0x000fe200078e00ff */
[----:B------:R0:W-:Y:S03]  /*b020*/  STL [R1+0x138], R3 ;  /* 0x0001380301007387 */ /* 0x0001e60000100800 */
[----:B------:R-:W-:Y:S01]  /*b030*/  @!P0 IMAD.IADD R18, R18, 0x1, -R6 ;  /* 0x0000000112128824 */ /* 0x000fe200078e0a06 */
[----:B------:R-:W-:Y:S01]  /*b040*/  ISETP.GT.U32.AND P0, PT, R6, R20, PT ;  /* 0x000000140600720c */ /* 0x000fe20003f04070 */
[----:B------:R-:W-:-:S02]  /*b050*/  IMAD.MOV R24, RZ, RZ, -R24 ;  /* 0x000000ffff187224 */ /* 0x000fc400078e0a18 */
[----:B------:R-:W-:Y:S01]  /*b060*/  @!P5 IMAD.IADD R23, R23, 0x1, -R6 ;  /* 0x000000011717d824 */ /* 0x000fe200078e0a06 */
[C---:B------:R-:W-:Y:S01]  /*b070*/  ISETP.GT.U32.AND P4, PT, R6.reuse, R18, PT ;  /* 0x000000120600720c */ /* 0x040fe20003f84070 */
[----:B------:R-:W-:Y:S01]  /*b080*/  IMAD.MOV R22, RZ, RZ, -R22 ;  /* 0x000000ffff167224 */ /* 0x000fe200078e0a16 */
[C---:B------:R-:W-:Y:S01]  /*b090*/  ISETP.GT.U32.AND P5, PT, R6.reuse, R5, PT ;  /* 0x000000050600720c */ /* 0x040fe20003fa4070 */
[----:B0-----:R-:W-:Y:S02]  /*b0a0*/  IMAD.MOV.U32 R3, RZ, RZ, R23 ;  /* 0x000000ffff037224 */ /* 0x001fe400078e0017 */
[C---:B------:R-:W-:Y:S02]  /*b0b0*/  IMAD R8, R6.reuse, R24, R8 ;  /* 0x0000001806087224 */ /* 0x040fe400078e0208 */
[----:B------:R-:W-:Y:S01]  /*b0c0*/  @!P2 IMAD.MOV R3, RZ, RZ, -R3 ;  /* 0x000000ffff03a224 */ /* 0x000fe200078e0a03 */
[C---:B------:R-:W-:Y:S01]  /*b0d0*/  ISETP.GT.U32.AND P2, PT, R6.reuse, R14, PT ;  /* 0x0000000e0600720c */ /* 0x040fe20003f44070 */
[----:B------:R-:W-:-:S02]  /*b0e0*/  IMAD R13, R6, R22, R13 ;  /* 0x00000016060d7224 */ /* 0x000fc400078e020d */
[--C-:B------:R-:W-:Y:S01]  /*b0f0*/  @!P0 IMAD.IADD R20, R20, 0x1, -R6.reuse ;  /* 0x0000000114148824 */ /* 0x100fe200078e0a06 */
[----:B------:R-:W-:Y:S01]  /*b100*/  ISETP.GT.U32.AND P0, PT, R6, R8, PT ;  /* 0x000000080600720c */ /* 0x000fe20003f04070 */
[--C-:B------:R-:W-:Y:S01]  /*b110*/  @!P4 IMAD.IADD R18, R18, 0x1, -R6.reuse ;  /* 0x000000011212c824 */ /* 0x100fe200078e0a06 */
[----:B------:R-:W-:Y:S01]  /*b120*/  ISETP.GT.U32.AND P4, PT, R6, R13, PT ;  /* 0x0000000d0600720c */ /* 0x000fe20003f84070 */
[C---:B------:R-:W-:Y:S01]  /*b130*/  VIADD R16, R0.reuse, 0x30 ;  /* 0x0000003000107836 */ /* 0x040fe20000000000 */
[----:B------:R0:W-:Y:S01]  /*b140*/  STL [R1+0x130], R3 ;  /* 0x0001300301007387 */ /* 0x0001e20000100800 */
[----:B------:R-:W-:Y:S02]  /*b150*/  VIADD R17, R0, 0x2f ;  /* 0x0000002f00117836 */ /* 0x000fe40000000000 */
[--C-:B------:R-:W-:Y:S01]  /*b160*/  @!P5 IMAD.IADD R5, R5, 0x1, -R6.reuse ;  /* 0x000000010505d824 */ /* 0x100fe200078e0a06 */
[----:B------:R-:W-:Y:S01]  /*b170*/  IABS R25, R16 ;  /* 0x0000001000197213 */ /* 0x000fe20000000000 */
[--C-:B------:R-:W-:Y:S01]  /*b180*/  @!P2 IMAD.IADD R14, R14, 0x1, -R6.reuse ;  /* 0x000000010e0ea824 */ /* 0x100fe200078e0a06 */
[----:B------:R-:W-:Y:S01]  /*b190*/  IABS R22, R17 ;  /* 0x0000001100167213 */ /* 0x000fe20000000000 */
[----:B------:R-:W-:Y:S01]  /*b1a0*/  VIADD R12, R0, 0x2e ;  /* 0x0000002e000c7836 */ /* 0x000fe20000000000 */
[----:B------:R-:W-:Y:S01]  /*b1b0*/  ISETP.GT.U32.AND P2, PT, R6, R5, PT ;  /* 0x000000050600720c */ /* 0x000fe20003f44070 */
[----:B------:R-:W-:Y:S01]  /*b1c0*/  @!P0 IMAD.IADD R8, R8, 0x1, -R6 ;  /* 0x0000000108088824 */ /* 0x000fe200078e0a06 */
[----:B------:R-:W-:Y:S01]  /*b1d0*/  ISETP.GT.U32.AND P0, PT, R6, R14, PT ;  /* 0x0000000e0600720c */ /* 0x000fe20003f04070 */
[----:B0-----:R-:W-:Y:S01]  /*b1e0*/  IMAD.MOV.U32 R3, RZ, RZ, R20 ;  /* 0x000000ffff037224 */ /* 0x001fe200078e0014 */
[----:B------:R-:W-:Y:S01]  /*b1f0*/  IABS R23, R12 ;  /* 0x0000000c00177213 */ /* 0x000fe20000000000 */
[----:B------:R-:W-:Y:S01]  /*b200*/  IMAD.HI.U32 R26, R7, R25, RZ ;  /* 0x00000019071a7227 */ /* 0x000fe200078e00ff */
[----:B------:R-:W-:-:S03]  /*b210*/  ISETP.GE.AND P5, PT, R19, RZ, PT ;  /* 0x000000ff1300720c */ /* 0x000fc60003fa6270 */
[----:B------:R-:W-:-:S04]  /*b220*/  IMAD.HI.U32 R24, R7, R22, RZ ;  /* 0x0000001607187227 */ /* 0x000fc800078e00ff */
[----:B------:R-:W-:Y:S02]  /*b230*/  @!P4 IMAD.IADD R13, R13, 0x1, -R6 ;  /* 0x000000010d0dc824 */ /* 0x000fe400078e0a06 */
[----:B------:R-:W-:Y:S01]  /*b240*/  @!P3 IMAD.MOV R3, RZ, RZ, -R3 ;  /* 0x000000ffff03b224 */ /* 0x000fe200078e0a03 */
[C---:B------:R-:W-:Y:S01]  /*b250*/  ISETP.GT.U32.AND P3, PT, R6.reuse, R8, PT ;  /* 0x000000080600720c */ /* 0x040fe20003f64070 */
[----:B------:R-:W-:Y:S01]  /*b260*/  IMAD.MOV R26, RZ, RZ, -R26 ;  /* 0x000000ffff1a7224 */ /* 0x000fe200078e0a1a */
[C---:B------:R-:W-:Y:S01]  /*b270*/  ISETP.GT.U32.AND P4, PT, R6.reuse, R13, PT ;  /* 0x0000000d0600720c */ /* 0x040fe20003f84070 */
[----:B------:R-:W-:Y:S01]  /*b280*/  IMAD.MOV R24, RZ, RZ, -R24 ;  /* 0x000000ffff187224 */ /* 0x000fe200078e0a18 */
[----:B------:R0:W-:Y:S01]  /*b290*/  STL [R1+0x12c], R3 ;  /* 0x00012c0301007387 */ /* 0x0001e20000100800 */
[C---:B------:R-:W-:Y:S02]  /*b2a0*/  IMAD R19, R6.reuse, R26, R25 ;  /* 0x0000001a06137224 */ /* 0x040fe400078e0219 */
[----:B------:R-:W-:-:S02]  /*b2b0*/  IMAD R22, R6, R24, R22 ;  /* 0x0000001806167224 */ /* 0x000fc400078e0216 */
[----:B------:R-:W-:Y:S02]  /*b2c0*/  VIADD R24, R0, 0x2d ;  /* 0x0000002d00187836 */ /* 0x000fe40000000000 */
[----:B------:R-:W-:-:S04]  /*b2d0*/  IMAD.HI.U32 R25, R7, R23, RZ ;  /* 0x0000001707197227 */ /* 0x000fc800078e00ff */
[----:B0-----:R-:W-:Y:S01]  /*b2e0*/  IMAD.MOV.U32 R3, RZ, RZ, R18 ;  /* 0x000000ffff037224 */ /* 0x001fe200078e0012 */
[----:B------:R-:W-:Y:S01]  /*b2f0*/  IABS R18, R24 ;  /* 0x0000001800127213 */ /* 0x000fe20000000000 */
[----:B------:R-:W-:Y:S02]  /*b300*/  IMAD.MOV R25, RZ, RZ, -R25 ;  /* 0x000000ffff197224 */ /* 0x000fe400078e0a19 */
[--C-:B------:R-:W-:Y:S01]  /*b310*/  @!P2 IMAD.IADD R5, R5, 0x1, -R6.reuse ;  /* 0x000000010505a824 */ /* 0x100fe200078e0a06 */
[----:B------:R-:W-:Y:S01]  /*b320*/  ISETP.GE.AND P2, PT, R21, RZ, PT ;  /* 0x000000ff1500720c */ /* 0x000fe20003f46270 */
[----:B------:R-:W-:Y:S01]  /*b330*/  @!P0 IMAD.IADD R14, R14, 0x1, -R6 ;  /* 0x000000010e0e8824 */ /* 0x000fe200078e0a06 */
[C---:B------:R-:W-:Y:S01]  /*b340*/  ISETP.GT.U32.AND P0, PT, R6.reuse, R22, PT ;  /* 0x000000160600720c */ /* 0x040fe20003f04070 */
[----:B------:R-:W-:Y:S01]  /*b350*/  @!P1 IMAD.MOV R3, RZ, RZ, -R3 ;  /* 0x000000ffff039224 */ /* 0x000fe200078e0a03 */
[C---:B------:R-:W-:Y:S01]  /*b360*/  ISETP.GT.U32.AND P1, PT, R6.reuse, R19, PT ;  /* 0x000000130600720c */ /* 0x040fe20003f24070 */
[----:B------:R-:W-:-:S02]  /*b370*/  IMAD R20, R6, R25, R23 ;  /* 0x0000001906147224 */ /* 0x000fc400078e0217 */
[----:B------:R-:W-:Y:S01]  /*b380*/  @!P3 IMAD.IADD R8, R8, 0x1, -R6 ;  /* 0x000000010808b824 */ /* 0x000fe200078e0a06 */
[----:B------:R-:W-:Y:S01]  /*b390*/  ISETP.GE.AND P3, PT, R15, RZ, PT ;  /* 0x000000ff0f00720c */ /* 0x000fe20003f66270 */
[----:B------:R-:W-:Y:S01]  /*b3a0*/  IMAD.MOV.U32 R4, RZ, RZ, R5 ;  /* 0x000000ffff047224 */ /* 0x000fe200078e0005 */
[----:B------:R0:W-:Y:S01]  /*b3b0*/  STL [R1+0xfc], R3 ;  /* 0x0000fc0301007387 */ /* 0x0001e20000100800 */
[----:B------:R-:W-:Y:S02]  /*b3c0*/  VIADD R15, R0, 0x2c ;  /* 0x0000002c000f7836 */ /* 0x000fe40000000000 */
[----:B------:R-:W-:-:S03]  /*b3d0*/  IMAD.HI.U32 R25, R7, R18, RZ ;  /* 0x0000001207197227 */ /* 0x000fc600078e00ff */
[----:B------:R-:W-:Y:S01]  /*b3e0*/  IABS R21, R15 ;  /* 0x0000000f00157213 */ /* 0x000fe20000000000 */
[----:B------:R-:W-:Y:S01]  /*b3f0*/  @!P4 IMAD.IADD R13, R13, 0x1, -R6 ;  /* 0x000000010d0dc824 */ /* 0x000fe200078e0a06 */
[----:B------:R-:W-:Y:S01]  /*b400*/  ISETP.GT.U32.AND P4, PT, R6, R20, PT ;  /* 0x000000140600720c */ /* 0x000fe20003f84070 */
[----:B------:R-:W-:Y:S02]  /*b410*/  @!P6 IMAD.MOV R4, RZ, RZ, -R4 ;  /* 0x000000ffff04e224 */ /* 0x000fe400078e0a04 */
[----:B------:R-:W-:Y:S02]  /*b420*/  IMAD.MOV R25, RZ, RZ, -R25 ;  /* 0x000000ffff197224 */ /* 0x000fe400078e0a19 */
[----:B------:R-:W-:Y:S01]  /*b430*/  @!P0 IMAD.IADD R22, R22, 0x1, -R6 ;  /* 0x0000000116168824 */ /* 0x000fe200078e0a06 */
[----:B------:R1:W-:Y:S01]  /*b440*/  STL [R1+0xd4], R4 ;  /* 0x0000d40401007387 */ /* 0x0003e20000100800 */
[----:B------:R-:W-:Y:S01]  /*b450*/  IMAD R18, R6, R25, R18 ;  /* 0x0000001906127224 */ /* 0x000fe200078e0212 */
[----:B------:R-:W-:Y:S01]  /*b460*/  ISETP.GE.AND P0, PT, R17, RZ, PT ;  /* 0x000000ff1100720c */ /* 0x000fe20003f06270 */
[----:B------:R-:W-:-:S02]  /*b470*/  IMAD.MOV.U32 R17, RZ, RZ, R21 ;  /* 0x000000ffff117224 */ /* 0x000fc400078e0015 */
[----:B------:R-:W-:Y:S01]  /*b480*/  @!P1 IMAD.IADD R19, R19, 0x1, -R6 ;  /* 0x0000000113139824 */ /* 0x000fe200078e0a06 */
[----:B------:R-:W-:Y:S01]  /*b490*/  ISETP.GE.AND P1, PT, R16, RZ, PT ;  /* 0x000000ff1000720c */ /* 0x000fe20003f26270 */
[----:B0-----:R-:W-:Y:S02]  /*b4a0*/  IMAD.MOV.U32 R3, RZ, RZ, R14 ;  /* 0x000000ffff037224 */ /* 0x001fe400078e000e */
[----:B------:R-:W-:Y:S02]  /*b4b0*/  VIADD R16, R0, 0x2b ;  /* 0x0000002b00107836 */ /* 0x000fe40000000000 */
[----:B-1----:R-:W-:Y:S02]  /*b4c0*/  IMAD.MOV.U32 R4, RZ, RZ, R8 ;  /* 0x000000ffff047224 */ /* 0x002fe400078e0008 */
[----:B------:R-:W-:Y:S01]  /*b4d0*/  IMAD.HI.U32 R8, R7, R17, RZ ;  /* 0x0000001107087227 */ /* 0x000fe200078e00ff */
[----:B------:R-:W-:-:S03]  /*b4e0*/  IABS R23, R16 ;  /* 0x0000001000177213 */ /* 0x000fc60000000000 */
[----:B------:R-:W-:Y:S01]  /*b4f0*/  @!P2 IMAD.MOV R4, RZ, RZ, -R4 ;  /* 0x000000ffff04a224 */ /* 0x000fe200078e0a04 */
[----:B------:R-:W-:Y:S01]  /*b500*/  ISETP.GT.U32.AND P2, PT, R6, R18, PT ;  /* 0x000000120600720c */ /* 0x000fe20003f44070 */
[----:B------:R-:W-:Y:S01]  /*b510*/  @!P4 IMAD.IADD R20, R20, 0x1, -R6 ;  /* 0x000000011414c824 */ /* 0x000fe200078e0a06 */
[C---:B------:R-:W-:Y:S01]  /*b520*/  ISETP.GT.U32.AND P4, PT, R6.reuse, R19, PT ;  /* 0x000000130600720c */ /* 0x040fe20003f84070 */
[----:B------:R-:W-:Y:S01]  /*b530*/  @!P5 IMAD.MOV R3, RZ, RZ, -R3 ;  /* 0x000000ffff03d224 */ /* 0x000fe200078e0a03 */
[C---:B------:R-:W-:Y:S01]  /*b540*/  ISETP.GT.U32.AND P5, PT, R6.reuse, R22, PT ;  /* 0x000000160600720c */ /* 0x040fe20003fa4070 */
[----:B------:R-:W-:Y:S01]  /*b550*/  IMAD.MOV R8, RZ, RZ, -R8 ;  /* 0x000000ffff087224 */ /* 0x000fe200078e0a08 */
[C---:B------:R-:W-:Y:S01]  /*b560*/  ISETP.GT.U32.AND P6, PT, R6.reuse, R20, PT ;  /* 0x000000140600720c */ /* 0x040fe20003fc4070 */
[----:B------:R-:W-:Y:S01]  /*b570*/  IMAD.MOV.U32 R5, RZ, RZ, R23 ;  /* 0x000000ffff057224 */ /* 0x000fe200078e0017 */
[----:B------:R0:W-:Y:S01]  /*b580*/  STL [R1+0xb8], R3 ;  /* 0x0000b80301007387 */ /* 0x0001e20000100800 */
[----:B------:R-:W-:-:S02]  /*b590*/  IMAD R17, R6, R8, R17 ;  /* 0x0000000806117224 */ /* 0x000fc400078e0211 */
[----:B------:R-:W-:Y:S01]  /*b5a0*/  VIADD R8, R0, 0x2a ;  /* 0x0000002a00087836 */ /* 0x000fe20000000000 */
[----:B------:R1:W-:Y:S01]  /*b5b0*/  STL [R1+0xb4], R4 ;  /* 0x0000b40401007387 */ /* 0x0003e20000100800 */
[--C-:B------:R-:W-:Y:S01]  /*b5c0*/  @!P2 IMAD.IADD R18, R18, 0x1, -R6.reuse ;  /* 0x000000011212a824 */ /* 0x100fe200078e0a06 */
[----:B------:R-:W-:Y:S01]  /*b5d0*/  ISETP.GT.U32.AND P2, PT, R6, R17, PT ;  /* 0x000000110600720c */ /* 0x000fe20003f44070 */
[--C-:B------:R-:W-:Y:S01]  /*b5e0*/  @!P4 IMAD.IADD R19, R19, 0x1, -R6.reuse ;  /* 0x000000011313c824 */ /* 0x100fe200078e0a06 */
[----:B------:R-:W-:Y:S01]  /*b5f0*/  IABS R21, R8 ;  /* 0x0000000800157213 */ /* 0x000fe20000000000 */
[--C-:B------:R-:W-:Y:S01]  /*b600*/  @!P5 IMAD.IADD R22, R22, 0x1, -R6.reuse ;  /* 0x000000011616d824 */ /* 0x100fe200078e0a06 */
[----:B------:R-:W-:Y:S01]  /*b610*/  ISETP.GE.AND P4, PT, R24, RZ, PT ;  /* 0x000000ff1800720c */ /* 0x000fe20003f86270 */
[----:B0-----:R-:W-:Y:S01]  /*b620*/  IMAD.MOV.U32 R3, RZ, RZ, R13 ;  /* 0x000000ffff037224 */ /* 0x001fe200078e000d */
[----:B------:R-:W-:Y:S01]  /*b630*/  ISETP.GE.AND P5, PT, R15, RZ, PT ;  /* 0x000000ff0f00720c */ /* 0x000fe20003fa6270 */
[----:B------:R-:W-:Y:S01]  /*b640*/  @!P6 IMAD.IADD R20, R20, 0x1, -R6 ;  /* 0x000000011414e824 */ /* 0x000fe200078e0a06 */
[----:B------:R-:W-:Y:S01]  /*b650*/  ISETP.GE.AND P6, PT, R16, RZ, PT ;  /* 0x000000ff1000720c */ /* 0x000fe20003fc6270 */
[----:B------:R-:W-:Y:S01]  /*b660*/  @!P3 IMAD.MOV R3, RZ, RZ, -R3 ;  /* 0x000000ffff03b224 */ /* 0x000fe200078e0a03 */
[----:B------:R-:W-:Y:S01]  /*b670*/  ISETP.GE.AND P3, PT, R12, RZ, PT ;  /* 0x000000ff0c00720c */ /* 0x000fe20003f66270 */
[----:B------:R-:W-:-:S03]  /*b680*/  IMAD.HI.U32 R12, R7, R5, RZ ;  /* 0x00000005070c7227 */ /* 0x000fc600078e00ff */
[----:B------:R0:W-:Y:S01]  /*b690*/  STL [R1+0xb0], R3 ;  /* 0x0000b00301007387 */ /* 0x0001e20000100800 */
[----:B------:R-:W-:Y:S02]  /*b6a0*/  IMAD.MOV R12, RZ, RZ, -R12 ;  /* 0x000000ffff0c7224 */ /* 0x000fe400078e0a0c */
[----:B------:R-:W-:Y:S02]  /*b6b0*/  VIADD R16, R0, 0x29 ;  /* 0x0000002900107836 */ /* 0x000fe40000000000 */
[----:B------:R-:W-:Y:S02]  /*b6c0*/  IMAD R14, R6, R12, R5 ;  /* 0x0000000c060e7224 */ /* 0x000fe400078e0205 */
[----:B-1----:R-:W-:Y:S01]  /*b6d0*/  IMAD.MOV.U32 R4, RZ, RZ, R22 ;  /* 0x000000ffff047224 */ /* 0x002fe200078e0016 */
[----:B------:R-:W-:Y:S01]  /*b6e0*/  IABS R23, R16 ;  /* 0x0000001000177213 */ /* 0x000fe20000000000 */
[----:B------:R-:W-:Y:S02]  /*b6f0*/  @!P2 IMAD.IADD R17, R17, 0x1, -R6 ;  /* 0x000000011111a824 */ /* 0x000fe400078e0a06 */
[----:B0-----:R-:W-:-:S02]  /*b700*/  IMAD.MOV.U32 R3, RZ, RZ, R19 ;  /* 0x000000ffff037224 */ /* 0x001fc400078e0013 */
[----:B------:R-:W-:Y:S01]  /*b710*/  @!P0 IMAD.MOV R4, RZ, RZ, -R4 ;  /* 0x000000ffff048224 */ /* 0x000fe200078e0a04 */
[C---:B------:R-:W-:Y:S01]  /*b720*/  ISETP.GT.U32.AND P0, PT, R6.reuse, R14, PT ;  /* 0x0000000e0600720c */ /* 0x040fe20003f04070 */
[----:B------:R-:W-:Y:S01]  /*b730*/  @!P1 IMAD.MOV R3, RZ, RZ, -R3 ;  /* 0x000000ffff039224 */ /* 0x000fe200078e0a03 */
[C---:B------:R-:W-:Y:S01]  /*b740*/  ISETP.GT.U32.AND P1, PT, R6.reuse, R18, PT ;  /* 0x000000120600720c */ /* 0x040fe20003f24070 */
[----:B------:R-:W-:Y:S01]  /*b750*/  IMAD.MOV.U32 R19, RZ, RZ, R23 ;  /* 0x000000ffff137224 */ /* 0x000fe200078e0017 */
[----:B------:R-:W-:Y:S01]  /*b760*/  ISETP.GT.U32.AND P2, PT, R6, R17, PT ;  /* 0x000000110600720c */ /* 0x000fe20003f44070 */
[----:B------:R-:W-:Y:S01]  /*b770*/  IMAD.HI.U32 R23, R7, R21, RZ ;  /* 0x0000001507177227 */ /* 0x000fe200078e00ff */
[----:B------:R0:W-:Y:S03]  /*b780*/  STL [R1+0x4c], R3 ;  /* 0x00004c0301007387 */ /* 0x0001e60000100800 */
[----:B------:R-:W-:Y:S01]  /*b790*/  VIADD R13, R0, 0x28 ;  /* 0x00000028000d7836 */ /* 0x000fe20000000000 */
[----:B------:R1:W-:Y:S01]  /*b7a0*/  STL [R1+0x48], R4 ;  /* 0x0000480401007387 */ /* 0x0003e20000100800 */
[----:B------:R-:W-:-:S02]  /*b7b0*/  IMAD.MOV R22, RZ, RZ, -R23 ;  /* 0x000000ffff167224 */ /* 0x000fc400078e0a17 */
[--C-:B------:R-:W-:Y:S01]  /*b7c0*/  @!P0 IMAD.IADD R14, R14, 0x1, -R6.reuse ;  /* 0x000000010e0e8824 */ /* 0x100fe200078e0a06 */
[----:B------:R-:W-:Y:S01]  /*b7d0*/  IABS R15, R13 ;  /* 0x0000000d000f7213 */ /* 0x000fe20000000000 */
[----:B------:R-:W-:Y:S02]  /*b7e0*/  @!P1 IMAD.IADD R18, R18, 0x1, -R6 ;  /* 0x0000000112129824 */ /* 0x000fe400078e0a06 */
[----:B0-----:R-:W-:Y:S01]  /*b7f0*/  IMAD.MOV.U32 R3, RZ, RZ, R20 ;  /* 0x000000ffff037224 */ /* 0x001fe200078e0014 */
[----:B------:R-:W-:Y:S01]  /*b800*/  ISETP.GT.U32.AND P0, PT, R6, R14, PT ;  /* 0x0000000e0600720c */ /* 0x000fe20003f04070 */
[----:B------:R-:W-:-:S04]  /*b810*/  IMAD.HI.U32 R20, R7, R19, RZ ;  /* 0x0000001307147227 */ /* 0x000fc800078e00ff */
[----:B------:R-:W-:Y:S01]  /*b820*/  @!P3 IMAD.MOV R3, RZ, RZ, -R3 ;  /* 0x000000ffff03b224 */ /* 0x000fe200078e0a03 */
[----:B------:R-:W-:Y:S01]  /*b830*/  ISETP.GE.AND P3, PT, R8, RZ, PT ;  /* 0x000000ff0800720c */ /* 0x000fe20003f66270 */
[C---:B------:R-:W-:Y:S02]  /*b840*/  IMAD R8, R6.reuse, R22, R21 ;  /* 0x0000001606087224 */ /* 0x040fe400078e0215 */
[----:B------:R-:W-:Y:S01]  /*b850*/  IMAD.MOV R21, RZ, RZ, -R20 ;  /* 0x000000ffff157224 */ /* 0x000fe200078e0a14 */
[----:B------:R0:W-:Y:S01]  /*b860*/  STL [R1+0x44], R3 ;  /* 0x0000440301007387 */ /* 0x0001e20000100800 */
[----:B------:R-:W-:Y:S01]  /*b870*/  @!P2 IMAD.IADD R17, R17, 0x1, -R6 ;  /* 0x000000011111a824 */ /* 0x000fe200078e0a06 */
[----:B------:R-:W-:Y:S01]  /*b880*/  ISETP.GT.U32.AND P1, PT, R6, R8, PT ;  /* 0x000000080600720c */ /* 0x000fe20003f24070 */
[----:B------:R-:W-:Y:S01]  /*b890*/  VIADD R12, R0, 0x27 ;  /* 0x00000027000c7836 */ /* 0x000fe20000000000 */
[----:B------:R-:W-:Y:S01]  /*b8a0*/  ISETP.GE.AND P2, PT, R16, RZ, PT ;  /* 0x000000ff1000720c */ /* 0x000fe20003f46270 */
[----:B------:R-:W-:-:S03]  /*b8b0*/  IMAD.HI.U32 R20, R7, R15, RZ ;  /* 0x0000000f07147227 */ /* 0x000fc600078e00ff */
[----:B------:R-:W-:Y:S01]  /*b8c0*/  IABS R5, R12 ;  /* 0x0000000c00057213 */ /* 0x000fe20000000000 */
[C---:B------:R-:W-:Y:S02]  /*b8d0*/  IMAD R16, R6.reuse, R21, R19 ;  /* 0x0000001506107224 */ /* 0x040fe400078e0213 */
[----:B-1----:R-:W-:Y:S02]  /*b8e0*/  IMAD.MOV.U32 R4, RZ, RZ, R18 ;  /* 0x000000ffff047224 */ /* 0x002fe400078e0012 */
[----:B0-----:R-:W-:Y:S02]  /*b8f0*/  IMAD.MOV.U32 R3, RZ, RZ, R17 ;  /* 0x000000ffff037224 */ /* 0x001fe400078e0011 */
[----:B------:R-:W-:Y:S02]  /*b900*/  IMAD.MOV R20, RZ, RZ, -R20 ;  /* 0x000000ffff147224 */ /* 0x000fe400078e0a14 */
[----:B------:R-:W-:Y:S01]  /*b910*/  @!P4 IMAD.MOV R4, RZ, RZ, -R4 ;  /* 0x000000ffff04c224 */ /* 0x000fe200078e0a04 */
[C---:B------:R-:W-:Y:S01]  /*b920*/  ISETP.GT.U32.AND P4, PT, R6.reuse, R16, PT ;  /* 0x000000100600720c */ /* 0x040fe20003f84070 */
[----:B------:R-:W-:Y:S01]  /*b930*/  @!P5 IMAD.MOV R3, RZ, RZ, -R3 ;  /* 0x000000ffff03d224 */ /* 0x000fe200078e0a03 */
[----:B------:R-:W-:Y:S01]  /*b940*/  ISETP.GE.AND P5, PT, R13, RZ, PT ;  /* 0x000000ff0d00720c */ /* 0x000fe20003fa6270 */
[----:B------:R-:W-:Y:S01]  /*b950*/  IMAD R13, R6, R20, R15 ;  /* 0x00000014060d7224 */ /* 0x000fe200078e020f */
[----:B------:R-:W-:Y:S01]  /*b960*/  STL [R1+0x34], R4 ;  /* 0x0000340401007387 */ /* 0x000fe20000100800 */
[----:B------:R-:W-:-:S03]  /*b970*/  IMAD.HI.U32 R19, R7, R5, RZ ;  /* 0x0000000507137227 */ /* 0x000fc600078e00ff */
[----:B------:R0:W-:Y:S01]  /*b980*/  STL [R1+0x7c], R3 ;  /* 0x00007c0301007387 */ /* 0x0001e20000100800 */
[--C-:B------:R-:W-:Y:S01]  /*b990*/  @!P0 IMAD.IADD R14, R14, 0x1, -R6.reuse ;  /* 0x000000010e0e8824 */ /* 0x100fe200078e0a06 */
[----:B------:R-:W-:Y:S01]  /*b9a0*/  ISETP.GT.U32.AND P0, PT, R6, R13, PT ;  /* 0x0000000d0600720c */ /* 0x000fe20003f04070 */
[--C-:B------:R-:W-:Y:S02]  /*b9b0*/  @!P1 IMAD.IADD R8, R8, 0x1, -R6.reuse ;  /* 0x0000000108089824 */ /* 0x100fe400078e0a06 */
[----:B------:R-:W-:Y:S02]  /*b9c0*/  IMAD.MOV R19, RZ, RZ, -R19 ;  /* 0x000000ffff137224 */ /* 0x000fe400078e0a13 */
[----:B------:R-:W-:Y:S01]  /*b9d0*/  @!P4 IMAD.IADD R16, R16, 0x1, -R6 ;  /* 0x000000011010c824 */ /* 0x000fe200078e0a06 */
[C---:B------:R-:W-:Y:S01]  /*b9e0*/  ISETP.GT.U32.AND P1, PT, R6.reuse, R8, PT ;  /* 0x000000080600720c */ /* 0x040fe20003f24070 */
[C---:B------:R-:W-:Y:S02]  /*b9f0*/  IMAD R5, R6.reuse, R19, R5 ;  /* 0x0000001306057224 */ /* 0x040fe400078e0205 */
[----:B0-----:R-:W-:Y:S01]  /*ba00*/  IMAD.MOV.U32 R3, RZ, RZ, R14 ;  /* 0x000000ffff037224 */ /* 0x001fe200078e000e */
[----:B------:R-:W-:Y:S01]  /*ba10*/  ISETP.GT.U32.AND P4, PT, R6, R16, PT ;  /* 0x000000100600720c */ /* 0x000fe20003f84070 */
[----:B------:R-:W-:-:S02]  /*ba20*/  VIADD R17, R0, 0x25 ;  /* 0x0000002500117836 */ /* 0x000fc40000000000 */
[----:B------:R-:W-:Y:S01]  /*ba30*/  @!P6 IMAD.MOV R3, RZ, RZ, -R3 ;  /* 0x000000ffff03e224 */ /* 0x000fe200078e0a03 */
[----:B------:R-:W-:Y:S01]  /*ba40*/  ISETP.GT.U32.AND P6, PT, R6, R5, PT ;  /* 0x000000050600720c */ /* 0x000fe20003fc4070 */
[----:B------:R-:W-:Y:S01]  /*ba50*/  VIADD R15, R0, 0x26 ;  /* 0x00000026000f7836 */ /* 0x000fe20000000000 */
[----:B------:R-:W-:Y:S01]  /*ba60*/  IABS R19, R17 ;  /* 0x0000001100137213 */ /* 0x000fe20000000000 */
[--C-:B------:R-:W-:Y:S01]  /*ba70*/  @!P0 IMAD.IADD R13, R13, 0x1, -R6.reuse ;  /* 0x000000010d0d8824 */ /* 0x100fe200078e0a06 */
[----:B------:R0:W-:Y:S01]  /*ba80*/  STL [R1+0x84], R3 ;  /* 0x0000840301007387 */ /* 0x0001e20000100800 */
[--C-:B------:R-:W-:Y:S01]  /*ba90*/  @!P1 IMAD.IADD R8, R8, 0x1, -R6.reuse ;  /* 0x0000000108089824 */ /* 0x100fe200078e0a06 */
[----:B------:R-:W-:Y:S01]  /*baa0*/  IABS R18, R15 ;  /* 0x0000000f00127213 */ /* 0x000fe20000000000 */
[----:B------:R-:W-:Y:S01]  /*bab0*/  IMAD.MOV.U32 R14, RZ, RZ, R19 ;  /* 0x000000ffff0e7224 */ /* 0x000fe200078e0013 */
[----:B------:R-:W-:Y:S01]  /*bac0*/  ISETP.GT.U32.AND P0, PT, R6, R13, PT ;  /* 0x0000000d0600720c */ /* 0x000fe20003f04070 */
[----:B------:R-:W-:Y:S01]  /*bad0*/  @!P4 IMAD.IADD R16, R16, 0x1, -R6 ;  /* 0x000000011010c824 */ /* 0x000fe200078e0a06 */
[----:B------:R-:W-:Y:S01]  /*bae0*/  ISETP.GE.AND P1, PT, R12, RZ, PT ;  /* 0x000000ff0c00720c */ /* 0x000fe20003f26270 */
[----:B------:R-:W-:Y:S01]  /*baf0*/  IMAD.HI.U32 R12, R7, R18, RZ ;  /* 0x00000012070c7227 */ /* 0x000fe200078e00ff */
[----:B------:R-:W-:-:S03]  /*bb00*/  ISETP.GE.AND P4, PT, R17, RZ, PT ;  /* 0x000000ff1100720c */ /* 0x000fc60003f86270 */
[----:B0-----:R-:W-:Y:S02]  /*bb10*/  IMAD.MOV.U32 R3, RZ, RZ, R8 ;  /* 0x000000ffff037224 */ /* 0x001fe400078e0008 */
[----:B------:R-:W-:Y:S02]  /*bb20*/  @!P6 IMAD.IADD R5, R5, 0x1, -R6 ;  /* 0x000000010505e824 */ /* 0x000fe400078e0a06 */
[----:B------:R-:W-:-:S03]  /*bb30*/  IMAD.HI.U32 R8, R7, R14, RZ ;  /* 0x0000000e07087227 */ /* 0x000fc600078e00ff */
[C---:B------:R-:W-:Y:S01]  /*bb40*/  ISETP.GT.U32.AND P6, PT, R6.reuse, R5, PT ;  /* 0x000000050600720c */ /* 0x040fe20003fc4070 */
[----:B------:R-:W-:Y:S02]  /*bb50*/  IMAD.MOV R12, RZ, RZ, -R12 ;  /* 0x000000ffff0c7224 */ /* 0x000fe400078e0a0c */
[----:B------:R-:W-:Y:S01]  /*bb60*/  @!P3 IMAD.MOV R3, RZ, RZ, -R3 ;  /* 0x000000ffff03b224 */ /* 0x000fe200078e0a03 */
[----:B------:R-:W-:Y:S01]  /*bb70*/  ISETP.GE.AND P3, PT, R15, RZ, PT ;  /* 0x000000ff0f00720c */ /* 0x000fe20003f66270 */
[----:B------:R-:W-:Y:S02]  /*bb80*/  IMAD.MOV R15, RZ, RZ, -R8 ;  /* 0x000000ffff0f7224 */ /* 0x000fe400078e0a08 */
[----:B------:R-:W-:Y:S01]  /*bb90*/  IMAD R8, R6, R12, R18 ;  /* 0x0000000c06087224 */ /* 0x000fe200078e0212 */
[----:B------:R0:W-:Y:S01]  /*bba0*/  STL [R1+0xa0], R3 ;  /* 0x0000a00301007387 */ /* 0x0001e20000100800 */
[----:B------:R-:W-:Y:S02]  /*bbb0*/  IMAD.MOV.U32 R4, RZ, RZ, R16 ;  /* 0x000000ffff047224 */ /* 0x000fe400078e0010 */
[----:B------:R-:W-:-:S02]  /*bbc0*/  @!P0 IMAD.IADD R13, R13, 0x1, -R6 ;  /* 0x000000010d0d8824 */ /* 0x000fc400078e0a06 */
[----:B------:R-:W-:Y:S01]  /*bbd0*/  @!P2 IMAD.MOV R4, RZ, RZ, -R4 ;  /* 0x000000ffff04a224 */ /* 0x000fe200078e0a04 */
[C---:B------:R-:W-:Y:S01]  /*bbe0*/  ISETP.GT.U32.AND P2, PT, R6.reuse, R8, PT ;  /* 0x000000080600720c */ /* 0x040fe20003f44070 */
[----:B------:R-:W-:Y:S02]  /*bbf0*/  @!P6 IMAD.IADD R5, R5, 0x1, -R6 ;  /* 0x000000010505e824 */ /* 0x000fe400078e0a06 */
[----:B------:R-:W-:Y:S01]  /*bc00*/  IMAD R18, R6, R15, R14 ;  /* 0x0000000f06127224 */ /* 0x000fe200078e020e */
[----:B------:R-:W-:Y:S01]  /*bc10*/  STL [R1+0xa4], R4 ;  /* 0x0000a40401007387 */ /* 0x000fe20000100800 */
[----:B0-----:R-:W-:Y:S02]  /*bc20*/  IMAD.MOV.U32 R3, RZ, RZ, R13 ;  /* 0x000000ffff037224 */ /* 0x001fe400078e000d */
[----:B------:R-:W-:Y:S02]  /*bc30*/  VIADD R12, R0, 0x24 ;  /* 0x00000024000c7836 */ /* 0x000fe40000000000 */
[----:B------:R-:W-:-:S02]  /*bc40*/  @!P5 IMAD.MOV R3, RZ, RZ, -R3 ;  /* 0x000000ffff03d224 */ /* 0x000fc400078e0a03 */
[----:B------:R-:W-:Y:S01]  /*bc50*/  VIADD R15, R0, 0x23 ;  /* 0x00000023000f7836 */ /* 0x000fe20000000000 */
[----:B------:R-:W-:Y:S01]  /*bc60*/  IABS R19, R12 ;  /* 0x0000000c00137213 */ /* 0x000fe20000000000 */
[----:B------:R-:W-:Y:S01]  /*bc70*/  @!P2 IMAD.IADD R8, R8, 0x1, -R6 ;  /* 0x000000010808a824 */ /* 0x000fe200078e0a06 */
[----:B------:R0:W-:Y:S01]  /*bc80*/  STL [R1+0xa8], R3 ;  /* 0x0000a80301007387 */ /* 0x0001e20000100800 */
[C---:B------:R-:W-:Y:S01]  /*bc90*/  VIADD R14, R0.reuse, 0x22 ;  /* 0x00000022000e7836 */ /* 0x040fe20000000000 */
[----:B------:R-:W-:Y:S01]  /*bca0*/  ISETP.GE.AND P5, PT, R15, RZ, PT ;  /* 0x000000ff0f00720c */ /* 0x000fe20003fa6270 */
[----:B------:R-:W-:Y:S01]  /*bcb0*/  VIADD R22, R0, 0x21 ;  /* 0x0000002100167836 */ /* 0x000fe20000000000 */
[----:B------:R-:W-:Y:S01]  /*bcc0*/  ISETP.GT.U32.AND P2, PT, R6, R8, PT ;  /* 0x000000080600720c */ /* 0x000fe20003f44070 */
[C---:B------:R-:W-:Y:S01]  /*bcd0*/  VIADD R23, R0.reuse, 0x20 ;  /* 0x0000002000177836 */ /* 0x040fe20000000000 */
[----:B------:R-:W-:Y:S01]  /*bce0*/  IABS R15, R15 ;  /* 0x0000000f000f7213 */ /* 0x000fe20000000000 */
[----:B------:R-:W-:Y:S01]  /*bcf0*/  VIADD R20, R0, 0x1e ;  /* 0x0000001e00147836 */ /* 0x000fe20000000000 */
[----:B------:R-:W-:Y:S01]  /*bd00*/  ISETP.GE.AND P6, PT, R14, RZ, PT ;  /* 0x000000ff0e00720c */ /* 0x000fe20003fc6270 */
[----:B0-----:R-:W-:Y:S01]  /*bd10*/  IMAD.MOV.U32 R3, RZ, RZ, R5 ;  /* 0x000000ffff037224 */ /* 0x001fe200078e0005 */
[----:B------:R-:W-:Y:S01]  /*bd20*/  IABS R14, R14 ;  /* 0x0000000e000e7213 */ /* 0x000fe20000000000 */
[----:B------:R-:W-:Y:S01]  /*bd30*/  IMAD.HI.U32 R5, R7, R19, RZ ;  /* 0x0000001307057227 */ /* 0x000fe200078e00ff */
[----:B------:R-:W-:-:S02]  /*bd40*/  IABS R13, R22 ;  /* 0x00000016000d7213 */ /* 0x000fc40000000000 */
[----:B------:R-:W-:Y:S01]  /*bd50*/  ISETP.GE.AND P0, PT, R12, RZ, PT ;  /* 0x000000ff0c00720c */ /* 0x000fe20003f06270 */
[----:B------:R-:W-:Y:S01]  /*bd60*/  @!P1 IMAD.MOV R3, RZ, RZ, -R3 ;  /* 0x000000ffff039224 */ /* 0x000fe200078e0a03 */
[C---:B------:R-:W-:Y:S01]  /*bd70*/  ISETP.GT.U32.AND P1, PT, R6.reuse, R18, PT ;  /* 0x000000120600720c */ /* 0x040fe20003f24070 */
[----:B------:R-:W-:Y:S02]  /*bd80*/  IMAD.MOV R5, RZ, RZ, -R5 ;  /* 0x000000ffff057224 */ /* 0x000fe400078e0a05 */
[----:B------:R-:W-:Y:S01]  /*bd90*/  IMAD.HI.U32 R16, R7, R15, RZ ;  /* 0x0000000f07107227 */ /* 0x000fe200078e00ff */
[----:B------:R0:W-:Y:S03]  /*bda0*/  STL [R1+0x124], R3 ;  /* 0x0001240301007387 */ /* 0x0001e60000100800 */
[----:B------:R-:W-:Y:S02]  /*bdb0*/  IMAD R19, R6, R5, R19 ;  /* 0x0000000506137224 */ /* 0x000fe400078e0213 */
[----:B------:R-:W-:-:S02]  /*bdc0*/  IMAD.MOV R16, RZ, RZ, -R16 ;  /* 0x000000ffff107224 */ /* 0x000fc400078e0a10 */
[--C-:B------:R-:W-:Y:S01]  /*bdd0*/  @!P2 IMAD.IADD R8, R8, 0x1, -R6.reuse ;  /* 0x000000010808a824 */ /* 0x100fe200078e0a06 */
[----:B------:R-:W-:Y:S01]  /*bde0*/  ISETP.GT.U32.AND P2, PT, R6, R19, PT ;  /* 0x000000130600720c */ /* 0x000fe20003f44070 */
[----:B------:R-:W-:Y:S02]  /*bdf0*/  @!P1 IMAD.IADD R18, R18, 0x1, -R6 ;  /* 0x0000000112129824 */ /* 0x000fe400078e0a06 */
[----:B------:R-:W-:-:S03]  /*be00*/  IMAD.HI.U32 R12, R7, R14, RZ ;  /* 0x0000000e070c7227 */ /* 0x000fc600078e00ff */
[C---:B------:R-:W-:Y:S01]  /*be10*/  ISETP.GT.U32.AND P1, PT, R6.reuse, R18, PT ;  /* 0x000000120600720c */ /* 0x040fe20003f24070 */
[----:B------:R-:W-:Y:S01]  /*be20*/  IMAD R15, R6, R16, R15 ;  /* 0x00000010060f7224 */ /* 0x000fe200078e020f */
[----:B------:R-:W-:Y:S01]  /*be30*/  IABS R16, R23 ;  /* 0x0000001700107213 */ /* 0x000fe20000000000 */
[----:B0-----:R-:W-:Y:S01]  /*be40*/  IMAD.MOV.U32 R3, RZ, RZ, R8 ;  /* 0x000000ffff037224 */ /* 0x001fe200078e0008 */
[----:B------:R-:W-:Y:S01]  /*be50*/  IABS R8, R20 ;  /* 0x0000001400087213 */ /* 0x000fe20000000000 */
[----:B------:R-:W-:-:S04]  /*be60*/  IMAD.HI.U32 R5, R7, R13, RZ ;  /* 0x0000000d07057227 */ /* 0x000fc800078e00ff */
[----:B------:R-:W-:Y:S02]  /*be70*/  IMAD.MOV R12, RZ, RZ, -R12 ;  /* 0x000000ffff0c7224 */ /* 0x000fe400078e0a0c */
[----:B------:R-:W-:Y:S01]  /*be80*/  @!P3 IMAD.MOV R3, RZ, RZ, -R3 ;  /* 0x000000ffff03b224 */ /* 0x000fe200078e0a03 */
[C---:B------:R-:W-:Y:S01]  /*be90*/  ISETP.GT.U32.AND P3, PT, R6.reuse, R15, PT ;  /* 0x0000000f0600720c */ /* 0x040fe20003f64070 */
[----:B------:R-:W-:Y:S02]  /*bea0*/  IMAD.MOV R5, RZ, RZ, -R5 ;  /* 0x000000ffff057224 */ /* 0x000fe400078e0a05 */
[C---:B------:R-:W-:Y:S01]  /*beb0*/  IMAD R14, R6.reuse, R12, R14 ;  /* 0x0000000c060e7224 */ /* 0x040fe200078e020e */
[----:B------:R0:W-:Y:S01]  /*bec0*/  STL [R1+0x9c], R3 ;  /* 0x00009c0301007387 */ /* 0x0001e20000100800 */
[----:B------:R-:W-:Y:S02]  /*bed0*/  IMAD R13, R6, R5, R13 ;  /* 0x00000005060d7224 */ /* 0x000fe400078e020d */
[--C-:B------:R-:W-:Y:S01]  /*bee0*/  @!P1 IMAD.IADD R18, R18, 0x1, -R6.reuse ;  /* 0x0000000112129824 */ /* 0x100fe200078e0a06 */
[C---:B------:R-:W-:Y:S01]  /*bef0*/  ISETP.GT.U32.AND P1, PT, R6.reuse, R14, PT ;  /* 0x0000000e0600720c */ /* 0x040fe20003f24070 */
[----:B------:R-:W-:Y:S01]  /*bf00*/  @!P2 IMAD.IADD R19, R19, 0x1, -R6 ;  /* 0x000000011313a824 */ /* 0x000fe200078e0a06 */
[----:B------:R-:W-:Y:S01]  /*bf10*/  ISETP.GT.U32.AND P2, PT, R6, R13, PT ;  /* 0x0000000d0600720c */ /* 0x000fe20003f44070 */
[----:B------:R-:W-:-:S02]  /*bf20*/  VIADD R5, R0, 0x1f ;  /* 0x0000001f00057836 */ /* 0x000fc40000000000 */
[----:B------:R-:W-:Y:S01]  /*bf30*/  @!P3 IMAD.IADD R15, R15, 0x1, -R6 ;  /* 0x000000010f0fb824 */ /* 0x000fe200078e0a06 */
[----:B------:R-:W-:Y:S01]  /*bf40*/  ISETP.GT.U32.AND P3, PT, R6, R19, PT ;  /* 0x000000130600720c */ /* 0x000fe20003f64070 */
[----:B------:R-:W-:Y:S01]  /*bf50*/  IMAD.HI.U32 R17, R7, R16, RZ ;  /* 0x0000001007117227 */ /* 0x000fe200078e00ff */
[----:B------:R-:W-:-:S03]  /*bf60*/  IABS R12, R5 ;  /* 0x00000005000c7213 */ /* 0x000fc60000000000 */
[----:B------:R-:W-:Y:S02]  /*bf70*/  IMAD.MOV R17, RZ, RZ, -R17 ;  /* 0x000000ffff117224 */ /* 0x000fe400078e0a11 */
[----:B------:R-:W-:Y:S01]  /*bf80*/  @!P1 IMAD.IADD R14, R14, 0x1, -R6 ;  /* 0x000000010e0e9824 */ /* 0x000fe200078e0a06 */
[C---:B------:R-:W-:Y:S01]  /*bf90*/  ISETP.GT.U32.AND P1, PT, R6.reuse, R15, PT ;  /* 0x0000000f0600720c */ /* 0x040fe20003f24070 */
[----:B0-----:R-:W-:Y:S02]  /*bfa0*/  IMAD.MOV.U32 R3, RZ, RZ, R18 ;  /* 0x000000ffff037224 */ /* 0x001fe400078e0012 */
[----:B------:R-:W-:Y:S02]  /*bfb0*/  @!P2 IMAD.IADD R13, R13, 0x1, -R6 ;  /* 0x000000010d0da824 */ /* 0x000fe400078e0a06 */
[C---:B------:R-:W-:Y:S02]  /*bfc0*/  IMAD R16, R6.reuse, R17, R16 ;  /* 0x0000001106107224 */ /* 0x040fe400078e0210 */
[----:B------:R-:W-:Y:S01]  /*bfd0*/  IMAD.HI.U32 R21, R7, R12, RZ ;  /* 0x0000000c07157227 */ /* 0x000fe200078e00ff */
[----:B------:R-:W-:-:S03]  /*bfe0*/  ISETP.GT.U32.AND P2, PT, R6, R13, PT ;  /* 0x0000000d0600720c */ /* 0x000fc60003f44070 */
[----:B------:R-:W-:Y:S01]  /*bff0*/  @!P4 IMAD.MOV R3, RZ, RZ, -R3 ;  /* 0x000000ffff03c224 */ /* 0x000fe200078e0a03 */
[C---:B------:R-:W-:Y:S01]  /*c000*/  ISETP.GT.U32.AND P4, PT, R6.reuse, R14, PT ;  /* 0x0000000e0600720c */ /* 0x040fe20003f84070 */
[----:B------:R-:W-:Y:S02]  /*c010*/  IMAD.MOV R21, RZ, RZ, -R21 ;  /* 0x000000ffff157224 */ /* 0x000fe400078e0a15 */
[----:B------:R-:W-:Y:S01]  /*c020*/  @!P3 IMAD.IADD R19, R19, 0x1, -R6 ;  /* 0x000000011313b824 */ /* 0x000fe200078e0a06 */
[C---:B------:R-:W-:Y:S01]  /*c030*/  ISETP.GT.U32.AND P3, PT, R6.reuse, R16, PT ;  /* 0x000000100600720c */ /* 0x040fe20003f64070 */
[----:B------:R-:W-:Y:S01]  /*c040*/  IMAD.HI.U32 R18, R7, R8, RZ ;  /* 0x0000000807127227 */ /* 0x000fe200078e00ff */
[----:B------:R0:W-:Y:S03]  /*c050*/  STL [R1+0x80], R3 ;  /* 0x0000800301007387 */ /* 0x0001e60000100800 */
[----:B------:R-:W-:-:S02]  /*c060*/  IMAD R12, R6, R21, R12 ;  /* 0x00000015060c7224 */ /* 0x000fc400078e020c */
[----:B------:R-:W-:Y:S02]  /*c070*/  IMAD.MOV R18, RZ, RZ, -R18 ;  /* 0x000000ffff127224 */ /* 0x000fe400078e0a12 */
[----:B------:R-:W-:Y:S02]  /*c080*/  VIADD R17, R0, 0x1d ;  /* 0x0000001d00117836 */ /* 0x000fe40000000000 */
[----:B------:R-:W-:Y:S01]  /*c090*/  @!P1 IMAD.IADD R15, R15, 0x1, -R6 ;  /* 0x000000010f0f9824 */ /* 0x000fe200078e0a06 */
[C---:B------:R-:W-:Y:S01]  /*c0a0*/  ISETP.GT.U32.AND P1, PT, R6.reuse, R12, PT ;  /* 0x0000000c0600720c */ /* 0x040fe20003f24070 */
[----:B------:R-:W-:Y:S01]  /*c0b0*/  IMAD R8, R6, R18, R8 ;  /* 0x0000001206087224 */ /* 0x000fe200078e0208 */
[----:B------:R-:W-:Y:S01]  /*c0c0*/  IABS R21, R17 ;  /* 0x0000001100157213 */ /* 0x000fe20000000000 */
[----:B------:R-:W-:Y:S02]  /*c0d0*/  VIADD R18, R0, 0x1c ;  /* 0x0000001c00127836 */ /* 0x000fe40000000000 */
[--C-:B------:R-:W-:Y:S01]  /*c0e0*/  @!P4 IMAD.IADD R14, R14, 0x1, -R6.reuse ;  /* 0x000000010e0ec824 */ /* 0x100fe200078e0a06 */
[----:B------:R-:W-:Y:S01]  /*c0f0*/  ISETP.GE.AND P4, PT, R22, RZ, PT ;  /* 0x000000ff1600720c */ /* 0x000fe20003f86270 */
[--C-:B------:R-:W-:Y:S01]  /*c100*/  @!P2 IMAD.IADD R13, R13, 0x1, -R6.reuse ;  /* 0x000000010d0da824 */ /* 0x100fe200078e0a06 */
[----:B------:R-:W-:Y:S01]  /*c110*/  ISETP.GT.U32.AND P2, PT, R6, R8, PT ;  /* 0x000000080600720c */ /* 0x000fe20003f44070 */
[----:B------:R-:W-:Y:S01]  /*c120*/  @!P3 IMAD.IADD R16, R16, 0x1, -R6 ;  /* 0x000000011010b824 */ /* 0x000fe200078e0a06 */
[----:B------:R-:W-:Y:S01]  /*c130*/  IABS R22, R18 ;  /* 0x0000001200167213 */ /* 0x000fe20000000000 */
[----:B------:R-:W-:Y:S01]  /*c140*/  IMAD.MOV.U32 R4, RZ, RZ, R19 ;  /* 0x000000ffff047224 */ /* 0x000fe200078e0013 */
[----:B------:R-:W-:Y:S01]  /*c150*/  ISETP.GE.AND P3, PT, R23, RZ, PT ;  /* 0x000000ff1700720c */ /* 0x000fe20003f66270 */
[----:B------:R-:W-:-:S04]  /*c160*/  IMAD.HI.U32 R24, R7, R21, RZ ;  /* 0x0000001507187227 */ /* 0x000fc800078e00ff */
[----:B------:R-:W-:Y:S01]  /*c170*/  @!P0 IMAD.MOV R4, RZ, RZ, -R4 ;  /* 0x000000ffff048224 */ /* 0x000fe200078e0a04 */
[----:B------:R-:W-:Y:S01]  /*c180*/  ISETP.GT.U32.AND P0, PT, R6, R16, PT ;  /* 0x000000100600720c */ /* 0x000fe20003f04070 */
[----:B------:R-:W-:Y:S02]  /*c190*/  IMAD.MOV R24, RZ, RZ, -R24 ;  /* 0x000000ffff187224 */ /* 0x000fe400078e0a18 */
[----:B------:R-:W-:Y:S01]  /*c1a0*/  IMAD.HI.U32 R19, R7, R22, RZ ;  /* 0x0000001607137227 */ /* 0x000fe200078e00ff */
[----:B------:R1:W-:Y:S03]  /*c1b0*/  STL [R1+0x70], R4 ;  /* 0x0000700401007387 */ /* 0x0003e60000100800 */
[----:B------:R-:W-:Y:S01]  /*c1c0*/  @!P1 IMAD.IADD R12, R12, 0x1, -R6 ;  /* 0x000000010c0c9824 */ /* 0x000fe200078e0a06 */
[----:B------:R-:W-:Y:S01]  /*c1d0*/  ISETP.GE.AND P1, PT, R5, RZ, PT ;  /* 0x000000ff0500720c */ /* 0x000fe20003f26270 */
[----:B------:R-:W-:-:S02]  /*c1e0*/  IMAD R5, R6, R24, R21 ;  /* 0x0000001806057224 */ /* 0x000fc400078e0215 */
[----:B------:R-:W-:Y:S02]  /*c1f0*/  IMAD.MOV R19, RZ, RZ, -R19 ;  /* 0x000000ffff137224 */ /* 0x000fe400078e0a13 */
[----:B0-----:R-:W-:Y:S02]  /*c200*/  IMAD.MOV.U32 R3, RZ, RZ, R15 ;  /* 0x000000ffff037224 */ /* 0x001fe400078e000f */
[----:B-1----:R-:W-:Y:S02]  /*c210*/  IMAD.MOV.U32 R4, RZ, RZ, R14 ;  /* 0x000000ffff047224 */ /* 0x002fe400078e000e */
[----:B------:R-:W-:Y:S01]  /*c220*/  @!P2 IMAD.IADD R8, R8, 0x1, -R6 ;  /* 0x000000010808a824 */ /* 0x000fe200078e0a06 */
[C---:B------:R-:W-:Y:S01]  /*c230*/  ISETP.GT.U32.AND P2, PT, R6.reuse, R12, PT ;  /* 0x0000000c0600720c */ /* 0x040fe20003f44070 */
[----:B------:R-:W-:Y:S01]  /*c240*/  @!P6 IMAD.MOV R4, RZ, RZ, -R4 ;  /* 0x000000ffff04e224 */ /* 0x000fe200078e0a04 */
[C---:B------:R-:W-:Y:S01]  /*c250*/  ISETP.GT.U32.AND P6, PT, R6.reuse, R5, PT ;  /* 0x000000050600720c */ /* 0x040fe20003fc4070 */
[----:B------:R-:W-:-:S02]  /*c260*/  IMAD R22, R6, R19, R22 ;  /* 0x0000001306167224 */ /* 0x000fc400078e0216 */
[----:B------:R-:W-:Y:S01]  /*c270*/  @!P5 IMAD.MOV R3, RZ, RZ, -R3 ;  /* 0x000000ffff03d224 */ /* 0x000fe200078e0a03 */
[----:B------:R-:W-:Y:S01]  /*c280*/  ISETP.GT.U32.AND P5, PT, R6, R8, PT ;  /* 0x000000080600720c */ /* 0x000fe20003fa4070 */
[--C-:B------:R-:W-:Y:S01]  /*c290*/  @!P0 IMAD.IADD R16, R16, 0x1, -R6.reuse ;  /* 0x0000000110108824 */ /* 0x100fe200078e0a06 */
[----:B------:R-:W-:Y:S01]  /*c2a0*/  ISETP.GT.U32.AND P0, PT, R6, R22, PT ;  /* 0x000000160600720c */ /* 0x000fe20003f04070 */
[C---:B------:R-:W-:Y:S01]  /*c2b0*/  VIADD R21, R0.reuse, 0x1b ;  /* 0x0000001b00157836 */ /* 0x040fe20000000000 */
[----:B------:R0:W-:Y:S01]  /*c2c0*/  STL [R1+0x6c], R3 ;  /* 0x00006c0301007387 */ /* 0x0001e20000100800 */
[----:B------:R-:W-:Y:S02]  /*c2d0*/  VIADD R14, R0, 0x1a ;  /* 0x0000001a000e7836 */ /* 0x000fe40000000000 */
[--C-:B------:R-:W-:Y:S01]  /*c2e0*/  @!P2 IMAD.IADD R12, R12, 0x1, -R6.reuse ;  /* 0x000000010c0ca824 */ /* 0x100fe200078e0a06 */
[----:B------:R1:W-:Y:S01]  /*c2f0*/  STL [R1+0x68], R4 ;  /* 0x0000680401007387 */ /* 0x0003e20000100800 */
[--C-:B------:R-:W-:Y:S01]  /*c300*/  @!P6 IMAD.IADD R5, R5, 0x1, -R6.reuse ;  /* 0x000000010505e824 */ /* 0x100fe200078e0a06 */
[----:B------:R-:W-:Y:S01]  /*c310*/  IABS R19, R14 ;  /* 0x0000000e00137213 */ /* 0x000fe20000000000 */
[----:B------:R-:W-:Y:S01]  /*c320*/  VIADD R24, R0, 0x13 ;  /* 0x0000001300187836 */ /* 0x000fe20000000000 */
[----:B------:R-:W-:Y:S01]  /*c330*/  ISETP.GE.AND P2, PT, R17, RZ, PT ;  /* 0x000000ff1100720c */ /* 0x000fe20003f46270 */
        /* <DEDUP_REMOVED lines=8> */
[----:B-1----:R-:W-:Y:S01]  /*c3c0*/  IMAD.MOV.U32 R4, RZ, RZ, R16 ;  /* 0x000000ffff047224 */ /* 0x002fe200078e0010 */
[----:B------:R-:W-:Y:S01]  /*c3d0*/  ISETP.GE.AND P6, PT, R21, RZ, PT ;  /* 0x000000ff1500720c */ /* 0x000fe20003fc6270 */
[----:B------:R-:W-:Y:S01]  /*c3e0*/  IMAD.HI.U32 R15, R7, R13, RZ ;  /* 0x0000000d070f7227 */ /* 0x000fe200078e00ff */
[----:B------:R0:W-:Y:S03]  /*c3f0*/  STL [R1+0x64], R3 ;  /* 0x0000640301007387 */ /* 0x0001e60000100800 */
[----:B------:R-:W-:Y:S01]  /*c400*/  @!P3 IMAD.MOV R4, RZ, RZ, -R4 ;  /* 0x000000ffff04b224 */ /* 0x000fe200078e0a04 */
[----:B------:R-:W-:Y:S01]  /*c410*/  ISETP.GT.U32.AND P3, PT, R6, R22, PT ;  /* 0x000000160600720c */ /* 0x000fe20003f64070 */
[----:B------:R-:W-:-:S02]  /*c420*/  IMAD.MOV R15, RZ, RZ, -R15 ;  /* 0x000000ffff0f7224 */ /* 0x000fc400078e0a0f */
[----:B------:R-:W-:Y:S01]  /*c430*/  @!P0 IMAD.IADD R5, R5, 0x1, -R6 ;  /* 0x0000000105058824 */ /* 0x000fe200078e0a06 */
[----:B------:R1:W-:Y:S01]  /*c440*/  STL [R1+0x30], R4 ;  /* 0x0000300401007387 */ /* 0x0003e20000100800 */
[----:B------:R-:W-:Y:S02]  /*c450*/  IMAD R17, R6, R15, R13 ;  /* 0x0000000f06117224 */ /* 0x000fe400078e020d */
[----:B0-----:R-:W-:Y:S02]  /*c460*/  IMAD.MOV.U32 R3, RZ, RZ, R12 ;  /* 0x000000ffff037224 */ /* 0x001fe400078e000c */
[----:B------:R-:W-:Y:S02]  /*c470*/  VIADD R13, R0, 0x19 ;  /* 0x00000019000d7836 */ /* 0x000fe40000000000 */
[----:B------:R-:W-:Y:S01]  /*c480*/  @!P1 IMAD.MOV R3, RZ, RZ, -R3 ;  /* 0x000000ffff039224 */ /* 0x000fe200078e0a03 */
[----:B------:R-:W-:Y:S01]  /*c490*/  ISETP.GE.AND P1, PT, R14, RZ, PT ;  /* 0x000000ff0e00720c */ /* 0x000fe20003f26270 */
[----:B------:R-:W-:Y:S01]  /*c4a0*/  VIADD R12, R0, 0x18 ;  /* 0x00000018000c7836 */ /* 0x000fe20000000000 */
[----:B------:R-:W-:Y:S01]  /*c4b0*/  IABS R14, R13 ;  /* 0x0000000d000e7213 */ /* 0x000fe20000000000 */
[----:B-1----:R-:W-:Y:S01]  /*c4c0*/  IMAD.MOV.U32 R4, RZ, RZ, R5 ;  /* 0x000000ffff047224 */ /* 0x002fe200078e0005 */
[----:B------:R0:W-:Y:S01]  /*c4d0*/  STL [R1+0x50], R3 ;  /* 0x0000500301007387 */ /* 0x0001e20000100800 */
[----:B------:R-:W-:Y:S01]  /*c4e0*/  @!P3 IMAD.IADD R22, R22, 0x1, -R6 ;  /* 0x000000011616b824 */ /* 0x000fe200078e0a06 */
[----:B------:R-:W-:Y:S01]  /*c4f0*/  ISETP.GE.AND P0, PT, R13, RZ, PT ;  /* 0x000000ff0d00720c */ /* 0x000fe20003f06270 */
[----:B------:R-:W-:Y:S01]  /*c500*/  @!P2 IMAD.MOV R4, RZ, RZ, -R4 ;  /* 0x000000ffff04a224 */ /* 0x000fe200078e0a04 */
[----:B------:R-:W-:Y:S01]  /*c510*/  IABS R13, R12 ;  /* 0x0000000c000d7213 */ /* 0x000fe20000000000 */
[----:B------:R-:W-:Y:S01]  /*c520*/  VIADD R16, R0, 0x15 ;  /* 0x0000001500107836 */ /* 0x000fe20000000000 */
[----:B------:R-:W-:Y:S01]  /*c530*/  ISETP.GE.AND P3, PT, R12, RZ, PT ;  /* 0x000000ff0c00720c */ /* 0x000fe20003f66270 */
[----:B------:R-:W-:-:S04]  /*c540*/  IMAD.HI.U32 R12, R7, R14, RZ ;  /* 0x0000000e070c7227 */ /* 0x000fc800078e00ff */
[----:B0-----:R-:W-:Y:S02]  /*c550*/  IMAD.MOV.U32 R3, RZ, RZ, R8 ;  /* 0x000000ffff037224 */ /* 0x001fe400078e0008 */
[----:B------:R-:W-:-:S04]  /*c560*/  IMAD.HI.U32 R8, R7, R19, RZ ;  /* 0x0000001307087227 */ /* 0x000fc800078e00ff */
[----:B------:R-:W-:Y:S02]  /*c570*/  IMAD.MOV R8, RZ, RZ, -R8 ;  /* 0x000000ffff087224 */ /* 0x000fe400078e0a08 */
[----:B------:R-:W-:Y:S01]  /*c580*/  @!P4 IMAD.MOV R3, RZ, RZ, -R3 ;  /* 0x000000ffff03c224 */ /* 0x000fe200078e0a03 */
[C---:B------:R-:W-:Y:S01]  /*c590*/  ISETP.GT.U32.AND P4, PT, R6.reuse, R17, PT ;  /* 0x000000110600720c */ /* 0x040fe20003f84070 */
[----:B------:R-:W-:Y:S02]  /*c5a0*/  IMAD R19, R6, R8, R19 ;  /* 0x0000000806137224 */ /* 0x000fe400078e0213 */
[----:B------:R-:W-:Y:S01]  /*c5b0*/  VIADD R8, R0, 0x17 ;  /* 0x0000001700087836 */ /* 0x000fe20000000000 */
[----:B------:R0:W-:Y:S01]  /*c5c0*/  STL [R1+0x54], R3 ;  /* 0x0000540301007387 */ /* 0x0001e20000100800 */
[----:B------:R-:W-:Y:S01]  /*c5d0*/  IMAD.MOV R12, RZ, RZ, -R12 ;  /* 0x000000ffff0c7224 */ /* 0x000fe200078e0a0c */
[C---:B------:R-:W-:Y:S01]  /*c5e0*/  ISETP.GT.U32.AND P2, PT, R6.reuse, R19, PT ;  /* 0x000000130600720c */ /* 0x040fe20003f44070 */
[----:B------:R-:W-:Y:S01]  /*c5f0*/  IMAD.HI.U32 R15, R7, R13, RZ ;  /* 0x0000000d070f7227 */ /* 0x000fe200078e00ff */
[----:B------:R-:W-:Y:S01]  /*c600*/  IABS R5, R8 ;  /* 0x0000000800057213 */ /* 0x000fe20000000000 */
[----:B------:R-:W-:Y:S02]  /*c610*/  STL [R1+0x58], R4 ;  /* 0x0000580401007387 */ /* 0x000fe40000100800 */
[----:B------:R-:W-:-:S02]  /*c620*/  IMAD R14, R6, R12, R14 ;  /* 0x0000000c060e7224 */ /* 0x000fc400078e020e */
[----:B------:R-:W-:Y:S02]  /*c630*/  @!P4 IMAD.IADD R17, R17, 0x1, -R6 ;  /* 0x000000011111c824 */ /* 0x000fe400078e0a06 */
[----:B0-----:R-:W-:Y:S02]  /*c640*/  IMAD.MOV.U32 R3, RZ, RZ, R22 ;  /* 0x000000ffff037224 */ /* 0x001fe400078e0016 */
[----:B------:R-:W-:Y:S01]  /*c650*/  IMAD.MOV R15, RZ, RZ, -R15 ;  /* 0x000000ffff0f7224 */ /* 0x000fe200078e0a0f */
[----:B------:R-:W-:Y:S01]  /*c660*/  ISETP.GT.U32.AND P4, PT, R6, R17, PT ;  /* 0x000000110600720c */ /* 0x000fe20003f84070 */
[----:B------:R-:W-:Y:S01]  /*c670*/  @!P5 IMAD.MOV R3, RZ, RZ, -R3 ;  /* 0x000000ffff03d224 */ /* 0x000fe200078e0a03 */
[----:B------:R-:W-:Y:S01]  /*c680*/  ISETP.GE.AND P5, PT, R8, RZ, PT ;  /* 0x000000ff0800720c */ /* 0x000fe20003fa6270 */
[----:B------:R-:W-:Y:S02]  /*c690*/  @!P2 IMAD.IADD R19, R19, 0x1, -R6 ;  /* 0x000000011313a824 */ /* 0x000fe400078e0a06 */
[----:B------:R-:W-:Y:S01]  /*c6a0*/  IMAD.MOV.U32 R8, RZ, RZ, R5 ;  /* 0x000000ffff087224 */ /* 0x000fe200078e0005 */
[----:B------:R0:W-:Y:S01]  /*c6b0*/  STL [R1+0x5c], R3 ;  /* 0x00005c0301007387 */ /* 0x0001e20000100800 */
[C---:B------:R-:W-:Y:S01]  /*c6c0*/  IMAD R13, R6.reuse, R15, R13 ;  /* 0x0000000f060d7224 */ /* 0x040fe200078e020d */
[----:B------:R-:W-:Y:S01]  /*c6d0*/  ISETP.GT.U32.AND P2, PT, R6, R19, PT ;  /* 0x000000130600720c */ /* 0x000fe20003f44070 */
[----:B------:R-:W-:Y:S01]  /*c6e0*/  IMAD.HI.U32 R12, R7, R8, RZ ;  /* 0x00000008070c7227 */ /* 0x000fe200078e00ff */
[----:B------:R-:W-:-:S03]  /*c6f0*/  IABS R15, R2 ;  /* 0x00000002000f7213 */ /* 0x000fc60000000000 */
[----:B------:R-:W-:Y:S02]  /*c700*/  IMAD.MOV R12, RZ, RZ, -R12 ;  /* 0x000000ffff0c7224 */ /* 0x000fe400078e0a0c */
[----:B------:R-:W-:Y:S01]  /*c710*/  @!P4 IMAD.IADD R17, R17, 0x1, -R6 ;  /* 0x000000011111c824 */ /* 0x000fe200078e0a06 */
[C---:B------:R-:W-:Y:S01]  /*c720*/  ISETP.GT.U32.AND P4, PT, R6.reuse, R14, PT ;  /* 0x0000000e0600720c */ /* 0x040fe20003f84070 */
[C---:B------:R-:W-:Y:S02]  /*c730*/  IMAD R8, R6.reuse, R12, R8 ;  /* 0x0000000c06087224 */ /* 0x040fe400078e0208 */
[----:B0-----:R-:W-:Y:S01]  /*c740*/  IMAD.MOV.U32 R3, RZ, RZ, R17 ;  /* 0x000000ffff037224 */ /* 0x001fe200078e0011 */
[----:B------:R-:W0:Y:S01]  /*c750*/  I2F.RP R12, R15 ;  /* 0x0000000f000c7306 */ /* 0x000e220000209400 */
[--C-:B------:R-:W-:Y:S01]  /*c760*/  @!P2 IMAD.IADD R19, R19, 0x1, -R6.reuse ;  /* 0x000000011313a824 */ /* 0x100fe200078e0a06 */
[C---:B------:R-:W-:Y:S01]  /*c770*/  ISETP.GT.U32.AND P2, PT, R6.reuse, R8, PT ;  /* 0x000000080600720c */ /* 0x040fe20003f44070 */
[----:B------:R-:W-:Y:S01]  /*c780*/  @!P6 IMAD.MOV R3, RZ, RZ, -R3 ;  /* 0x000000ffff03e224 */ /* 0x000fe200078e0a03 */
[----:B------:R-:W-:Y:S01]  /*c790*/  ISETP.GT.U32.AND P6, PT, R6, R13, PT ;  /* 0x0000000d0600720c */ /* 0x000fe20003fc4070 */
[C---:B------:R-:W-:Y:S01]  /*c7a0*/  VIADD R5, R0.reuse, 0x16 ;  /* 0x0000001600057836 */ /* 0x040fe20000000000 */
[----:B------:R-:W-:Y:S01]  /*c7b0*/  IABS R17, R16 ;  /* 0x0000001000117213 */ /* 0x000fe20000000000 */
[----:B------:R-:W-:Y:S01]  /*c7c0*/  VIADD R23, R0, 0xe ;  /* 0x0000000e00177836 */ /* 0x000fe20000000000 */
[----:B------:R1:W-:Y:S01]  /*c7d0*/  STL [R1+0xcc], R3 ;  /* 0x0000cc0301007387 */ /* 0x0003e20000100800 */
[----:B------:R-:W-:Y:S01]  /*c7e0*/  @!P4 IMAD.IADD R14, R14, 0x1, -R6 ;  /* 0x000000010e0ec824 */ /* 0x000fe200078e0a06 */
[----:B------:R-:W-:Y:S01]  /*c7f0*/  IABS R20, R5 ;  /* 0x0000000500147213 */ /* 0x000fe20000000000 */
[----:B------:R-:W-:-:S03]  /*c800*/  IMAD.HI.U32 R18, R7, R17, RZ ;  /* 0x0000001107127227 */ /* 0x000fc600078e00ff */
[----:B------:R-:W-:Y:S01]  /*c810*/  ISETP.GT.U32.AND P4, PT, R6, R14, PT ;  /* 0x0000000e0600720c */ /* 0x000fe20003f84070 */
[--C-:B------:R-:W-:Y:S01]  /*c820*/  @!P2 IMAD.IADD R8, R8, 0x1, -R6.reuse ;  /* 0x000000010808a824 */ /* 0x100fe200078e0a06 */
[----:B0-----:R-:W0:Y:S01]  /*c830*/  MUFU.RCP R12, R12 ;  /* 0x0000000c000c7308 */ /* 0x001e220000001000 */
[----:B------:R-:W-:Y:S02]  /*c840*/  @!P6 IMAD.IADD R13, R13, 0x1, -R6 ;  /* 0x000000010d0de824 */ /* 0x000fe400078e0a06 */
[----:B------:R-:W-:Y:S01]  /*c850*/  IMAD.HI.U32 R21, R7, R20, RZ ;  /* 0x0000001407157227 */ /* 0x000fe200078e00ff */
[C---:B------:R-:W-:Y:S02]  /*c860*/  ISETP.GT.U32.AND P2, PT, R6.reuse, R8, PT ;  /* 0x000000080600720c */ /* 0x040fe40003f44070 */
[----:B------:R-:W-:Y:S01]  /*c870*/  ISETP.GT.U32.AND P6, PT, R6, R13, PT ;  /* 0x0000000d0600720c */ /* 0x000fe20003fc4070 */
[----:B------:R-:W-:Y:S02]  /*c880*/  IMAD.MOV R21, RZ, RZ, -R21 ;  /* 0x000000ffff157224 */ /* 0x000fe400078e0a15 */
[----:B-1----:R-:W-:-:S02]  /*c890*/  IMAD.MOV.U32 R3, RZ, RZ, R19 ;  /* 0x000000ffff037224 */ /* 0x002fc400078e0013 */
[----:B------:R-:W-:Y:S02]  /*c8a0*/  IMAD R20, R6, R21, R20 ;  /* 0x0000001506147224 */ /* 0x000fe400078e0214 */
[----:B------:R-:W-:Y:S01]  /*c8b0*/  @!P1 IMAD.MOV R3, RZ, RZ, -R3 ;  /* 0x000000ffff039224 */ /* 0x000fe200078e0a03 */
[----:B------:R-:W-:Y:S01]  /*c8c0*/  ISETP.GE.AND P1, PT, R5, RZ, PT ;  /* 0x000000ff0500720c */ /* 0x000fe20003f26270 */
[--C-:B------:R-:W-:Y:S01]  /*c8d0*/  @!P4 IMAD.IADD R14, R14, 0x1, -R6.reuse ;  /* 0x000000010e0ec824 */ /* 0x100fe200078e0a06 */
[----:B------:R-:W-:Y:S01]  /*c8e0*/  ISETP.GE.AND P4, PT, R16, RZ, PT ;  /* 0x000000ff1000720c */ /* 0x000fe20003f86270 */
[--C-:B------:R-:W-:Y:S01]  /*c8f0*/  @!P2 IMAD.IADD R8, R8, 0x1, -R6.reuse ;  /* 0x000000010808a824 */ /* 0x100fe200078e0a06 */
[----:B------:R-:W-:Y:S01]  /*c900*/  ISETP.GT.U32.AND P2, PT, R6, R20, PT ;  /* 0x000000140600720c */ /* 0x000fe20003f44070 */
[----:B------:R-:W-:Y:S01]  /*c910*/  @!P6 IMAD.IADD R13, R13, 0x1, -R6 ;  /* 0x000000010d0de824 */ /* 0x000fe200078e0a06 */
[----:B------:R1:W-:Y:S01]  /*c920*/  STL [R1+0xc8], R3 ;  /* 0x0000c80301007387 */ /* 0x0003e20000100800 */
[----:B------:R-:W-:-:S02]  /*c930*/  IMAD.MOV.U32 R4, RZ, RZ, R14 ;  /* 0x000000ffff047224 */ /* 0x000fc400078e000e */
[----:B------:R-:W-:Y:S02]  /*c940*/  VIADD R21, R0, 0x14 ;  /* 0x0000001400157836 */ /* 0x000fe40000000000 */
[----:B------:R-:W-:Y:S01]  /*c950*/  @!P0 IMAD.MOV R4, RZ, RZ, -R4 ;  /* 0x000000ffff048224 */ /* 0x000fe200078e0a04 */
[----:B------:R-:W-:Y:S01]  /*c960*/  ISETP.GE.AND P0, PT, R24, RZ, PT ;  /* 0x000000ff1800720c */ /* 0x000fe20003f06270 */
[----:B------:R-:W-:Y:S01]  /*c970*/  IMAD.MOV R18, RZ, RZ, -R18 ;  /* 0x000000ffff127224 */ /* 0x000fe200078e0a12 */
[----:B------:R-:W-:Y:S01]  /*c980*/  ISETP.GE.AND P6, PT, R21, RZ, PT ;  /* 0x000000ff1500720c */ /* 0x000fe20003fc6270 */
[----:B------:R-:W-:Y:S01]  /*c990*/  VIADD R16, R0, 0x11 ;  /* 0x0000001100107836 */ /* 0x000fe20000000000 */
[----:B------:R-:W-:Y:S01]  /*c9a0*/  IABS R21, R21 ;  /* 0x0000001500157213 */ /* 0x000fe20000000000 */
[----:B-1----:R-:W-:Y:S01]  /*c9b0*/  IMAD.MOV.U32 R3, RZ, RZ, R13 ;  /* 0x000000ffff037224 */ /* 0x002fe200078e000d */
[----:B------:R1:W-:Y:S01]  /*c9c0*/  STL [R1+0x90], R4 ;  /* 0x0000900401007387 */ /* 0x0003e20000100800 */
[----:B------:R-:W-:Y:S01]  /*c9d0*/  @!P2 IMAD.IADD R20, R20, 0x1, -R6 ;  /* 0x000000011414a824 */ /* 0x000fe200078e0a06 */
[----:B------:R-:W-:Y:S01]  /*c9e0*/  IABS R24, R24 ;  /* 0x0000001800187213 */ /* 0x000fe20000000000 */
[----:B------:R-:W-:Y:S01]  /*c9f0*/  @!P3 IMAD.MOV R3, RZ, RZ, -R3 ;  /* 0x000000ffff03b224 */ /* 0x000fe200078e0a03 */
[----:B------:R-:W-:Y:S01]  /*ca00*/  IABS R14, R16 ;  /* 0x00000010000e7213 */ /* 0x000fe20000000000 */
[C---:B------:R-:W-:Y:S01]  /*ca10*/  IMAD R17, R6.reuse, R18, R17 ;  /* 0x0000001206117224 */ /* 0x040fe200078e0211 */
[----:B------:R-:W-:Y:S01]  /*ca20*/  ISETP.GT.U32.AND P2, PT, R6, R20, PT ;  /* 0x000000140600720c */ /* 0x000fe20003f44070 */
[----:B------:R-:W-:Y:S01]  /*ca30*/  IMAD.HI.U32 R19, R7, R21, RZ ;  /* 0x0000001507137227 */ /* 0x000fe200078e00ff */
[----:B------:R3:W-:Y:S03]  /*ca40*/  STL [R1+0x98], R3 ;  /* 0x0000980301007387 */ /* 0x0007e60000100800 */
[----:B------:R-:W-:Y:S01]  /*ca50*/  IMAD.MOV R19, RZ, RZ, -R19 ;  /* 0x000000ffff137224 */ /* 0x000fe200078e0a13 */
[----:B-1----:R-:W1:Y:S01]  /*ca60*/  S2R R4, SR_TID.X ;  /* 0x0000000000047919 */ /* 0x002e620000002100 */
[----:B------:R-:W-:-:S02]  /*ca70*/  VIADD R5, R0, 0x12 ;  /* 0x0000001200057836 */ /* 0x000fc40000000000 */
[----:B------:R-:W-:Y:S01]  /*ca80*/  IMAD R21, R6, R19, R21 ;  /* 0x0000001306157224 */ /* 0x000fe200078e0215 */
[----:B------:R-:W-:Y:S01]  /*ca90*/  IABS R19, R0 ;  /* 0x0000000000137213 */ /* 0x000fe20000000000 */
[----:B0-----:R-:W-:Y:S01]  /*caa0*/  VIADD R12, R12, 0xffffffe ;  /* 0x0ffffffe0c0c7836 */ /* 0x001fe20000000000 */
[----:B------:R-:W-:Y:S01]  /*cab0*/  ISETP.GE.AND P3, PT, R5, RZ, PT ;  /* 0x000000ff0500720c */ /* 0x000fe20003f66270 */
[----:B---3--:R-:W-:Y:S01]  /*cac0*/  IMAD.MOV.U32 R3, RZ, RZ, R8 ;  /* 0x000000ffff037224 */ /* 0x008fe200078e0008 */
[----:B------:R-:W-:Y:S01]  /*cad0*/  IABS R5, R5 ;  /* 0x0000000500057213 */ /* 0x000fe20000000000 */
[----:B------:R-:W-:Y:S01]  /*cae0*/  @!P2 IMAD.IADD R20, R20, 0x1, -R6 ;  /* 0x000000011414a824 */ /* 0x000fe200078e0a06 */
[----:B------:R0:W3:Y:S01]  /*caf0*/  F2I.FTZ.U32.TRUNC.NTZ R13, R12 ;  /* 0x0000000c000d7305 */ /* 0x0000e2000021f000 */
[----:B------:R-:W-:Y:S01]  /*cb00*/  @!P5 IMAD.MOV R3, RZ, RZ, -R3 ;  /* 0x000000ffff03d224 */ /* 0x000fe200078e0a03 */
[C---:B------:R-:W-:Y:S01]  /*cb10*/  ISETP.GT.U32.AND P5, PT, R6.reuse, R17, PT ;  /* 0x000000110600720c */ /* 0x040fe20003fa4070 */
[----:B------:R-:W-:Y:S01]  /*cb20*/  IMAD.HI.U32 R18, R7, R24, RZ ;  /* 0x0000001807127227 */ /* 0x000fe200078e00ff */
[----:B------:R-:W-:-:S02]  /*cb30*/  ISETP.GT.U32.AND P2, PT, R6, R21, PT ;  /* 0x000000150600720c */ /* 0x000fc40003f44070 */
[----:B------:R1:W-:Y:S01]  /*cb40*/  STL [R1+0x94], R3 ;  /* 0x0000940301007387 */ /* 0x0003e20000100800 */
[----:B------:R-:W-:Y:S02]  /*cb50*/  IMAD.MOV R18, RZ, RZ, -R18 ;  /* 0x000000ffff127224 */ /* 0x000fe400078e0a12 */
[----:B0-----:R-:W-:-:S04]  /*cb60*/  IMAD.HI.U32 R12, R7, R14, RZ ;  /* 0x0000000e070c7227 */ /* 0x001fc800078e00ff */
[----:B------:R-:W-:-:S04]  /*cb70*/  IMAD.HI.U32 R8, R7, R5, RZ ;  /* 0x0000000507087227 */ /* 0x000fc800078e00ff */
[----:B------:R-:W-:Y:S02]  /*cb80*/  @!P5 IMAD.IADD R17, R17, 0x1, -R6 ;  /* 0x000000011111d824 */ /* 0x000fe400078e0a06 */
[----:B------:R-:W-:Y:S02]  /*cb90*/  IMAD.MOV R12, RZ, RZ, -R12 ;  /* 0x000000ffff0c7224 */ /* 0x000fe400078e0a0c */
[C---:B------:R-:W-:Y:S01]  /*cba0*/  IMAD R24, R6.reuse, R18, R24 ;  /* 0x0000001206187224 */ /* 0x040fe200078e0218 */
[----:B------:R-:W-:Y:S01]  /*cbb0*/  ISETP.GT.U32.AND P5, PT, R6, R17, PT ;  /* 0x000000110600720c */ /* 0x000fe20003fa4070 */
[----:B------:R-:W-:Y:S01]  /*cbc0*/  IMAD.MOV R8, RZ, RZ, -R8 ;  /* 0x000000ffff087224 */ /* 0x000fe200078e0a08 */
[----:B-1----:R-:W-:Y:S01]  /*cbd0*/  SHF.R.U32.HI R4, RZ, 0x5, R4 ;  /* 0x00000005ff047819 */ /* 0x002fe20000011604 */
[----:B------:R-:W-:Y:S02]  /*cbe0*/  VIADD R18, R0, 0x10 ;  /* 0x0000001000127836 */ /* 0x000fe40000000000 */
[----:B------:R-:W-:Y:S01]  /*cbf0*/  IMAD R14, R6, R12, R14 ;  /* 0x0000000c060e7224 */ /* 0x000fe200078e020e */
[----:B------:R-:W-:Y:S01]  /*cc00*/  SGXT.U32 R4, R4, 0x2 ;  /* 0x000000020404781a */ /* 0x000fe20000000000 */
[----:B------:R-:W-:-:S02]  /*cc10*/  IMAD.MOV.U32 R3, RZ, RZ, R20 ;  /* 0x000000ffff037224 */ /* 0x000fc400078e0014 */
[C---:B------:R-:W-:Y:S01]  /*cc20*/  IMAD R5, R6.reuse, R8, R5 ;  /* 0x0000000806057224 */ /* 0x040fe200078e0205 */
[----:B------:R-:W-:Y:S01]  /*cc30*/  IABS R8, R18 ;  /* 0x0000001200087213 */ /* 0x000fe20000000000 */
[----:B------:R-:W-:Y:S01]  /*cc40*/  @!P1 IMAD.MOV R3, RZ, RZ, -R3 ;  /* 0x000000ffff039224 */ /* 0x000fe200078e0a03 */
[C---:B------:R-:W-:Y:S01]  /*cc50*/  ISETP.GT.U32.AND P1, PT, R6.reuse, R24, PT ;  /* 0x000000180600720c */ /* 0x040fe20003f24070 */
[----:B------:R-:W-:Y:S01]  /*cc60*/  @!P2 IMAD.IADD R21, R21, 0x1, -R6 ;  /* 0x000000011515a824 */ /* 0x000fe200078e0a06 */
[----:B------:R-:W-:Y:S01]  /*cc70*/  ISETP.GT.U32.AND P2, PT, R6, R14, PT ;  /* 0x0000000e0600720c */ /* 0x000fe20003f44070 */
[----:B---3--:R-:W-:Y:S01]  /*cc80*/  IMAD.MOV R25, RZ, RZ, -R13 ;  /* 0x000000ffff197224 */ /* 0x008fe200078e0a0d */
[----:B------:R0:W-:Y:S01]  /*cc90*/  STL [R1+0x78], R3 ;  /* 0x0000780301007387 */ /* 0x0001e20000100800 */
[----:B------:R-:W-:-:S04]  /*cca0*/  IMAD.HI.U32 R22, R7, R8, RZ ;  /* 0x0000000807167227 */ /* 0x000fc800078e00ff */
[----:B------:R-:W-:Y:S01]  /*ccb0*/  @!P5 IMAD.IADD R17, R17, 0x1, -R6 ;  /* 0x000000011111d824 */ /* 0x000fe200078e0a06 */
[----:B------:R-:W-:Y:S01]  /*ccc0*/  ISETP.GT.U32.AND P5, PT, R6, R5, PT ;  /* 0x000000050600720c */ /* 0x000fe20003fa4070 */
[----:B------:R-:W-:Y:S02]  /*ccd0*/  IMAD.MOV.U32 R12, RZ, RZ, RZ ;  /* 0x000000ffff0c7224 */ /* 0x000fe400078e00ff */
[----:B------:R-:W-:Y:S02]  /*cce0*/  IMAD R25, R25, R15, RZ ;  /* 0x0000000f19197224 */ /* 0x000fe400078e02ff */
[----:B------:R-:W-:Y:S02]  /*ccf0*/  IMAD.MOV R22, RZ, RZ, -R22 ;  /* 0x000000ffff167224 */ /* 0x000fe400078e0a16 */
[----:B------:R-:W-:-:S04]  /*cd00*/  IMAD.HI.U32 R25, R13, R25, R12 ;  /* 0x000000190d197227 */ /* 0x000fc800078e000c */
[----:B------:R-:W-:Y:S01]  /*cd10*/  IMAD R8, R6, R22, R8 ;  /* 0x0000001606087224 */ /* 0x000fe200078e0208 */
[----:B------:R-:W-:Y:S01]  /*cd20*/  IABS R22, R29 ;  /* 0x0000001d00167213 */ /* 0x000fe20000000000 */
[--C-:B------:R-:W-:Y:S01]  /*cd30*/  @!P1 IMAD.IADD R24, R24, 0x1, -R6.reuse ;  /* 0x0000000118189824 */ /* 0x100fe200078e0a06 */
[----:B------:R-:W-:Y:S01]  /*cd40*/  ISETP.GT.U32.AND P1, PT, R6, R21, PT ;  /* 0x000000150600720c */ /* 0x000fe20003f24070 */
[----:B------:R-:W-:Y:S02]  /*cd50*/  @!P2 IMAD.IADD R14, R14, 0x1, -R6 ;  /* 0x000000010e0ea824 */ /* 0x000fe400078e0a06 */
[----:B------:R-:W-:-:S03]  /*cd60*/  IMAD.HI.U32 R25, R25, R22, RZ ;  /* 0x0000001619197227 */ /* 0x000fc600078e00ff */
[C---:B------:R-:W-:Y:S01]  /*cd70*/  ISETP.GT.U32.AND P2, PT, R6.reuse, R14, PT ;  /* 0x0000000e0600720c */ /* 0x040fe20003f44070 */
[----:B------:R-:W-:Y:S01]  /*cd80*/  @!P5 IMAD.IADD R5, R5, 0x1, -R6 ;  /* 0x000000010505d824 */ /* 0x000fe200078e0a06 */
[----:B------:R-:W-:Y:S01]  /*cd90*/  ISETP.GT.U32.AND P5, PT, R6, R24, PT ;  /* 0x000000180600720c */ /* 0x000fe20003fa4070 */
[----:B------:R-:W-:-:S04]  /*cda0*/  IMAD.HI.U32 R20, R7, R19, RZ ;  /* 0x0000001307147227 */ /* 0x000fc800078e00ff */
[----:B------:R-:W-:Y:S02]  /*cdb0*/  IMAD.MOV R25, RZ, RZ, -R25 ;  /* 0x000000ffff197224 */ /* 0x000fe400078e0a19 */
[----:B------:R-:W-:Y:S02]  /*cdc0*/  IMAD.MOV R20, RZ, RZ, -R20 ;  /* 0x000000ffff147224 */ /* 0x000fe400078e0a14 */
[----:B0-----:R-:W-:Y:S01]  /*cdd0*/  IMAD.MOV.U32 R3, RZ, RZ, R17 ;  /* 0x000000ffff037224 */ /* 0x001fe200078e0011 */
[----:B------:R-:W-:Y:S01]  /*cde0*/  IABS R17, R23 ;  /* 0x0000001700117213 */ /* 0x000fe20000000000 */
[----:B------:R-:W-:Y:S01]  /*cdf0*/  @!P1 IMAD.IADD R21, R21, 0x1, -R6 ;  /* 0x0000000115159824 */ /* 0x000fe200078e0a06 */
[C---:B------:R-:W-:Y:S01]  /*ce00*/  ISETP.GT.U32.AND P1, PT, R6.reuse, R8, PT ;  /* 0x000000080600720c */ /* 0x040fe20003f24070 */
[----:B------:R-:W-:Y:S02]  /*ce10*/  IMAD R22, R15, R25, R22 ;  /* 0x000000190f167224 */ /* 0x000fe400078e0216 */
[----:B------:R-:W-:-:S02]  /*ce20*/  IMAD R19, R6, R20, R19 ;  /* 0x0000001406137224 */ /* 0x000fc400078e0213 */
[----:B------:R-:W-:Y:S01]  /*ce30*/  @!P4 IMAD.MOV R3, RZ, RZ, -R3 ;  /* 0x000000ffff03c224 */ /* 0x000fe200078e0a03 */
[----:B------:R-:W-:Y:S01]  /*ce40*/  ISETP.GT.U32.AND P4, PT, R6, R5, PT ;  /* 0x000000050600720c */ /* 0x000fe20003f84070 */
[--C-:B------:R-:W-:Y:S01]  /*ce50*/  @!P2 IMAD.IADD R14, R14, 0x1, -R6.reuse ;  /* 0x000000010e0ea824 */ /* 0x100fe200078e0a06 */
[----:B------:R-:W-:Y:S01]  /*ce60*/  ISETP.GT.U32.AND P2, PT, R15, R22, PT ;  /* 0x000000160f00720c */ /* 0x000fe20003f44070 */
[--C-:B------:R-:W-:Y:S01]  /*ce70*/  @!P5 IMAD.IADD R24, R24, 0x1, -R6.reuse ;  /* 0x000000011818d824 */ /* 0x100fe200078e0a06 */
[----:B------:R-:W-:Y:S01]  /*ce80*/  ISETP.GT.U32.AND P5, PT, R6, R19, PT ;  /* 0x000000130600720c */ /* 0x000fe20003fa4070 */
[----:B------:R-:W-:Y:S01]  /*ce90*/  VIADD R12, R0, 0xf ;  /* 0x0000000f000c7836 */ /* 0x000fe20000000000 */
[----:B------:R0:W-:Y:S01]  /*cea0*/  STL [R1+0x2c], R3 ;  /* 0x00002c0301007387 */ /* 0x0001e20000100800 */
[----:B------:R-:W-:Y:S01]  /*ceb0*/  @!P1 IMAD.IADD R8, R8, 0x1, -R6 ;  /* 0x0000000108089824 */ /* 0x000fe200078e0a06 */
[----:B------:R-:W-:Y:S01]  /*cec0*/  ISETP.GE.AND P1, PT, R18, RZ, PT ;  /* 0x000000ff1200720c */ /* 0x000fe20003f26270 */
[----:B------:R-:W-:Y:S01]  /*ced0*/  VIADD R25, R0, 0x8 ;  /* 0x0000000800197836 */ /* 0x000fe20000000000 */
[----:B------:R-:W-:-:S03]  /*cee0*/  IABS R20, R12 ;  /* 0x0000000c00147213 */ /* 0x000fc60000000000 */
[----:B------:R-:W-:Y:S01]  /*cef0*/  @!P4 IMAD.IADD R5, R5, 0x1, -R6 ;  /* 0x000000010505c824 */ /* 0x000fe200078e0a06 */
[----:B------:R-:W-:Y:S01]  /*cf00*/  ISETP.GE.AND P4, PT, R16, RZ, PT ;  /* 0x000000ff1000720c */ /* 0x000fe20003f86270 */
[----:B------:R-:W-:Y:S01]  /*cf10*/  @!P2 IMAD.IADD R22, R22, 0x1, -R15 ;  /* 0x000000011616a824 */ /* 0x000fe200078e0a0f */
[----:B------:R-:W-:Y:S01]  /*cf20*/  ISETP.GT.U32.AND P2, PT, R6, R8, PT ;  /* 0x000000080600720c */ /* 0x000fe20003f44070 */
[----:B------:R-:W-:-:S04]  /*cf30*/  IMAD.HI.U32 R16, R7, R17, RZ ;  /* 0x0000001107107227 */ /* 0x000fc800078e00ff */
[----:B------:R-:W-:Y:S01]  /*cf40*/  @!P5 IMAD.IADD R19, R19, 0x1, -R6 ;  /* 0x000000011313d824 */ /* 0x000fe200078e0a06 */
[----:B------:R-:W-:Y:S01]  /*cf50*/  ISETP.GE.AND P5, PT, R12, RZ, PT ;  /* 0x000000ff0c00720c */ /* 0x000fe20003fa6270 */
[----:B------:R-:W-:-:S04]  /*cf60*/  IMAD.HI.U32 R13, R7, R20, RZ ;  /* 0x00000014070d7227 */ /* 0x000fc800078e00ff */
[----:B------:R-:W-:Y:S02]  /*cf70*/  IMAD.MOV R18, RZ, RZ, -R16 ;  /* 0x000000ffff127224 */ /* 0x000fe400078e0a10 */
[----:B0-----:R-:W-:Y:S02]  /*cf80*/  IMAD.MOV.U32 R3, RZ, RZ, R21 ;  /* 0x000000ffff037224 */ /* 0x001fe400078e0015 */
[----:B------:R-:W-:Y:S02]  /*cf90*/  IMAD.MOV.U32 R12, RZ, RZ, R24 ;  /* 0x000000ffff0c7224 */ /* 0x000fe400078e0018 */
[----:B------:R-:W-:Y:S02]  /*cfa0*/  IMAD.MOV R13, RZ, RZ, -R13 ;  /* 0x000000ffff0d7224 */ /* 0x000fe400078e0a0d */
[C---:B------:R-:W-:Y:S02]  /*cfb0*/  IMAD R17, R6.reuse, R18, R17 ;  /* 0x0000001206117224 */ /* 0x040fe400078e0211 */
[----:B------:R-:W-:Y:S01]  /*cfc0*/  @!P6 IMAD.MOV R3, RZ, RZ, -R3 ;  /* 0x000000ffff03e224 */ /* 0x000fe200078e0a03 */
[C---:B------:R-:W-:Y:S01]  /*cfd0*/  ISETP.GT.U32.AND P6, PT, R6.reuse, R19, PT ;  /* 0x000000130600720c */ /* 0x040fe20003fc4070 */
[----:B------:R-:W-:Y:S01]  /*cfe0*/  @!P0 IMAD.MOV R12, RZ, RZ, -R12 ;  /* 0x000000ffff0c8224 */ /* 0x000fe200078e0a0c */
[----:B------:R-:W-:Y:S01]  /*cff0*/  ISETP.GT.U32.AND P0, PT, R15, R22, PT ;  /* 0x000000160f00720c */ /* 0x000fe20003f04070 */
[----:B------:R-:W-:-:S02]  /*d000*/  IMAD R20, R6, R13, R20 ;  /* 0x0000000d06147224 */ /* 0x000fc400078e0214 */
[----:B------:R-:W-:Y:S01]  /*d010*/  IMAD.MOV.U32 R13, RZ, RZ, R5 ;  /* 0x000000ffff0d7224 */ /* 0x000fe200078e0005 */
[----:B------:R-:W-:Y:S01]  /*d020*/  STL [R1+0x1070], R12 ;  /* 0x0010700c01007387 */ /* 0x000fe20000100800 */
[----:B------:R-:W-:Y:S01]  /*d030*/  @!P2 IMAD.IADD R8, R8, 0x1, -R6 ;  /* 0x000000010808a824 */ /* 0x000fe200078e0a06 */
[----:B------:R-:W-:Y:S01]  /*d040*/  ISETP.GT.U32.AND P2, PT, R6, R17, PT ;  /* 0x000000110600720c */ /* 0x000fe20003f44070 */
[----:B------:R-:W-:Y:S01]  /*d050*/  VIADD R16, R0, 0xd ;  /* 0x0000000d00107836 */ /* 0x000fe20000000000 */
[----:B------:R0:W-:Y:S01]  /*d060*/  STL [R1+0x1c], R3 ;  /* 0x00001c0301007387 */ /* 0x0001e20000100800 */
[----:B------:R-:W-:Y:S01]  /*d070*/  @!P3 IMAD.MOV R13, RZ, RZ, -R13 ;  /* 0x000000ffff0db224 */ /* 0x000fe200078e0a0d */
[----:B------:R-:W-:Y:S01]  /*d080*/  ISETP.GT.U32.AND P3, PT, R6, R20, PT ;  /* 0x000000140600720c */ /* 0x000fe20003f64070 */
[----:B------:R-:W-:Y:S01]  /*d090*/  @!P4 IMAD.MOV R14, RZ, RZ, -R14 ;  /* 0x000000ffff0ec224 */ /* 0x000fe200078e0a0e */
[----:B------:R-:W-:Y:S01]  /*d0a0*/  ISETP.GE.AND P4, PT, R29, RZ, PT ;  /* 0x000000ff1d00720c */ /* 0x000fe20003f86270 */
[----:B------:R-:W-:Y:S01]  /*d0b0*/  VIADD R18, R0, 0xc ;  /* 0x0000000c00127836 */ /* 0x000fe20000000000 */
[----:B------:R-:W-:Y:S01]  /*d0c0*/  IABS R21, R16 ;  /* 0x0000001000157213 */ /* 0x000fe20000000000 */
[--C-:B------:R-:W-:Y:S01]  /*d0d0*/  @!P6 IMAD.IADD R19, R19, 0x1, -R6.reuse ;  /* 0x000000011313e824 */ /* 0x100fe200078e0a06 */
[----:B------:R-:W-:Y:S01]  /*d0e0*/  ISETP.GE.AND P6, PT, R23, RZ, PT ;  /* 0x000000ff1700720c */ /* 0x000fe20003fc6270 */
[----:B------:R-:W-:Y:S01]  /*d0f0*/  @!P0 IMAD.IADD R22, R22, 0x1, -R15 ;  /* 0x0000000116168824 */ /* 0x000fe200078e0a0f */
[----:B------:R-:W-:Y:S01]  /*d100*/  ISETP.NE.AND P0, PT, R2, RZ, PT ;  /* 0x000000ff0200720c */ /* 0x000fe20003f05270 */
[----:B------:R-:W-:Y:S01]  /*d110*/  IMAD.HI.U32 R23, R7, R21, RZ ;  /* 0x0000001507177227 */ /* 0x000fe200078e00ff */
[----:B------:R-:W-:Y:S01]  /*d120*/  IABS R5, R18 ;  /* 0x0000001200057213 */ /* 0x000fe20000000000 */
[----:B------:R-:W-:Y:S02]  /*d130*/  STL [R1+0x1074], R13 ;  /* 0x0010740d01007387 */ /* 0x000fe40000100800 */
[----:B------:R-:W-:-:S02]  /*d140*/  @!P2 IMAD.IADD R17, R17, 0x1, -R6 ;  /* 0x000000011111a824 */ /* 0x000fc400078e0a06 */
[----:B0-----:R-:W-:Y:S01]  /*d150*/  IMAD.MOV.U32 R3, RZ, RZ, R22 ;  /* 0x000000ffff037224 */ /* 0x001fe200078e0016 */
[----:B------:R-:W-:Y:S01]  /*d160*/  STL [R1+0x1078], R14 ;  /* 0x0010780e01007387 */ /* 0x000fe20000100800 */
[----:B------:R-:W-:Y:S01]  /*d170*/  IMAD.MOV R22, RZ, RZ, -R23 ;  /* 0x000000ffff167224 */ /* 0x000fe200078e0a17 */
[----:B------:R-:W-:Y:S01]  /*d180*/  ISETP.GT.U32.AND P2, PT, R6, R17, PT ;  /* 0x000000110600720c */ /* 0x000fe20003f44070 */
[----:B------:R-:W-:Y:S01]  /*d190*/  @!P3 IMAD.IADD R20, R20, 0x1, -R6 ;  /* 0x000000011414b824 */ /* 0x000fe200078e0a06 */
[----:B------:R-:W-:Y:S01]  /*d1a0*/  IABS R23, R27 ;  /* 0x0000001b00177213 */ /* 0x000fe20000000000 */
[----:B------:R-:W-:Y:S01]  /*d1b0*/  @!P4 IMAD.MOV R3, RZ, RZ, -R3 ;  /* 0x000000ffff03c224 */ /* 0x000fe200078e0a03 */
[----:B------:R-:W-:Y:S01]  /*d1c0*/  ISETP.GE.AND P4, PT, R16, RZ, PT ;  /* 0x000000ff1000720c */ /* 0x000fe20003f86270 */
[----:B------:R-:W-:Y:S01]  /*d1d0*/  IMAD.HI.U32 R15, R7, R5, RZ ;  /* 0x00000005070f7227 */ /* 0x000fe200078e00ff */
[C---:B------:R-:W-:Y:S02]  /*d1e0*/  ISETP.GT.U32.AND P3, PT, R6.reuse, R20, PT ;  /* 0x000000140600720c */ /* 0x040fe40003f64070 */
[----:B------:R-:W-:Y:S01]  /*d1f0*/  @!P0 LOP3.LUT R3, RZ, R2, RZ, 0x33, !PT ;  /* 0x00000002ff038212 */ /* 0x000fe200078e33ff */
[----:B------:R-:W-:-:S02]  /*d200*/  IMAD R21, R6, R22, R21 ;  /* 0x0000001606157224 */ /* 0x000fc400078e0215 */
[----:B------:R-:W-:Y:S02]  /*d210*/  VIADD R16, R0, 0xb ;  /* 0x0000000b00107836 */ /* 0x000fe40000000000 */
[----:B------:R-:W-:Y:S01]  /*d220*/  IMAD.MOV R15, RZ, RZ, -R15 ;  /* 0x000000ffff0f7224 */ /* 0x000fe200078e0a0f */
[C---:B------:R-:W-:Y:S01]  /*d230*/  ISETP.GT.U32.AND P0, PT, R6.reuse, R21, PT ;  /* 0x000000150600720c */ /* 0x040fe20003f04070 */
[--C-:B------:R-:W-:Y:S01]  /*d240*/  @!P2 IMAD.IADD R17, R17, 0x1, -R6.reuse ;  /* 0x000000011111a824 */ /* 0x100fe200078e0a06 */
[----:B------:R-:W-:Y:S01]  /*d250*/  IABS R22, R16 ;  /* 0x0000001000167213 */ /* 0x000fe20000000000 */
[----:B------:R-:W-:Y:S01]  /*d260*/  IMAD R5, R6, R15, R5 ;  /* 0x0000000f06057224 */ /* 0x000fe200078e0205 */
[----:B------:R-:W-:Y:S01]  /*d270*/  STL [R1+0x38], R3 ;  /* 0x0000380301007387 */ /* 0x000fe20000100800 */
[----:B------:R-:W-:Y:S01]  /*d280*/  @!P3 IMAD.IADD R20, R20, 0x1, -R6 ;  /* 0x000000011414b824 */ /* 0x000fe200078e0a06 */
[----:B------:R-:W-:Y:S01]  /*d290*/  ISETP.GE.AND P3, PT, R0, RZ, PT ;  /* 0x000000ff0000720c */ /* 0x000fe20003f66270 */
[----:B------:R-:W-:Y:S01]  /*d2a0*/  IMAD.HI.U32 R26, R7, R22, RZ ;  /* 0x00000016071a7227 */ /* 0x000fe200078e00ff */
[----:B------:R-:W-:-:S03]  /*d2b0*/  ISETP.GT.U32.AND P2, PT, R6, R5, PT ;  /* 0x000000050600720c */ /* 0x000fc60003f44070 */
[----:B------:R-:W-:Y:S02]  /*d2c0*/  IMAD.MOV R26, RZ, RZ, -R26 ;  /* 0x000000ffff1a7224 */ /* 0x000fe400078e0a1a */
[----:B------:R-:W-:-:S04]  /*d2d0*/  IMAD.HI.U32 R2, R7, R23, RZ ;  /* 0x0000001707027227 */ /* 0x000fc800078e00ff */
[----:B------:R-:W-:Y:S01]  /*d2e0*/  @!P0 IMAD.IADD R21, R21, 0x1, -R6 ;  /* 0x0000000115158824 */ /* 0x000fe200078e0a06 */
[----:B------:R-:W-:Y:S01]  /*d2f0*/  ISETP.GE.AND P0, PT, R18, RZ, PT ;  /* 0x000000ff1200720c */ /* 0x000fe20003f06270 */
[----:B------:R-:W-:Y:S01]  /*d300*/  IMAD R22, R6, R26, R22 ;  /* 0x0000001a06167224 */ /* 0x000fe200078e0216 */
[----:B------:R-:W-:Y:S01]  /*d310*/  IABS R18, R25 ;  /* 0x0000001900127213 */ /* 0x000fe20000000000 */
[----:B------:R-:W-:Y:S02]  /*d320*/  IMAD.MOV R2, RZ, RZ, -R2 ;  /* 0x000000ffff027224 */ /* 0x000fe400078e0a02 */
[----:B------:R-:W-:Y:S02]  /*d330*/  VIADD R15, R0, 0x9 ;  /* 0x00000009000f7836 */ /* 0x000fe40000000000 */
[----:B------:R-:W-:Y:S01]  /*d340*/  @!P5 IMAD.MOV R20, RZ, RZ, -R20 ;  /* 0x000000ffff14d224 */ /* 0x000fe200078e0a14 */
[C---:B------:R-:W-:Y:S01]  /*d350*/  ISETP.GT.U32.AND P5, PT, R6.reuse, R22, PT ;  /* 0x000000160600720c */ /* 0x040fe20003fa4070 */
[----:B------:R-:W-:Y:S01]  /*d360*/  IMAD R23, R6, R2, R23 ;  /* 0x0000000206177224 */ /* 0x000fe200078e0217 */
[----:B------:R-:W-:Y:S01]  /*d370*/  IABS R24, R15 ;  /* 0x0000000f00187213 */ /* 0x000fe20000000000 */
[----:B------:R-:W-:-:S04]  /*d380*/  IMAD.HI.U32 R2, R7, R18, RZ ;  /* 0x0000001207027227 */ /* 0x000fc800078e00ff */
[----:B------:R-:W-:Y:S01]  /*d390*/  @!P2 IMAD.IADD R5, R5, 0x1, -R6 ;  /* 0x000000010505a824 */ /* 0x000fe200078e0a06 */
[C---:B------:R-:W-:Y:S01]  /*d3a0*/  ISETP.GT.U32.AND P2, PT, R6.reuse, R21, PT ;  /* 0x000000150600720c */ /* 0x040fe20003f44070 */
[----:B------:R-:W-:Y:S02]  /*d3b0*/  IMAD.MOV R2, RZ, RZ, -R2 ;  /* 0x000000ffff027224 */ /* 0x000fe400078e0a02 */
[----:B------:R-:W-:Y:S01]  /*d3c0*/  @!P3 IMAD.MOV R19, RZ, RZ, -R19 ;  /* 0x000000ffff13b224 */ /* 0x000fe200078e0a13 */
[----:B------:R-:W-:Y:S01]  /*d3d0*/  ISETP.GT.U32.AND P3, PT, R6, R5, PT ;  /* 0x000000050600720c */ /* 0x000fe20003f64070 */
[----:B------:R-:W-:-:S03]  /*d3e0*/  IMAD.HI.U32 R26, R7, R24, RZ ;  /* 0x00000018071a7227 */ /* 0x000fc600078e00ff */
[----:B------:R-:W-:Y:S01]  /*d3f0*/  STL [R1+0x107c], R19 ;  /* 0x00107c1301007387 */ /* 0x000fe20000100800 */
[----:B------:R-:W-:Y:S02]  /*d400*/  IMAD R18, R6, R2, R18 ;  /* 0x0000000206127224 */ /* 0x000fe400078e0212 */
[----:B------:R-:W-:Y:S01]  /*d410*/  IMAD.MOV R26, RZ, RZ, -R26 ;  /* 0x000000ffff1a7224 */ /* 0x000fe200078e0a1a */
[----:B------:R0:W-:Y:S01]  /*d420*/  STL [R1+0x1080], R20 ;  /* 0x0010801401007387 */ /* 0x0001e20000100800 */
[----:B------:R-:W-:Y:S01]  /*d430*/  @!P5 IMAD.IADD R22, R22, 0x1, -R6 ;  /* 0x000000011616d824 */ /* 0x000fe200078e0a06 */
[C---:B------:R-:W-:Y:S01]  /*d440*/  ISETP.GT.U32.AND P5, PT, R6.reuse, R18, PT ;  /* 0x000000120600720c */ /* 0x040fe20003fa4070 */
[C---:B------:R-:W-:Y:S02]  /*d450*/  IMAD R24, R6.reuse, R26, R24 ;  /* 0x0000001a06187224 */ /* 0x040fe400078e0218 */
[----:B------:R-:W-:Y:S01]  /*d460*/  @!P6 IMAD.MOV R17, RZ, RZ, -R17 ;  /* 0x000000ffff11e224 */ /* 0x000fe200078e0a11 */
[C---:B------:R-:W-:Y:S01]  /*d470*/  ISETP.GT.U32.AND P6, PT, R6.reuse, R23, PT ;  /* 0x000000170600720c */ /* 0x040fe20003fc4070 */
[--C-:B------:R-:W-:Y:S01]  /*d480*/  @!P3 IMAD.IADD R5, R5, 0x1, -R6.reuse ;  /* 0x000000010505b824 */ /* 0x100fe200078e0a06 */
[----:B------:R-:W-:Y:S01]  /*d490*/  ISETP.GT.U32.AND P3, PT, R6, R24, PT ;  /* 0x000000180600720c */ /* 0x000fe20003f64070 */
[----:B------:R-:W-:Y:S01]  /*d4a0*/  @!P2 IMAD.IADD R21, R21, 0x1, -R6 ;  /* 0x000000011515a824 */ /* 0x000fe200078e0a06 */
[----:B------:R-:W-:Y:S01]  /*d4b0*/  ISETP.GE.AND P2, PT, R16, RZ, PT ;  /* 0x000000ff1000720c */ /* 0x000fe20003f46270 */
[----:B0-----:R-:W-:Y:S01]  /*d4c0*/  VIADD R20, R0, 0x6 ;  /* 0x0000000600147836 */ /* 0x001fe20000000000 */
[----:B------:R0:W-:Y:S01]  /*d4d0*/  STL [R1+0x1084], R17 ;  /* 0x0010841101007387 */ /* 0x0001e20000100800 */
[----:B------:R-:W-:-:S02]  /*d4e0*/  @!P4 IMAD.MOV R21, RZ, RZ, -R21 ;  /* 0x000000ffff15c224 */ /* 0x000fc400078e0a15 */
[--C-:B------:R-:W-:Y:S01]  /*d4f0*/  @!P5 IMAD.IADD R18, R18, 0x1, -R6.reuse ;  /* 0x000000011212d824 */ /* 0x100fe200078e0a06 */
[----:B------:R-:W-:Y:S01]  /*d500*/  IABS R26, R20 ;  /* 0x00000014001a7213 */ /* 0x000fe20000000000 */
[----:B------:R-:W-:Y:S01]  /*d510*/  VIADD R3, R0, 0x7 ;  /* 0x0000000700037836 */ /* 0x000fe20000000000 */
[----:B------:R1:W-:Y:S01]  /*d520*/  STL [R1+0x1088], R21 ;  /* 0x0010881501007387 */ /* 0x0003e20000100800 */
[--C-:B------:R-:W-:Y:S01]  /*d530*/  @!P6 IMAD.IADD R23, R23, 0x1, -R6.reuse ;  /* 0x000000011717e824 */ /* 0x100fe200078e0a06 */
[----:B------:R-:W-:Y:S01]  /*d540*/  ISETP.GT.U32.AND P4, PT, R6, R18, PT ;  /* 0x000000120600720c */ /* 0x000fe20003f84070 */
[----:B------:R-:W-:Y:S01]  /*d550*/  @!P3 IMAD.IADD R24, R24, 0x1, -R6 ;  /* 0x000000011818b824 */ /* 0x000fe200078e0a06 */
[----:B------:R-:W-:Y:S01]  /*d560*/  IABS R16, R3 ;  /* 0x0000000300107213 */ /* 0x000fe20000000000 */
[C---:B------:R-:W-:Y:S01]  /*d570*/  IMAD.HI.U32 R29, R7.reuse, R26, RZ ;  /* 0x0000001a071d7227 */ /* 0x040fe200078e00ff */
[C---:B------:R-:W-:Y:S02]  /*d580*/  ISETP.GT.U32.AND P3, PT, R6.reuse, R23, PT ;  /* 0x000000170600720c */ /* 0x040fe40003f64070 */
[C---:B------:R-:W-:Y:S01]  /*d590*/  ISETP.GT.U32.AND P6, PT, R6.reuse, R22, PT ;  /* 0x000000160600720c */ /* 0x040fe20003fc4070 */
[----:B------:R-:W-:Y:S01]  /*d5a0*/  IMAD.HI.U32 R28, R7, R16, RZ ;  /* 0x00000010071c7227 */ /* 0x000fe200078e00ff */
[----:B------:R-:W-:-:S03]  /*d5b0*/  ISETP.GT.U32.AND P5, PT, R6, R24, PT ;  /* 0x000000180600720c */ /* 0x000fc60003fa4070 */
[----:B------:R-:W-:Y:S02]  /*d5c0*/  VIADD R19, R0, 0x5 ;  /* 0x0000000500137836 */ /* 0x000fe40000000000 */
[----:B------:R-:W-:Y:S01]  /*d5d0*/  @!P4 IMAD.IADD R18, R18, 0x1, -R6 ;  /* 0x000000011212c824 */ /* 0x000fe200078e0a06 */
[----:B------:R-:W-:Y:S01]  /*d5e0*/  ISETP.GE.AND P4, PT, R25, RZ, PT ;  /* 0x000000ff1900720c */ /* 0x000fe20003f86270 */
[----:B------:R-:W-:Y:S01]  /*d5f0*/  IMAD.MOV R29, RZ, RZ, -R29 ;  /* 0x000000ffff1d7224 */ /* 0x000fe200078e0a1d */
[----:B------:R-:W-:Y:S01]  /*d600*/  LOP3.LUT R25, R4, 0x7c, RZ, 0xfc, !PT ;  /* 0x0000007c04197812 */ /* 0x000fe200078efcff */
[----:B------:R-:W-:Y:S01]  /*d610*/  IMAD.MOV R28, RZ, RZ, -R28 ;  /* 0x000000ffff1c7224 */ /* 0x000fe200078e0a1c */
[----:B------:R-:W-:Y:S01]  /*d620*/  IABS R2, R19 ;  /* 0x0000001300027213 */ /* 0x000fe20000000000 */
[----:B------:R-:W-:Y:S01]  /*d630*/  @!P3 IMAD.IADD R23, R23, 0x1, -R6 ;  /* 0x000000011717b824 */ /* 0x000fe200078e0a06 */
[----:B------:R-:W-:Y:S01]  /*d640*/  ISETP.GE.AND P3, PT, R15, RZ, PT ;  /* 0x000000ff0f00720c */ /* 0x000fe20003f66270 */
[----:B------:R-:W-:-:S02]  /*d650*/  IMAD R15, R6, R29, R26 ;  /* 0x0000001d060f7224 */ /* 0x000fc400078e021a */
[----:B------:R-:W-:Y:S02]  /*d660*/  IMAD R16, R6, R28, R16 ;  /* 0x0000001c06107224 */ /* 0x000fe400078e0210 */
[C---:B0-----:R-:W-:Y:S02]  /*d670*/  VIADD R17, R0.reuse, 0x4 ;  /* 0x0000000400117836 */ /* 0x041fe40000000000 */
[C---:B------:R-:W-:Y:S02]  /*d680*/  VIADD R14, R0.reuse, 0x3 ;  /* 0x00000003000e7836 */ /* 0x040fe40000000000 */
[C---:B------:R-:W-:Y:S02]  /*d690*/  VIADD R13, R0.reuse, 0x2 ;  /* 0x00000002000d7836 */ /* 0x040fe40000000000 */
[----:B------:R-:W-:Y:S01]  /*d6a0*/  VIADD R29, R0, 0x1 ;  /* 0x00000001001d7836 */ /* 0x000fe20000000000 */
[----:B------:R-:W-:Y:S01]  /*d6b0*/  IABS R26, R14 ;  /* 0x0000000e001a7213 */ /* 0x000fe20000000000 */
[----:B------:R-:W-:Y:S01]  /*d6c0*/  @!P6 IMAD.IADD R22, R22, 0x1, -R6 ;  /* 0x000000011616e824 */ /* 0x000fe200078e0a06 */
[----:B------:R-:W-:Y:S01]  /*d6d0*/  ISETP.GE.AND P6, PT, R27, RZ, PT ;  /* 0x000000ff1b00720c */ /* 0x000fe20003fc6270 */
[----:B------:R-:W-:Y:S01]  /*d6e0*/  IMAD R0, R25, UR10, RZ ;  /* 0x0000000a19007c24 */ /* 0x000fe2000f8e02ff */
[----:B------:R-:W-:Y:S01]  /*d6f0*/  IABS R25, R17 ;  /* 0x0000001100197213 */ /* 0x000fe20000000000 */
[----:B------:R-:W-:Y:S01]  /*d700*/  IMAD R12, RZ, RZ, -UR10 ;  /* 0x8000000aff0c7e24 */ /* 0x000fe2000f8e02ff */
[----:B------:R-:W-:Y:S01]  /*d710*/  IABS R28, R29 ;  /* 0x0000001d001c7213 */ /* 0x000fe20000000000 */
[----:B------:R-:W-:-:S04]  /*d720*/  IMAD.HI.U32 R27, R7, R2, RZ ;  /* 0x00000002071b7227 */ /* 0x000fc800078e00ff */
[----:B------:R-:W-:Y:S01]  /*d730*/  @!P5 IMAD.IADD R24, R24, 0x1, -R6 ;  /* 0x000000011818d824 */ /* 0x000fe200078e0a06 */
[----:B------:R-:W-:Y:S01]  /*d740*/  ISETP.GT.U32.AND P5, PT, R6, R16, PT ;  /* 0x000000100600720c */ /* 0x000fe20003fa4070 */
[C---:B------:R-:W-:Y:S02]  /*d750*/  IMAD R0, R12.reuse, 0x4, R0 ;  /* 0x000000040c007824 */ /* 0x040fe400078e0200 */
[----:B------:R-:W-:Y:S02]  /*d760*/  IMAD.MOV R27, RZ, RZ, -R27 ;  /* 0x000000ffff1b7224 */ /* 0x000fe400078e0a1b */
[----:B-1----:R-:W-:Y:S01]  /*d770*/  IMAD R21, R12, 0x4, R0 ;  /* 0x000000040c157824 */ /* 0x002fe200078e0200 */
[----:B------:R-:W-:Y:S01]  /*d780*/  STL [R1+0x42c], R0 ;  /* 0x00042c0001007387 */ /* 0x000fe20000100800 */
[----:B------:R-:W-:Y:S01]  /*d790*/  IMAD R2, R6, R27, R2 ;  /* 0x0000001b06027224 */ /* 0x000fe200078e0202 */
[----:B------:R-:W-:Y:S01]  /*d7a0*/  IABS R27, R13 ;  /* 0x0000000d001b7213 */ /* 0x000fe20000000000 */
[C---:B------:R-:W-:Y:S01]  /*d7b0*/  IMAD.HI.U32 R10, R7.reuse, R25, RZ ;  /* 0x00000019070a7227 */ /* 0x040fe200078e00ff */
[----:B------:R0:W-:Y:S03]  /*d7c0*/  STL [R1+0x430], R21 ;  /* 0x0004301501007387 */ /* 0x0001e60000100800 */
[----:B------:R-:W-:-:S04]  /*d7d0*/  IMAD.HI.U32 R9, R7, R26, RZ ;  /* 0x0000001a07097227 */ /* 0x000fc800078e00ff */
[----:B------:R-:W-:-:S04]  /*d7e0*/  IMAD.HI.U32 R4, R7, R27, RZ ;  /* 0x0000001b07047227 */ /* 0x000fc800078e00ff */
[----:B0-----:R-:W-:Y:S02]  /*d7f0*/  IMAD R21, R12, 0x4, R21 ;  /* 0x000000040c157824 */ /* 0x001fe400078e0215 */
[----:B------:R-:W-:-:S04]  /*d800*/  IMAD.HI.U32 R0, R7, R28, RZ ;  /* 0x0000001c07007227 */ /* 0x000fc800078e00ff */
[----:B------:R-:W-:Y:S01]  /*d810*/  @!P5 IMAD.IADD R16, R16, 0x1, -R6 ;  /* 0x000000011010d824 */ /* 0x000fe200078e0a06 */
[C---:B------:R-:W-:Y:S01]  /*d820*/  ISETP.GT.U32.AND P5, PT, R6.reuse, R15, PT ;  /* 0x0000000f0600720c */ /* 0x040fe20003fa4070 */
[----:B------:R-:W-:Y:S02]  /*d830*/  IMAD.MOV R7, RZ, RZ, -R10 ;  /* 0x000000ffff077224 */ /* 0x000fe400078e0a0a */
[----:B------:R-:W3:Y:S01]  /*d840*/  LDL.LU R10, [R1+0x113c] ;  /* 0x00113c00010a7983 */ /* 0x000ee20000300800 */
[----:B------:R-:W-:Y:S02]  /*d850*/  IMAD.MOV R9, RZ, RZ, -R9 ;  /* 0x000000ffff097224 */ /* 0x000fe400078e0a09 */
[----:B------:R-:W-:Y:S01]  /*d860*/  IMAD.MOV R4, RZ, RZ, -R4 ;  /* 0x000000ffff047224 */ /* 0x000fe200078e0a04 */
[----:B------:R0:W-:Y:S01]  /*d870*/  STL [R1+0x424], R21 ;  /* 0x0004241501007387 */ /* 0x0001e20000100800 */
[----:B------:R-:W-:Y:S02]  /*d880*/  IMAD.MOV R0, RZ, RZ, -R0 ;  /* 0x000000ffff007224 */ /* 0x000fe400078e0a00 */
[----:B------:R-:W-:Y:S01]  /*d890*/  @!P0 IMAD.MOV R5, RZ, RZ, -R5 ;  /* 0x000000ffff058224 */ /* 0x000fe200078e0a05 */
[C---:B------:R-:W-:Y:S01]  /*d8a0*/  ISETP.GT.U32.AND P0, PT, R6.reuse, R16, PT ;  /* 0x000000100600720c */ /* 0x040fe20003f04070 */
[----:B------:R-:W-:-:S02]  /*d8b0*/  IMAD R25, R6, R7, R25 ;  /* 0x0000000706197224 */ /* 0x000fc400078e0219 */
[----:B------:R-:W-:Y:S02]  /*d8c0*/  @!P2 IMAD.MOV R22, RZ, RZ, -R22 ;  /* 0x000000ffff16a224 */ /* 0x000fe400078e0a16 */
[----:B------:R-:W-:Y:S02]  /*d8d0*/  @!P6 IMAD.MOV R23, RZ, RZ, -R23 ;  /* 0x000000ffff17e224 */ /* 0x000fe400078e0a17 */
[----:B0-----:R-:W-:Y:S02]  /*d8e0*/  IMAD R21, R12, 0x4, R21 ;  /* 0x000000040c157824 */ /* 0x001fe400078e0215 */
[----:B------:R-:W-:Y:S02]  /*d8f0*/  IMAD R26, R6, R9, R26 ;  /* 0x00000009061a7224 */ /* 0x000fe400078e021a */
[----:B------:R-:W-:Y:S01]  /*d900*/  IMAD R7, R12, 0x4, R21 ;  /* 0x000000040c077824 */ /* 0x000fe200078e0215 */
[----:B------:R-:W3:Y:S01]  /*d910*/  LDL.LU R9, [R1+0x1138] ;  /* 0x0011380001097983 */ /* 0x000ee20000300800 */
[----:B------:R-:W-:-:S02]  /*d920*/  IMAD R27, R6, R4, R27 ;  /* 0x00000004061b7224 */ /* 0x000fc400078e021b */
[C---:B------:R-:W-:Y:S01]  /*d930*/  IMAD R28, R6.reuse, R0, R28 ;  /* 0x00000000061c7224 */ /* 0x040fe200078e021c */
[----:B------:R-:W3:Y:S01]  /*d940*/  LDL.LU R4, [R1+0x1134] ;  /* 0x0011340001047983 */ /* 0x000ee20000300800 */
[----:B------:R-:W-:Y:S02]  /*d950*/  @!P3 IMAD.MOV R24, RZ, RZ, -R24 ;  /* 0x000000ffff18b224 */ /* 0x000fe400078e0a18 */
[----:B------:R-:W-:Y:S01]  /*d960*/  @!P4 IMAD.MOV R18, RZ, RZ, -R18 ;  /* 0x000000ffff12c224 */ /* 0x000fe200078e0a12 */
[----:B------:R-:W3:Y:S01]  /*d970*/  LDL.LU R0, [R1+0x1130] ;  /* 0x0011300001007983 */ /* 0x000ee20000300800 */
[--C-:B------:R-:W-:Y:S01]  /*d980*/  @!P5 IMAD.IADD R15, R15, 0x1, -R6.reuse ;  /* 0x000000010f0fd824 */ /* 0x100fe200078e0a06 */
[----:B------:R-:W-:Y:S02]  /*d990*/  ISETP.GT.U32.AND P5, PT, R6, R2, PT ;  /* 0x000000020600720c */ /* 0x000fe40003fa4070 */
[----:B------:R-:W-:Y:S04]  /*d9a0*/  STL [R1+0x418], R21 ;  /* 0x0004181501007387 */ /* 0x000fe80000100800 */
[----:B------:R0:W-:Y:S04]  /*d9b0*/  STL [R1+0x404], R7 ;  /* 0x0004040701007387 */ /* 0x0001e80000100800 */
[----:B------:R1:W-:Y:S01]  /*d9c0*/  STL [R1+0x108c], R5 ;  /* 0x00108c0501007387 */ /* 0x0003e20000100800 */
[----:B------:R-:W-:-:S03]  /*d9d0*/  @!P0 IMAD.IADD R16, R16, 0x1, -R6 ;  /* 0x0000000110108824 */ /* 0x000fc600078e0a06 */
[----:B------:R-:W-:Y:S01]  /*d9e0*/  STL [R1+0x1090], R22 ;  /* 0x0010901601007387 */ /* 0x000fe20000100800 */
[----:B0-----:R-:W-:-:S03]  /*d9f0*/  IMAD R7, R12, 0x4, R7 ;  /* 0x000000040c077824 */ /* 0x001fc600078e0207 */
[----:B------:R-:W-:Y:S01]  /*da00*/  STL [R1+0x1094], R23 ;  /* 0x0010941701007387 */ /* 0x000fe20000100800 */
[----:B------:R-:W-:-:S03]  /*da10*/  ISETP.GE.AND P0, PT, R3, RZ, PT ;  /* 0x000000ff0300720c */ /* 0x000fc60003f06270 */
[----:B------:R-:W-:Y:S04]  /*da20*/  STL [R1+0x1098], R24 ;  /* 0x0010981801007387 */ /* 0x000fe80000100800 */
[----:B------:R-:W-:Y:S04]  /*da30*/  STL [R1+0x3f0], R7 ;  /* 0x0003f00701007387 */ /* 0x000fe80000100800 */
[----:B------:R-:W-:Y:S04]  /*da40*/  STL [R1+0x109c], R18 ;  /* 0x00109c1201007387 */ /* 0x000fe80000100800 */
[----:B------:R-:W3:Y:S01]  /*da50*/  LDL.LU R3, [R1+0x112c] ;  /* 0x00112c0001037983 */ /* 0x000ee20000300800 */
[----:B------:R-:W-:-:S05]  /*da60*/  @!P5 IMAD.IADD R2, R2, 0x1, -R6 ;  /* 0x000000010202d824 */ /* 0x000fca00078e0a06 */
[C---:B------:R-:W-:Y:S02]  /*da70*/  ISETP.GT.U32.AND P5, PT, R6.reuse, R2, PT ;  /* 0x000000020600720c */ /* 0x040fe40003fa4070 */
[----:B------:R-:W-:Y:S01]  /*da80*/  ISETP.GT.U32.AND P2, PT, R6, R15, PT ;  /* 0x0000000f0600720c */ /* 0x000fe20003f44070 */
[----:B-1----:R-:W-:-:S10]  /*da90*/  IMAD R5, R12, 0x4, R7 ;  /* 0x000000040c057824 */ /* 0x002fd400078e0207 */
[--C-:B------:R-:W-:Y:S01]  /*daa0*/  @!P5 IMAD.IADD R2, R2, 0x1, -R6.reuse ;  /* 0x000000010202d824 */ /* 0x100fe200078e0a06 */
[----:B------:R-:W-:Y:S01]  /*dab0*/  ISETP.GE.AND P5, PT, R20, RZ, PT ;  /* 0x000000ff1400720c */ /* 0x000fe20003fa6270 */
[----:B------:R0:W-:Y:S01]  /*dac0*/  STL [R1+0x3fc], R5 ;  /* 0x0003fc0501007387 */ /* 0x0001e20000100800 */
[----:B------:R-:W-:Y:S02]  /*dad0*/  @!P2 IMAD.IADD R15, R15, 0x1, -R6 ;  /* 0x000000010f0fa824 */ /* 0x000fe400078e0a06 */
[----:B------:R-:W-:Y:S02]  /*dae0*/  @!P0 IMAD.MOV R16, RZ, RZ, -R16 ;  /* 0x000000ffff108224 */ /* 0x000fe400078e0a10 */
[----:B0-----:R-:W-:-:S07]  /*daf0*/  IMAD R5, R12, 0x4, R5 ;  /* 0x000000040c057824 */ /* 0x001fce00078e0205 */
[----:B------:R-:W-:Y:S01]  /*db00*/  @!P5 IMAD.MOV R15, RZ, RZ, -R15 ;  /* 0x000000ffff0fd224 */ /* 0x000fe200078e0a0f */
[----:B------:R-:W-:Y:S01]  /*db10*/  ISETP.GT.U32.AND P4, PT, R6, R27, PT ;  /* 0x0000001b0600720c */ /* 0x000fe20003f84070 */
[----:B------:R0:W-:Y:S04]  /*db20*/  STL [R1+0x3f8], R5 ;  /* 0x0003f80501007387 */ /* 0x0001e80000100800 */
[----:B------:R-:W-:Y:S01]  /*db30*/  STL [R1+0x10a0], R16 ;  /* 0x0010a01001007387 */ /* 0x000fe20000100800 */
[----:B0-----:R-:W-:-:S03]  /*db40*/  IMAD R5, R12, 0x4, R5 ;  /* 0x000000040c057824 */ /* 0x001fc600078e0205 */
[----:B------:R-:W-:Y:S01]  /*db50*/  STL [R1+0x10a4], R15 ;  /* 0x0010a40f01007387 */ /* 0x000fe20000100800 */
[----:B------:R-:W-:-:S03]  /*db60*/  ISETP.GT.U32.AND P6, PT, R6, R25, PT ;  /* 0x000000190600720c */ /* 0x000fc60003fc4070 */
[----:B------:R0:W-:Y:S01]  /*db70*/  STL [R1+0x3ec], R5 ;  /* 0x0003ec0501007387 */ /* 0x0001e20000100800 */
[C---:B------:R-:W-:Y:S02]  /*db80*/  ISETP.GT.U32.AND P3, PT, R6.reuse, R26, PT ;  /* 0x0000001a0600720c */ /* 0x040fe40003f64070 */
[----:B------:R-:W-:Y:S01]  /*db90*/  ISETP.GT.U32.AND P2, PT, R6, R28, PT ;  /* 0x0000001c0600720c */ /* 0x000fe20003f44070 */
[----:B0-----:R-:W-:Y:S02]  /*dba0*/  IMAD R5, R12, 0x4, R5 ;  /* 0x000000040c057824 */ /* 0x001fe400078e0205 */
[----:B------:R-:W-:-:S03]  /*dbb0*/  @!P4 IMAD.IADD R27, R27, 0x1, -R6 ;  /* 0x000000011b1bc824 */ /* 0x000fc600078e0a06 */
[----:B------:R0:W-:Y:S01]  /*dbc0*/  STL [R1+0x3f4], R5 ;  /* 0x0003f40501007387 */ /* 0x0001e20000100800 */
[--C-:B------:R-:W-:Y:S01]  /*dbd0*/  @!P6 IMAD.IADD R25, R25, 0x1, -R6.reuse ;  /* 0x000000011919e824 */ /* 0x100fe200078e0a06 */
[----:B------:R-:W-:Y:S01]  /*dbe0*/  ISETP.GT.U32.AND P0, PT, R6, R27, PT ;  /* 0x0000001b0600720c */ /* 0x000fe20003f04070 */
[----:B0-----:R-:W-:Y:S02]  /*dbf0*/  IMAD R5, R12, 0x4, R5 ;  /* 0x000000040c057824 */ /* 0x001fe400078e0205 */
[----:B------:R-:W0:Y:S01]  /*dc00*/  S2R R12, SR_TID.X ;  /* 0x00000000000c7919 */ /* 0x000e220000002100 */
[--C-:B------:R-:W-:Y:S02]  /*dc10*/  @!P3 IMAD.IADD R26, R26, 0x1, -R6.reuse ;  /* 0x000000011a1ab824 */ /* 0x100fe400078e0a06 */
[----:B------:R-:W-:Y:S01]  /*dc20*/  @!P2 IMAD.IADD R28, R28, 0x1, -R6 ;  /* 0x000000011c1ca824 */ /* 0x000fe200078e0a06 */
[C---:B------:R-:W-:Y:S02]  /*dc30*/  ISETP.GT.U32.AND P3, PT, R6.reuse, R25, PT ;  /* 0x000000190600720c */ /* 0x040fe40003f64070 */
[----:B------:R-:W-:-:S02]  /*dc40*/  ISETP.GT.U32.AND P4, PT, R6, R26, PT ;  /* 0x0000001a0600720c */ /* 0x000fc40003f84070 */
[----:B------:R-:W-:Y:S02]  /*dc50*/  ISETP.GT.U32.AND P5, PT, R6, R28, PT ;  /* 0x0000001c0600720c */ /* 0x000fe40003fa4070 */
[----:B------:R-:W-:Y:S01]  /*dc60*/  ISETP.GE.AND P6, PT, R19, RZ, PT ;  /* 0x000000ff1300720c */ /* 0x000fe20003fc6270 */
[--C-:B------:R-:W-:Y:S01]  /*dc70*/  @!P0 IMAD.IADD R27, R27, 0x1, -R6.reuse ;  /* 0x000000011b1b8824 */ /* 0x100fe200078e0a06 */
[----:B------:R-:W-:Y:S01]  /*dc80*/  ISETP.GE.AND P0, PT, R29, RZ, PT ;  /* 0x000000ff1d00720c */ /* 0x000fe20003f06270 */
[----:B------:R-:W-:Y:S01]  /*dc90*/  IMAD R29, RZ, RZ, -UR10 ;  /* 0x8000000aff1d7e24 */ /* 0x000fe2000f8e02ff */
[----:B------:R1:W-:Y:S03]  /*dca0*/  STL [R1+0x400], R5 ;  /* 0x0004000501007387 */ /* 0x0003e60000100800 */
[--C-:B------:R-:W-:Y:S02]  /*dcb0*/  @!P3 IMAD.IADD R25, R25, 0x1, -R6.reuse ;  /* 0x000000011919b824 */ /* 0x100fe400078e0a06 */
[----:B------:R-:W-:-:S02]  /*dcc0*/  @!P4 IMAD.IADD R26, R26, 0x1, -R6 ;  /* 0x000000011a1ac824 */ /* 0x000fc400078e0a06 */
[----:B------:R-:W-:Y:S02]  /*dcd0*/  @!P5 IMAD.IADD R28, R28, 0x1, -R6 ;  /* 0x000000011c1cd824 */ /* 0x000fe400078e0a06 */
[----:B------:R-:W-:Y:S02]  /*dce0*/  IMAD.MOV.U32 R6, RZ, RZ, R2 ;  /* 0x000000ffff067224 */ /* 0x000fe400078e0002 */
[----:B-1----:R-:W-:Y:S02]  /*dcf0*/  IMAD R5, R29, 0x4, R5 ;  /* 0x000000041d057824 */ /* 0x002fe400078e0205 */
[----:B------:R-:W-:-:S03]  /*dd00*/  @!P6 IMAD.MOV R6, RZ, RZ, -R6 ;  /* 0x000000ffff06e224 */ /* 0x000fc600078e0a06 */
[----:B------:R1:W-:Y:S01]  /*dd10*/  STL [R1+0x408], R5 ;  /* 0x0004080501007387 */ /* 0x0003e20000100800 */
[----:B0-----:R-:W-:-:S03]  /*dd20*/  LOP3.LUT R7, R12, 0x7f, RZ, 0xc0, !PT ;  /* 0x0000007f0c077812 */ /* 0x001fc600078ec0ff */
[----:B------:R-:W-:Y:S01]  /*dd30*/  STL [R1+0x10a8], R6 ;  /* 0x0010a80601007387 */ /* 0x000fe20000100800 */
[----:B-1----:R-:W-:Y:S02]  /*dd40*/  IMAD R5, R29, 0x4, R5 ;  /* 0x000000041d057824 */ /* 0x002fe400078e0205 */
[----:B--2---:R-:W-:-:S03]  /*dd50*/  IMAD R2, R7, UR4, RZ ;  /* 0x0000000407027c24 */ /* 0x004fc6000f8e02ff */
[----:B------:R0:W-:Y:S02]  /*dd60*/  STL [R1+0x40c], R5 ;  /* 0x00040c0501007387 */ /* 0x0001e40000100800 */
[----:B0-----:R-:W-:-:S05]  /*dd70*/  IMAD R5, R29, 0x4, R5 ;  /* 0x000000041d057824 */ /* 0x001fca00078e0205 */
[----:B------:R0:W-:Y:S04]  /*dd80*/  STL [R1+0x414], R5 ;  /* 0x0004140501007387 */ /* 0x0001e80000100800 */
[----:B------:R1:W-:Y:S01]  /*dd90*/  STL [R1+0x10ac], R2 ;  /* 0x0010ac0201007387 */ /* 0x0003e20000100800 */
[----:B0-----:R-:W-:Y:S01]  /*dda0*/  IMAD R5, R29, 0x4, R5 ;  /* 0x000000041d057824 */ /* 0x001fe200078e0205 */
[----:B------:R-:W-:Y:S02]  /*ddb0*/  ISETP.GE.AND P2, PT, R17, RZ, PT ;  /* 0x000000ff1100720c */ /* 0x000fe40003f46270 */
[----:B------:R-:W-:Y:S02]  /*ddc0*/  ISETP.GE.AND P3, PT, R14, RZ, PT ;  /* 0x000000ff0e00720c */ /* 0x000fe40003f66270 */
[----:B---3--:R-:W-:-:S02]  /*ddd0*/  ISETP.NE.AND P5, PT, R3, RZ, PT ;  /* 0x000000ff0300720c */ /* 0x008fc40003fa5270 */
[----:B------:R-:W-:Y:S02]  /*dde0*/  LOP3.LUT R7, RZ, R3, RZ, 0x33, !PT ;  /* 0x00000003ff077212 */ /* 0x000fe400078e33ff */
[----:B----4-:R-:W-:Y:S01]  /*ddf0*/  IADD3 R3, P6, PT, R2, UR6, RZ ;  /* 0x0000000602037c10 */ /* 0x010fe2000ffde0ff */
[----:B-1----:R-:W-:-:S04]  /*de00*/  IMAD R2, R29, 0x4, R5 ;  /* 0x000000041d027824 */ /* 0x002fc800078e0205 */
[----:B------:R-:W-:Y:S04]  /*de10*/  STL [R1+0xfc0], R3 ;  /* 0x000fc00301007387 */ /* 0x000fe80000100800 */
[----:B------:R0:W-:Y:S04]  /*de20*/  STL [R1+0x420], R5 ;  /* 0x0004200501007387 */ /* 0x0001e80000100800 */
[----:B------:R-:W2:Y:S04]  /*de30*/  LDL.LU R15, [R1+0x3c] ;  /* 0x00003c00010f7983 */ /* 0x000ea80000300800 */
[----:B------:R-:W3:Y:S04]  /*de40*/  LDL.LU R16, [R1+0x398] ;  /* 0x0003980001107983 */ /* 0x000ee80000300800 */
[----:B------:R-:W4:Y:S04]  /*de50*/  LDL.LU R18, [R1+0x3c4] ;  /* 0x0003c40001127983 */ /* 0x000f280000300800 */
[----:B------:R1:W-:Y:S04]  /*de60*/  STL [R1+0x410], R2 ;  /* 0x0004100201007387 */ /* 0x0003e80000100800 */
[----:B------:R-:W5:Y:S04]  /*de70*/  LDL.LU R24, [R1+0x3c8] ;  /* 0x0003c80001187983 */ /* 0x000f680000300800 */
[----:B------:R-:W5:Y:S04]  /*de80*/  LDL.LU R23, [R1+0x3cc] ;  /* 0x0003cc0001177983 */ /* 0x000f680000300800 */
[----:B------:R-:W5:Y:S04]  /*de90*/  LDL.LU R22, [R1+0x40] ;  /* 0x0000400001167983 */ /* 0x000f680000300800 */
[----:B0-----:R-:W5:Y:S04]  /*dea0*/  LDL.LU R5, [R1+0x74] ;  /* 0x0000740001057983 */ /* 0x001f680000300800 */
[----:B------:R-:W5:Y:S04]  /*deb0*/  LDL.LU R21, [R1+0x88] ;  /* 0x0000880001157983 */ /* 0x000f680000300800 */
[----:B------:R-:W5:Y:S04]  /*dec0*/  LDL.LU R17, [R1+0x8c] ;  /* 0x00008c0001117983 */ /* 0x000f680000300800 */
[----:B------:R-:W5:Y:S04]  /*ded0*/  LDL.LU R20, [R1+0xbc] ;  /* 0x0000bc0001147983 */ /* 0x000f680000300800 */
[----:B------:R-:W5:Y:S04]  /*dee0*/  LDL.LU R19, [R1+0xc0] ;  /* 0x0000c00001137983 */ /* 0x000f680000300800 */
[----:B------:R-:W5:Y:S01]  /*def0*/  LDL.LU R14, [R1+0xc4] ;  /* 0x0000c400010e7983 */ /* 0x000f620000300800 */
[----:B------:R-:W-:Y:S01]  /*df00*/  ISETP.GE.AND P4, PT, R13, RZ, PT ;  /* 0x000000ff0d00720c */ /* 0x000fe20003f86270 */
[----:B------:R-:W-:-:S02]  /*df10*/  @!P2 IMAD.MOV R25, RZ, RZ, -R25 ;  /* 0x000000ffff19a224 */ /* 0x000fc400078e0a19 */
[----:B------:R-:W-:Y:S01]  /*df20*/  @!P3 IMAD.MOV R26, RZ, RZ, -R26 ;  /* 0x000000ffff1ab224 */ /* 0x000fe200078e0a1a */
[----:B------:R-:W5:Y:S01]  /*df30*/  LDL.LU R13, [R1+0xd8] ;  /* 0x0000d800010d7983 */ /* 0x000f620000300800 */
[----:B------:R-:W-:Y:S01]  /*df40*/  @!P0 IMAD.MOV R28, RZ, RZ, -R28 ;  /* 0x000000ffff1c8224 */ /* 0x000fe200078e0a1c */
[----:B------:R-:W-:Y:S01]  /*df50*/  SEL R0, R7, R0, !P5 ;  /* 0x0000000007007207 */ /* 0x000fe20006800000 */
[----:B------:R-:W-:Y:S01]  /*df60*/  @!P1 IMAD.MOV R8, RZ, RZ, -R8 ;  /* 0x000000ffff089224 */ /* 0x000fe200078e0a08 */
[----:B------:R-:W5:Y:S01]  /*df70*/  LDL.LU R12, [R1+0xdc] ;  /* 0x0000dc00010c7983 */ /* 0x000f620000300800 */
[----:B-1----:R-:W-:-:S04]  /*df80*/  IMAD R2, R29, 0x4, R2 ;  /* 0x000000041d027824 */ /* 0x002fc800078e0202 */
[----:B------:R-:W-:Y:S01]  /*df90*/  @!P4 IMAD.MOV R27, RZ, RZ, -R27 ;  /* 0x000000ffff1bc224 */ /* 0x000fe200078e0a1b */
[----:B------:R-:W-:Y:S01]  /*dfa0*/  STL [R1+0x10b0], R25 ;  /* 0x0010b01901007387 */ /* 0x000fe20000100800 */
[----:B------:R-:W-:-:S03]  /*dfb0*/  SEL R4, R7, R4, !P5 ;  /* 0x0000000407047207 */ /* 0x000fc60006800000 */
[----:B------:R-:W-:Y:S01]  /*dfc0*/  STL [R1+0x10b4], R26 ;  /* 0x0010b41a01007387 */ /* 0x000fe20000100800 */
[----:B------:R-:W-:-:S03]  /*dfd0*/  SEL R9, R7, R9, !P5 ;  /* 0x0000000907097207 */ /* 0x000fc60006800000 */
[----:B------:R-:W-:Y:S01]  /*dfe0*/  STL [R1+0x10b8], R27 ;  /* 0x0010b81b01007387 */ /* 0x000fe20000100800 */
[----:B------:R-:W-:-:S03]  /*dff0*/  SEL R10, R7, R10, !P5 ;  /* 0x0000000a070a7207 */ /* 0x000fc60006800000 */
[----:B------:R-:W-:Y:S01]  /*e000*/  STL [R1+0x10bc], R28 ;  /* 0x0010bc1c01007387 */ /* 0x000fe20000100800 */
[----:B------:R-:W-:-:S03]  /*e010*/  SEL R11, R7, R11, !P5 ;  /* 0x0000000b070b7207 */ /* 0x000fc60006800000 */
[----:B------:R-:W-:Y:S04]  /*e020*/  STL [R1+0x10c0], R8 ;  /* 0x0010c00801007387 */ /* 0x000fe80000100800 */
[----:B------:R-:W-:Y:S04]  /*e030*/  STL [R1+0x10c4], R0 ;  /* 0x0010c40001007387 */ /* 0x000fe80000100800 */
[----:B------:R2:W-:Y:S04]  /*e040*/  STL [R1+0x41c], R2 ;  /* 0x00041c0201007387 */ /* 0x0005e80000100800 */
[----:B------:R-:W-:Y:S04]  /*e050*/  STL [R1+0x10c8], R4 ;  /* 0x0010c80401007387 */ /* 0x000fe80000100800 */
[----:B------:R-:W-:Y:S04]  /*e060*/  STL [R1+0x10cc], R9 ;  /* 0x0010cc0901007387 */ /* 0x000fe80000100800 */
[----:B------:R-:W-:Y:S04]  /*e070*/  STL [R1+0x10d0], R10 ;  /* 0x0010d00a01007387 */ /* 0x000fe80000100800 */
[----:B------:R-:W-:Y:S01]  /*e080*/  STL [R1+0x10d4], R11 ;  /* 0x0010d40b01007387 */ /* 0x000fe20000100800 */
[----:B--2---:R-:W-:-:S02]  /*e090*/  SEL R2, R7, R15, !P5 ;  /* 0x0000000f07027207 */ /* 0x004fc40006800000 */
[----:B---3--:R-:W-:-:S03]  /*e0a0*/  SEL R0, R7, R16, !P5 ;  /* 0x0000001007007207 */ /* 0x008fc60006800000 */
[----:B------:R5:W-:Y:S01]  /*e0b0*/  STL [R1], R2 ;  /* 0x0000000201007387 */ /* 0x000be20000100800 */
[----:B----4-:R-:W-:-:S03]  /*e0c0*/  SEL R3, R7, R18, !P5 ;  /* 0x0000001207037207 */ /* 0x010fc60006800000 */
[----:B------:R0:W-:Y:S04]  /*e0d0*/  STL [R1+0x8], R0 ;  /* 0x0000080001007387 */ /* 0x0001e80000100800 */
[----:B------:R1:W-:Y:S01]  /*e0e0*/  STL [R1+0x20], R3 ;  /* 0x0000200301007387 */ /* 0x0003e20000100800 */
[C---:B-----5:R-:W-:Y:S02]  /*e0f0*/  SEL R2, R7.reuse, R24, !P5 ;  /* 0x0000001807027207 */ /* 0x060fe40006800000 */
[----:B0-----:R-:W-:-:S03]  /*e100*/  SEL R0, R7, R23, !P5 ;  /* 0x0000001707007207 */ /* 0x001fc60006800000 */
[----:B------:R0:W-:Y:S01]  /*e110*/  STL [R1+0x24], R2 ;  /* 0x0000240201007387 */ /* 0x0001e20000100800 */
[----:B-1----:R-:W-:-:S03]  /*e120*/  SEL R3, R7, R22, !P5 ;  /* 0x0000001607037207 */ /* 0x002fc60006800000 */
[----:B------:R1:W-:Y:S04]  /*e130*/  STL [R1+0x3c], R0 ;  /* 0x00003c0001007387 */ /* 0x0003e80000100800 */
[----:B------:R2:W-:Y:S01]  /*e140*/  STL [R1+0x40], R3 ;  /* 0x0000400301007387 */ /* 0x0005e20000100800 */
[C---:B0-----:R-:W-:Y:S02]  /*e150*/  SEL R2, R7.reuse, R5, !P5 ;  /* 0x0000000507027207 */ /* 0x041fe40006800000 */
[----:B-1----:R-:W-:-:S03]  /*e160*/  SEL R0, R7, R21, !P5 ;  /* 0x0000001507007207 */ /* 0x002fc60006800000 */
[----:B------:R0:W-:Y:S01]  /*e170*/  STL [R1+0x74], R2 ;  /* 0x0000740201007387 */ /* 0x0001e20000100800 */
[----:B--2---:R-:W-:-:S03]  /*e180*/  SEL R3, R7, R17, !P5 ;  /* 0x0000001107037207 */ /* 0x004fc60006800000 */
[----:B------:R1:W-:Y:S04]  /*e190*/  STL [R1+0x88], R0 ;  /* 0x0000880001007387 */ /* 0x0003e80000100800 */
[----:B------:R2:W-:Y:S01]  /*e1a0*/  STL [R1+0x8c], R3 ;  /* 0x00008c0301007387 */ /* 0x0005e20000100800 */
[C---:B0-----:R-:W-:Y:S02]  /*e1b0*/  SEL R2, R7.reuse, R20, !P5 ;  /* 0x0000001407027207 */ /* 0x041fe40006800000 */
[----:B-1----:R-:W-:-:S03]  /*e1c0*/  SEL R0, R7, R19, !P5 ;  /* 0x0000001307007207 */ /* 0x002fc60006800000 */
[----:B------:R0:W-:Y:S01]  /*e1d0*/  STL [R1+0xbc], R2 ;  /* 0x0000bc0201007387 */ /* 0x0001e20000100800 */
[----:B--2---:R-:W-:-:S03]  /*e1e0*/  SEL R3, R7, R14, !P5 ;  /* 0x0000000e07037207 */ /* 0x004fc60006800000 */
[----:B------:R1:W-:Y:S04]  /*e1f0*/  STL [R1+0xc0], R0 ;  /* 0x0000c00001007387 */ /* 0x0003e80000100800 */
[----:B------:R-:W-:Y:S04]  /*e200*/  STL [R1+0xc4], R3 ;  /* 0x0000c40301007387 */ /* 0x000fe80000100800 */
[----:B------:R-:W2:Y:S01]  /*e210*/  LDL.LU R11, [R1+0xf0] ;  /* 0x0000f000010b7983 */ /* 0x000ea20000300800 */
[C---:B0-----:R-:W-:Y:S02]  /*e220*/  SEL R2, R7.reuse, R13, !P5 ;  /* 0x0000000d07027207 */ /* 0x041fe40006800000 */
[----:B-1----:R-:W-:-:S03]  /*e230*/  SEL R0, R7, R12, !P5 ;  /* 0x0000000c07007207 */ /* 0x002fc60006800000 */
[----:B------:R-:W-:Y:S04]  /*e240*/  STL [R1+0xd8], R2 ;  /* 0x0000d80201007387 */ /* 0x000fe80000100800 */
[----:B--2---:R0:W-:Y:S04]  /*e250*/  STL [R1+0x1120], R11 ;  /* 0x0011200b01007387 */ /* 0x0041e80000100800 */
[----:B------:R-:W-:Y:S04]  /*e260*/  STL [R1+0xdc], R0 ;  /* 0x0000dc0001007387 */ /* 0x000fe80000100800 */
[----:B0-----:R-:W2:Y:S04]  /*e270*/  LDL.LU R11, [R1+0xec] ;  /* 0x0000ec00010b7983 */ /* 0x001ea80000300800 */
[----:B--2---:R0:W-:Y:S04]  /*e280*/  STL [R1+0x1124], R11 ;  /* 0x0011240b01007387 */ /* 0x0041e80000100800 */
[----:B0-----:R-:W2:Y:S04]  /*e290*/  LDL.LU R11, [R1+0xe4] ;  /* 0x0000e400010b7983 */ /* 0x001ea80000300800 */
[----:B--2---:R0:W-:Y:S04]  /*e2a0*/  STL [R1+0x1128], R11 ;  /* 0x0011280b01007387 */ /* 0x0041e80000100800 */
[----:B0-----:R-:W2:Y:S04]  /*e2b0*/  LDL.LU R11, [R1+0xe0] ;  /* 0x0000e000010b7983 */ /* 0x001ea80000300800 */
[----:B------:R-:W3:Y:S04]  /*e2c0*/  LDL.LU R10, [R1+0xf4] ;  /* 0x0000f400010a7983 */ /* 0x000ee80000300800 */
[----:B------:R-:W4:Y:S04]  /*e2d0*/  LDL.LU R9, [R1+0xf8] ;  /* 0x0000f80001097983 */ /* 0x000f280000300800 */
[----:B------:R-:W5:Y:S04]  /*e2e0*/  LDL.LU R4, [R1+0x100] ;  /* 0x0001000001047983 */ /* 0x000f680000300800 */
[----:B------:R-:W3:Y:S04]  /*e2f0*/  LDL.LU R0, [R1+0x104] ;  /* 0x0001040001007983 */ /* 0x000ee80000300800 */
        /* <DEDUP_REMOVED lines=22> */
[----:B------:R-:W3:Y:S01]  /*e460*/  LDL.LU R12, [R1+0x1e4] ;  /* 0x0001e400010c7983 */ /* 0x000ee20000300800 */
[----:B--2---:R-:W-:-:S05]  /*e470*/  SEL R11, R7, R11, !P5 ;  /* 0x0000000b070b7207 */ /* 0x004fca0006800000 */
[----:B------:R0:W-:Y:S04]  /*e480*/  STL [R1+0xe0], R11 ;  /* 0x0000e00b01007387 */ /* 0x0001e80000100800 */
[----:B0-----:R-:W2:Y:S02]  /*e490*/  LDL.LU R11, [R1+0x1128] ;  /* 0x00112800010b7983 */ /* 0x001ea40000300800 */
[----:B--2---:R-:W-:-:S05]  /*e4a0*/  SEL R11, R7, R11, !P5 ;  /* 0x0000000b070b7207 */ /* 0x004fca0006800000 */
[----:B------:R0:W-:Y:S04]  /*e4b0*/  STL [R1+0xe4], R11 ;  /* 0x0000e40b01007387 */ /* 0x0001e80000100800 */
[----:B0-----:R-:W2:Y:S02]  /*e4c0*/  LDL.LU R11, [R1+0x1124] ;  /* 0x00112400010b7983 */ /* 0x001ea40000300800 */
[----:B--2---:R-:W-:-:S05]  /*e4d0*/  SEL R11, R7, R11, !P5 ;  /* 0x0000000b070b7207 */ /* 0x004fca0006800000 */
[----:B------:R0:W-:Y:S04]  /*e4e0*/  STL [R1+0xec], R11 ;  /* 0x0000ec0b01007387 */ /* 0x0001e80000100800 */
[----:B0-----:R-:W2:Y:S01]  /*e4f0*/  LDL.LU R11, [R1+0x1120] ;  /* 0x00112000010b7983 */ /* 0x001ea20000300800 */
[C---:B---3--:R-:W-:Y:S02]  /*e500*/  SEL R10, R7.reuse, R10, !P5 ;  /* 0x0000000a070a7207 */ /* 0x048fe40006800000 */
[C---:B------:R-:W-:Y:S02]  /*e510*/  SEL R3, R7.reuse, R3, !P5 ;  /* 0x0000000307037207 */ /* 0x040fe40006800000 */
[C---:B------:R-:W-:Y:S02]  /*e520*/  SEL R2, R7.reuse, R2, !P5 ;  /* 0x0000000207027207 */ /* 0x040fe40006800000 */
[----:B--2---:R-:W-:-:S05]  /*e530*/  SEL R11, R7, R11, !P5 ;  /* 0x0000000b070b7207 */ /* 0x004fca0006800000 */
[----:B------:R4:W-:Y:S04]  /*e540*/  STL [R1+0xf0], R11 ;  /* 0x0000f00b01007387 */ /* 0x0009e80000100800 */
[----:B------:R5:W-:Y:S01]  /*e550*/  STL [R1+0xf4], R10 ;  /* 0x0000f40a01007387 */ /* 0x000be20000100800 */
[C---:B----4-:R-:W-:Y:S02]  /*e560*/  SEL R11, R7.reuse, R9, !P5 ;  /* 0x00000009070b7207 */ /* 0x050fe40006800000 */
[C---:B------:R-:W-:Y:S02]  /*e570*/  SEL R9, R7.reuse, R0, !P5 ;  /* 0x0000000007097207 */ /* 0x040fe40006800000 */
[C---:B-----5:R-:W-:Y:S02]  /*e580*/  SEL R10, R7.reuse, R4, !P5 ;  /* 0x00000004070a7207 */ /* 0x060fe40006800000 */
[C---:B------:R-:W-:Y:S01]  /*e590*/  SEL R4, R7.reuse, R8, !P5 ;  /* 0x0000000807047207 */ /* 0x040fe20006800000 */
[----:B------:R-:W-:Y:S01]  /*e5a0*/  STL [R1+0xf8], R11 ;  /* 0x0000f80b01007387 */ /* 0x000fe20000100800 */
[----:B------:R-:W-:-:S03]  /*e5b0*/  SEL R0, R7, R28, !P5 ;  /* 0x0000001c07007207 */ /* 0x000fc60006800000 */
[----:B------:R-:W-:Y:S01]  /*e5c0*/  STL [R1+0x100], R10 ;  /* 0x0001000a01007387 */ /* 0x000fe20000100800 */
[----:B------:R-:W-:-:S03]  /*e5d0*/  SEL R8, R7, R27, !P5 ;  /* 0x0000001b07087207 */ /* 0x000fc60006800000 */
[----:B------:R-:W-:Y:S04]  /*e5e0*/  STL [R1+0x104], R9 ;  /* 0x0001040901007387 */ /* 0x000fe80000100800 */
[----:B------:R0:W-:Y:S04]  /*e5f0*/  STL [R1+0x108], R4 ;  /* 0x0001080401007387 */ /* 0x0001e80000100800 */
[----:B------:R1:W-:Y:S01]  /*e600*/  STL [R1+0x10c], R0 ;  /* 0x00010c0001007387 */ /* 0x0003e20000100800 */
[----:B0-----:R-:W-:-:S03]  /*e610*/  SEL R4, R7, R26, !P5 ;  /* 0x0000001a07047207 */ /* 0x001fc60006800000 */
[----:B------:R-:W-:Y:S01]  /*e620*/  STL [R1+0x110], R8 ;  /* 0x0001100801007387 */ /* 0x000fe20000100800 */
[----:B-1----:R-:W-:-:S03]  /*e630*/  SEL R0, R7, R25, !P5 ;  /* 0x0000001907007207 */ /* 0x002fc60006800000 */
[----:B------:R-:W-:Y:S04]  /*e640*/  STL [R1+0x114], R4 ;  /* 0x0001140401007387 */ /* 0x000fe80000100800 */
[----:B------:R0:W-:Y:S04]  /*e650*/  STL [R1+0x118], R0 ;  /* 0x0001180001007387 */ /* 0x0001e80000100800 */
[----:B------:R1:W-:Y:S01]  /*e660*/  STL [R1+0x11c], R3 ;  /* 0x00011c0301007387 */ /* 0x0003e20000100800 */
        /* <DEDUP_REMOVED lines=572> */
[C---:B----4-:R-:W-:Y:S02]  /*10a30*/  SEL R9, R7.reuse, R9, !P5 ;  /* 0x0000000907097207 */ /* 0x050fe40006800000 */
[C---:B-----5:R-:W-:Y:S02]  /*10a40*/  SEL R4, R7.reuse, R4, !P5 ;  /* 0x0000000407047207 */ /* 0x060fe40006800000 */
[----:B------:R-:W-:-:S02]  /*10a50*/  SEL R0, R7, R0, !P5 ;  /* 0x0000000007007207 */ /* 0x000fc40006800000 */
[C---:B------:R-:W-:Y:S02]  /*10a60*/  SEL R8, R7.reuse, R8, !P5 ;  /* 0x0000000807087207 */ /* 0x040fe40006800000 */
[C---:B------:R-:W-:Y:S02]  /*10a70*/  SEL R28, R7.reuse, R28, !P5 ;  /* 0x0000001c071c7207 */ /* 0x040fe40006800000 */
[C---:B------:R-:W-:Y:S02]  /*10a80*/  SEL R27, R7.reuse, R27, !P5 ;  /* 0x0000001b071b7207 */ /* 0x040fe40006800000 */
[C---:B------:R-:W-:Y:S02]  /*10a90*/  SEL R26, R7.reuse, R26, !P5 ;  /* 0x0000001a071a7207 */ /* 0x040fe40006800000 */
[C---:B------:R-:W-:Y:S02]  /*10aa0*/  SEL R25, R7.reuse, R25, !P5 ;  /* 0x0000001907197207 */ /* 0x040fe40006800000 */
        /* <DEDUP_REMOVED lines=16> */
[----:B--2---:R-:W-:-:S05]  /*10bb0*/  SEL R11, R7, R11, !P5 ;  /* 0x0000000b070b7207 */ /* 0x004fca0006800000 */
[----:B------:R0:W-:Y:S04]  /*10bc0*/  STL [R1+0xfc], R11 ;  /* 0x0000fc0b01007387 */ /* 0x0001e80000100800 */
[----:B0-----:R-:W2:Y:S04]  /*10bd0*/  LDL.LU R11, [R1+0x10d4] ;  /* 0x0010d400010b7983 */ /* 0x001ea80000300800 */
[----:B------:R0:W-:Y:S04]  /*10be0*/  STL [R1+0xe8], R10 ;  /* 0x0000e80a01007387 */ /* 0x0001e80000100800 */
[----:B0-----:R-:W3:Y:S04]  /*10bf0*/  LDL.LU R10, [R1+0x10d0] ;  /* 0x0010d000010a7983 */ /* 0x001ee80000300800 */
[----:B------:R0:W-:Y:S04]  /*10c00*/  STL [R1+0xd4], R9 ;  /* 0x0000d40901007387 */ /* 0x0001e80000100800 */
[----:B0-----:R-:W4:Y:S04]  /*10c10*/  LDL.LU R9, [R1+0x10cc] ;  /* 0x0010cc0001097983 */ /* 0x001f280000300800 */
[----:B------:R0:W-:Y:S04]  /*10c20*/  STL [R1+0xd0], R4 ;  /* 0x0000d00401007387 */ /* 0x0001e80000100800 */
[----:B0-----:R-:W5:Y:S04]  /*10c30*/  LDL.LU R4, [R1+0x10c8] ;  /* 0x0010c80001047983 */ /* 0x001f680000300800 */
[----:B------:R0:W-:Y:S04]  /*10c40*/  STL [R1+0xb8], R0 ;  /* 0x0000b80001007387 */ /* 0x0001e80000100800 */
[----:B0-----:R-:W2:Y:S04]  /*10c50*/  LDL.LU R0, [R1+0x10c4] ;  /* 0x0010c40001007983 */ /* 0x001ea80000300800 */
        /* <DEDUP_REMOVED lines=41> */
[----:B0-----:R-:W3:Y:S01]  /*10ef0*/  LDL.LU R12, [R1+0x1070] ;  /* 0x00107000010c7983 */ /* 0x001ee20000300800 */
[----:B------:R-:W-:-:S02]  /*10f00*/  SEL R3, R7, R3, !P5 ;  /* 0x0000000307037207 */ /* 0x000fc40006800000 */
[----:B------:R-:W-:-:S03]  /*10f10*/  SEL R29, R7, R29, !P5 ;  /* 0x0000001d071d7207 */ /* 0x000fc60006800000 */
[----:B------:R2:W-:Y:S04]  /*10f20*/  STL [R1+0x44], R3 ;  /* 0x0000440301007387 */ /* 0x0005e80000100800 */
[----:B------:R-:W-:Y:S01]  /*10f30*/  STL [R1+0x34], R29 ;  /* 0x0000341d01007387 */ /* 0x000fe20000100800 */
[C---:B--2---:R-:W-:Y:S02]  /*10f40*/  SEL R3, R7.reuse, R13, !P5 ;  /* 0x0000000d07037207 */ /* 0x044fe40006800000 */
[C---:B------:R-:W-:Y:S02]  /*10f50*/  SEL R13, R7.reuse, R14, !P5 ;  /* 0x0000000e070d7207 */ /* 0x040fe40006800000 */
[----:B---3--:R-:W-:-:S05]  /*10f60*/  SEL R12, R7, R12, !P5 ;  /* 0x0000000c070c7207 */ /* 0x008fca0006800000 */
[----:B------:R0:W-:Y:S04]  /*10f70*/  STL [R1+0x30], R12 ;  /* 0x0000300c01007387 */ /* 0x0001e80000100800 */
[----:B------:R1:W-:Y:S04]  /*10f80*/  STL [R1+0x2c], R3 ;  /* 0x00002c0301007387 */ /* 0x0003e80000100800 */
[----:B------:R2:W-:Y:S01]  /*10f90*/  STL [R1+0x28], R13 ;  /* 0x0000280d01007387 */ /* 0x0005e20000100800 */
[C---:B0-----:R-:W-:Y:S02]  /*10fa0*/  SEL R12, R7.reuse, R19, !P5 ;  /* 0x00000013070c7207 */ /* 0x041fe40006800000 */
[----:B-1----:R-:W-:-:S03]  /*10fb0*/  SEL R3, R7, R20, !P5 ;  /* 0x0000001407037207 */ /* 0x002fc60006800000 */
[----:B------:R0:W-:Y:S01]  /*10fc0*/  STL [R1+0x1c], R12 ;  /* 0x00001c0c01007387 */ /* 0x0001e20000100800 */
[----:B--2---:R-:W-:-:S03]  /*10fd0*/  SEL R13, R7, R17, !P5 ;  /* 0x00000011070d7207 */ /* 0x004fc60006800000 */
[----:B------:R-:W-:Y:S04]  /*10fe0*/  STL [R1+0x18], R3 ;  /* 0x0000180301007387 */ /* 0x000fe80000100800 */
[----:B------:R1:W-:Y:S01]  /*10ff0*/  STL [R1+0x14], R13 ;  /* 0x0000140d01007387 */ /* 0x0003e20000100800 */
[----:B0-----:R-:W-:-:S03]  /*11000*/  SEL R12, R7, R21, !P5 ;  /* 0x00000015070c7207 */ /* 0x001fc60006800000 */
[----:B-1----:R-:W2:Y:S01]  /*11010*/  LDL R13, [R1+0x41c] ;  /* 0x00041c00010d7983 */ /* 0x002ea20000100800 */
[----:B------:R-:W-:-:S03]  /*11020*/  SEL R3, R7, R5, !P5 ;  /* 0x0000000507037207 */ /* 0x000fc60006800000 */
[----:B------:R-:W-:Y:S04]  /*11030*/  STL [R1+0x10], R12 ;  /* 0x0000100c01007387 */ /* 0x000fe80000100800 */
[----:B------:R-:W3:Y:S01]  /*11040*/  LDL.LU R5, [R1] ;  /* 0x0000000001057983 */ /* 0x000ee20000300800 */
[----:B------:R-:W-:-:S03]  /*11050*/  SEL R29, R7, R23, !P5 ;  /* 0x00000017071d7207 */ /* 0x000fc60006800000 */
[----:B------:R0:W-:Y:S01]  /*11060*/  STL [R1+0xc], R3 ;  /* 0x00000c0301007387 */ /* 0x0001e20000100800 */
[C---:B------:R-:W-:Y:S02]  /*11070*/  SEL R24, R7.reuse, R24, !P5 ;  /* 0x0000001807187207 */ /* 0x040fe40006800000 */
[C---:B------:R-:W-:Y:S02]  /*11080*/  SEL R18, R7.reuse, R18, !P5 ;  /* 0x0000001207127207 */ /* 0x040fe40006800000 */
[C---:B------:R-:W-:Y:S02]  /*11090*/  SEL R16, R7.reuse, R16, !P5 ;  /* 0x0000001007107207 */ /* 0x040fe40006800000 */
[C---:B0-----:R-:W-:Y:S02]  /*110a0*/  SEL R3, R7.reuse, R22, !P5 ;  /* 0x0000001607037207 */ /* 0x041fe40006800000 */
[----:B------:R-:W-:-:S03]  /*110b0*/  SEL R15, R7, R15, !P5 ;  /* 0x0000000f070f7207 */ /* 0x000fc60006800000 */
[----:B------:R0:W-:Y:S01]  /*110c0*/  STL [R1+0xfc4], R3 ;  /* 0x000fc40301007387 */ /* 0x0001e20000100800 */
[C---:B------:R-:W-:Y:S02]  /*110d0*/  SEL R6, R7.reuse, R6, !P5 ;  /* 0x0000000607067207 */ /* 0x040fe40006800000 */
[C---:B------:R-:W-:Y:S02]  /*110e0*/  SEL R25, R7.reuse, R25, !P5 ;  /* 0x0000001907197207 */ /* 0x040fe40006800000 */
[C---:B------:R-:W-:Y:S01]  /*110f0*/  SEL R26, R7.reuse, R26, !P5 ;  /* 0x0000001a071a7207 */ /* 0x040fe20006800000 */
[----:B0-----:R-:W3:Y:S01]  /*11100*/  LDL.LU R3, [R1+0x8] ;  /* 0x0000080001037983 */ /* 0x001ee20000300800 */
[----:B------:R-:W-:-:S03]  /*11110*/  SEL R27, R7, R27, !P5 ;  /* 0x0000001b071b7207 */ /* 0x000fc60006800000 */
[----:B------:R-:W-:Y:S01]  /*11120*/  STL [R1+0xfc8], R29 ;  /* 0x000fc81d01007387 */ /* 0x000fe20000100800 */
[----:B------:R-:W-:-:S03]  /*11130*/  SEL R28, R7, R28, !P5 ;  /* 0x0000001c071c7207 */ /* 0x000fc60006800000 */
[----:B------:R-:W-:Y:S01]  /*11140*/  STL [R1+0xfcc], R24 ;  /* 0x000fcc1801007387 */ /* 0x000fe20000100800 */
[----:B------:R-:W-:-:S03]  /*11150*/  SEL R7, R7, R8, !P5 ;  /* 0x0000000807077207 */ /* 0x000fc60006800000 */
[----:B------:R-:W-:Y:S01]  /*11160*/  STL [R1+0xfd0], R18 ;  /* 0x000fd01201007387 */ /* 0x000fe20000100800 */
[----:B------:R-:W-:Y:S01]  /*11170*/  LEA.HI.X.SX32 R2, R2, UR7, 0x1, P6 ;  /* 0x0000000702027c11 */ /* 0x000fe2000b0f0eff */
[----:B------:R-:W-:Y:S01]  /*11180*/  IMAD R12, RZ, RZ, -UR10 ;  /* 0x8000000aff0c7e24 */ /* 0x000fe2000f8e02ff */
[----:B------:R-:W0:Y:S01]  /*11190*/  LDCU.64 UR6, c[0x0][0x380] ;  /* 0x00007000ff0677ac */ /* 0x000e220008000a00 */
[----:B------:R-:W-:Y:S04]  /*111a0*/  STL [R1+0xfd4], R16 ;  /* 0x000fd41001007387 */ /* 0x000fe80000100800 */
[----:B------:R-:W-:Y:S04]  /*111b0*/  STL [R1+0xfd8], R15 ;  /* 0x000fd80f01007387 */ /* 0x000fe80000100800 */
[----:B------:R-:W-:Y:S04]  /*111c0*/  STL [R1+0xfdc], R6 ;  /* 0x000fdc0601007387 */ /* 0x000fe80000100800 */
[----:B------:R-:W-:Y:S04]  /*111d0*/  STL [R1+0xfe0], R25 ;  /* 0x000fe01901007387 */ /* 0x000fe80000100800 */
[----:B------:R-:W-:Y:S04]  /*111e0*/  STL [R1+0xfe4], R26 ;  /* 0x000fe41a01007387 */ /* 0x000fe80000100800 */
[----:B------:R-:W-:Y:S04]  /*111f0*/  STL [R1+0xfe8], R27 ;  /* 0x000fe81b01007387 */ /* 0x000fe80000100800 */
[----:B------:R-:W-:Y:S04]  /*11200*/  STL [R1+0xfec], R28 ;  /* 0x000fec1c01007387 */ /* 0x000fe80000100800 */
[----:B------:R-:W-:Y:S04]  /*11210*/  STL [R1+0xff0], R7 ;  /* 0x000ff00701007387 */ /* 0x000fe80000100800 */
[----:B------:R2:W-:Y:S01]  /*11220*/  STL [R1+0xff4], R2 ;  /* 0x000ff40201007387 */ /* 0x0005e20000100800 */
[----:B------:R-:W-:-:S02]  /*11230*/  IMAD R0, R0, UR5, RZ ;  /* 0x0000000500007c24 */ /* 0x000fc4000f8e02ff */
[----:B-----5:R-:W-:Y:S02]  /*11240*/  IMAD R4, R4, UR5, RZ ;  /* 0x0000000504047c24 */ /* 0x020fe4000f8e02ff */
[----:B----4-:R-:W-:Y:S02]  /*11250*/  IMAD R9, R9, UR5, RZ ;  /* 0x0000000509097c24 */ /* 0x010fe4000f8e02ff */
[----:B------:R-:W-:Y:S02]  /*11260*/  IMAD R10, R10, UR5, RZ ;  /* 0x000000050a0a7c24 */ /* 0x000fe4000f8e02ff */
[----:B------:R-:W-:Y:S02]  /*11270*/  IMAD R11, R11, UR5, RZ ;  /* 0x000000050b0b7c24 */ /* 0x000fe4000f8e02ff */
[----:B--2---:R-:W-:Y:S02]  /*11280*/  IMAD R2, R12, 0x4, R13 ;  /* 0x000000040c027824 */ /* 0x004fe400078e020d */
[----:B------:R-:W2:Y:S04]  /*11290*/  LDL.LU R12, [R1+0x20] ;  /* 0x00002000010c7983 */ /* 0x000ea80000300800 */
[----:B------:R-:W4:Y:S04]  /*112a0*/  LDL.LU R13, [R1+0x24] ;  /* 0x00002400010d7983 */ /* 0x000f280000300800 */
[----:B------:R-:W-:Y:S04]  /*112b0*/  STL [R1+0x394], R2 ;  /* 0x0003940201007387 */ /* 0x000fe80000100800 */
[----:B------:R-:W5:Y:S04]  /*112c0*/  LDL.LU R14, [R1+0x3c] ;  /* 0x00003c00010e7983 */ /* 0x000f680000300800 */
[----:B------:R-:W5:Y:S04]  /*112d0*/  LDL.LU R17, [R1+0x40] ;  /* 0x0000400001117983 */ /* 0x000f680000300800 */
[----:B------:R-:W5:Y:S04]  /*112e0*/  LDL.LU R19, [R1+0x74] ;  /* 0x0000740001137983 */ /* 0x000f680000300800 */
[----:B------:R-:W5:Y:S01]  /*112f0*/  LDL.LU R20, [R1+0x88] ;  /* 0x0000880001147983 */ /* 0x000f620000300800 */
[----:B---3--:R-:W-:-:S03]  /*11300*/  IMAD R5, R5, UR5, RZ ;  /* 0x0000000505057c24 */ /* 0x008fc6000f8e02ff */
[----:B------:R-:W3:Y:S04]  /*11310*/  LDL.LU R21, [R1+0x8c] ;  /* 0x00008c0001157983 */ /* 0x000ee80000300800 */
[----:B------:R-:W-:Y:S04]  /*11320*/  STL [R1+0xff8], R0 ;  /* 0x000ff80001007387 */ /* 0x000fe80000100800 */
[----:B------:R1:W-:Y:S04]  /*11330*/  STL [R1+0xffc], R4 ;  /* 0x000ffc0401007387 */ /* 0x0003e80000100800 */
[----:B------:R-:W-:Y:S04]  /*11340*/  STL [R1+0x1000], R9 ;  /* 0x0010000901007387 */ /* 0x000fe80000100800 */
[----:B------:R-:W-:Y:S04]  /*11350*/  STL [R1+0x1004], R10 ;  /* 0x0010040a01007387 */ /* 0x000fe80000100800 */
[----:B------:R-:W-:Y:S04]  /*11360*/  STL [R1+0x1008], R11 ;  /* 0x0010080b01007387 */ /* 0x000fe80000100800 */
[----:B------:R-:W3:Y:S04]  /*11370*/  LDL.LU R22, [R1+0xbc] ;  /* 0x0000bc0001167983 */ /* 0x000ee80000300800 */
[----:B------:R-:W3:Y:S04]  /*11380*/  LDL.LU R23, [R1+0xc0] ;  /* 0x0000c00001177983 */ /* 0x000ee80000300800 */
[----:B------:R-:W-:Y:S04]  /*11390*/  STL [R1+0x100c], R5 ;  /* 0x00100c0501007387 */ /* 0x000fe80000100800 */
[----:B------:R-:W1:Y:S04]  /*113a0*/  LDL.LU R7, [R1+0xc4] ;  /* 0x0000c40001077983 */ /* 0x000e680000300800 */
        /* <DEDUP_REMOVED lines=9> */
[----:B------:R-:W-:-:S03]  /*11440*/  IMAD R8, R3, UR5, RZ ;  /* 0x0000000503087c24 */ /* 0x000fc6000f8e02ff */
[----:B------:R-:W3:Y:S04]  /*11450*/  LDL.LU R29, [R1+0x104] ;  /* 0x00010400011d7983 */ /* 0x000ee80000300800 */
[----:B------:R-:W3:Y:S04]  /*11460*/  LDL.LU R3, [R1+0x108] ;  /* 0x0001080001037983 */ /* 0x000ee80000300800 */
[----:B------:R-:W-:Y:S01]  /*11470*/  STL [R1+0x1010], R8 ;  /* 0x0010100801007387 */ /* 0x000fe20000100800 */
[----:B--2---:R-:W-:Y:S02]  /*11480*/  IMAD R12, R12, UR5, RZ ;  /* 0x000000050c0c7c24 */ /* 0x004fe4000f8e02ff */
[----:B----4-:R-:W-:-:S03]  /*11490*/  IMAD R13, R13, UR5, RZ ;  /* 0x000000050d0d7c24 */ /* 0x010fc6000f8e02ff */
[----:B------:R-:W-:Y:S01]  /*114a0*/  STL [R1+0x1014], R12 ;  /* 0x0010140c01007387 */ /* 0x000fe20000100800 */
[----:B-----5:R-:W-:-:S03]  /*114b0*/  IMAD R14, R14, UR5, RZ ;  /* 0x000000050e0e7c24 */ /* 0x020fc6000f8e02ff */
[----:B------:R-:W-:Y:S01]  /*114c0*/  STL [R1+0x1018], R13 ;  /* 0x0010180d01007387 */ /* 0x000fe20000100800 */
[----:B------:R-:W-:-:S03]  /*114d0*/  IMAD R17, R17, UR5, RZ ;  /* 0x0000000511117c24 */ /* 0x000fc6000f8e02ff */
[----:B------:R-:W-:Y:S01]  /*114e0*/  STL [R1+0x101c], R14 ;  /* 0x00101c0e01007387 */ /* 0x000fe20000100800 */
[----:B------:R-:W-:-:S03]  /*114f0*/  IMAD R19, R19, UR5, RZ ;  /* 0x0000000513137c24 */ /* 0x000fc6000f8e02ff */
[----:B------:R-:W-:Y:S01]  /*11500*/  STL [R1+0x1020], R17 ;  /* 0x0010201101007387 */ /* 0x000fe20000100800 */
[----:B------:R-:W-:-:S03]  /*11510*/  IMAD R20, R20, UR5, RZ ;  /* 0x0000000514147c24 */ /* 0x000fc6000f8e02ff */
[----:B------:R-:W-:Y:S01]  /*11520*/  STL [R1+0x1024], R19 ;  /* 0x0010241301007387 */ /* 0x000fe20000100800 */
[----:B---3--:R-:W-:-:S03]  /*11530*/  IMAD R21, R21, UR5, RZ ;  /* 0x0000000515157c24 */ /* 0x008fc6000f8e02ff */
[----:B------:R-:W-:Y:S04]  /*11540*/  STL [R1+0x1028], R20 ;  /* 0x0010281401007387 */ /* 0x000fe80000100800 */
[----:B------:R-:W-:Y:S01]  /*11550*/  STL [R1+0x102c], R21 ;  /* 0x00102c1501007387 */ /* 0x000fe20000100800 */
[----:B------:R-:W-:Y:S02]  /*11560*/  IMAD R22, R22, UR5, RZ ;  /* 0x0000000516167c24 */ /* 0x000fe4000f8e02ff */
[----:B------:R-:W-:-:S03]  /*11570*/  IMAD R23, R23, UR5, RZ ;  /* 0x0000000517177c24 */ /* 0x000fc6000f8e02ff */
[----:B------:R-:W-:Y:S01]  /*11580*/  STL [R1+0x1030], R22 ;  /* 0x0010301601007387 */ /* 0x000fe20000100800 */
[----:B-1----:R-:W-:-:S03]  /*11590*/  IMAD R4, R7, UR5, RZ ;  /* 0x0000000507047c24 */ /* 0x002fc6000f8e02ff */
[----:B------:R-:W-:Y:S01]  /*115a0*/  STL [R1+0x1034], R23 ;  /* 0x0010341701007387 */ /* 0x000fe20000100800 */
[----:B------:R-:W-:-:S03]  /*115b0*/  IMAD R2, R28, UR5, RZ ;  /* 0x000000051c027c24 */ /* 0x000fc6000f8e02ff */
[----:B------:R1:W-:Y:S01]  /*115c0*/  STL [R1], R4 ;  /* 0x0000000401007387 */ /* 0x0003e20000100800 */
[----:B------:R-:W-:-:S03]  /*115d0*/  IMAD R0, R27, UR5, RZ ;  /* 0x000000051b007c24 */ /* 0x000fc6000f8e02ff */
[----:B------:R2:W-:Y:S01]  /*115e0*/  STL [R1+0x8], R2 ;  /* 0x0000080201007387 */ /* 0x0005e20000100800 */
[----:B-1----:R-:W-:-:S03]  /*115f0*/  IMAD R4, R26, UR5, RZ ;  /* 0x000000051a047c24 */ /* 0x002fc6000f8e02ff */
[----:B------:R1:W-:Y:S01]  /*11600*/  STL [R1+0x20], R0 ;  /* 0x0000200001007387 */ /* 0x0003e20000100800 */
[----:B--2---:R-:W-:-:S03]  /*11610*/  IMAD R2, R25, UR5, RZ ;  /* 0x0000000519027c24 */ /* 0x004fc6000f8e02ff */
[----:B------:R2:W-:Y:S01]  /*11620*/  STL [R1+0x24], R4 ;  /* 0x0000240401007387 */ /* 0x0005e20000100800 */
[----:B-1----:R-:W-:-:S03]  /*11630*/  IMAD R0, R6, UR5, RZ ;  /* 0x0000000506007c24 */ /* 0x002fc6000f8e02ff */
[----:B------:R1:W-:Y:S01]  /*11640*/  STL [R1+0x3c], R2 ;  /* 0x00003c0201007387 */ /* 0x0003e20000100800 */
[----:B--2---:R-:W-:-:S03]  /*11650*/  IMAD R4, R15, UR5, RZ ;  /* 0x000000050f047c24 */ /* 0x004fc6000f8e02ff */
[----:B------:R2:W-:Y:S04]  /*11660*/  STL [R1+0x40], R0 ;  /* 0x0000400001007387 */ /* 0x0005e80000100800 */
[----:B------:R3:W-:Y:S01]  /*11670*/  STL [R1+0x74], R4 ;  /* 0x0000740401007387 */ /* 0x0007e20000100800 */
[----:B-1----:R-:W-:Y:S02]  /*11680*/  IMAD R2, R16, UR5, RZ ;  /* 0x0000000510027c24 */ /* 0x002fe4000f8e02ff */
[----:B--2---:R-:W-:-:S03]  /*11690*/  IMAD R0, R18, UR5, RZ ;  /* 0x0000000512007c24 */ /* 0x004fc6000f8e02ff */
[----:B------:R1:W-:Y:S01]  /*116a0*/  STL [R1+0x78], R2 ;  /* 0x0000780201007387 */ /* 0x0003e20000100800 */
[----:B---3--:R-:W-:-:S03]  /*116b0*/  IMAD R4, R24, UR5, RZ ;  /* 0x0000000518047c24 */ /* 0x008fc6000f8e02ff */
[----:B------:R2:W-:Y:S04]  /*116c0*/  STL [R1+0x88], R0 ;  /* 0x0000880001007387 */ /* 0x0005e80000100800 */
[----:B------:R-:W-:Y:S04]  /*116d0*/  STL [R1+0x8c], R4 ;  /* 0x00008c0401007387 */ /* 0x000fe80000100800 */
[----:B------:R-:W3:Y:S01]  /*116e0*/  LDL.LU R23, [R1+0x114] ;  /* 0x0001140001177983 */ /* 0x000ee20000300800 */
[----:B-1----:R-:W-:Y:S02]  /*116f0*/  IMAD R2, R29, UR5, RZ ;  /* 0x000000051d027c24 */ /* 0x002fe4000f8e02ff */
[----:B--2---:R-:W-:-:S03]  /*11700*/  IMAD R0, R3, UR5, RZ ;  /* 0x0000000503007c24 */ /* 0x004fc6000f8e02ff */
[----:B------:R-:W-:Y:S04]  /*11710*/  STL [R1+0x90], R2 ;  /* 0x0000900201007387 */ /* 0x000fe80000100800 */
[----:B---3--:R1:W-:Y:S04]  /*11720*/  STL [R1+0x1068], R23 ;  /* 0x0010681701007387 */ /* 0x0083e80000100800 */
[----:B------:R-:W-:Y:S04]  /*11730*/  STL [R1+0x94], R0 ;  /* 0x0000940001007387 */ /* 0x000fe80000100800 */
[----:B-1----:R-:W2:Y:S04]  /*11740*/  LDL.LU R23, [R1+0x110] ;  /* 0x0001100001177983 */ /* 0x002ea80000300800 */
[----:B--2---:R1:W-:Y:S04]  /*11750*/  STL [R1+0x106c], R23 ;  /* 0x00106c1701007387 */ /* 0x0043e80000100800 */
[----:B-1----:R-:W2:Y:S04]  /*11760*/  LDL.LU R23, [R1+0x10c] ;  /* 0x00010c0001177983 */ /* 0x002ea80000300800 */
        /* <DEDUP_REMOVED lines=28> */
[----:B--2---:R-:W-:-:S05]  /*11930*/  IMAD R23, R23, UR5, RZ ;  /* 0x0000000517177c24 */ /* 0x004fca000f8e02ff */
[----:B------:R1:W-:Y:S04]  /*11940*/  STL [R1+0x98], R23 ;  /* 0x0000981701007387 */ /* 0x0003e80000100800 */
[----:B-1----:R-:W2:Y:S02]  /*11950*/  LDL.LU R23, [R1+0x106c] ;  /* 0x00106c0001177983 */ /* 0x002ea40000300800 */
[----:B--2---:R-:W-:-:S05]  /*11960*/  IMAD R23, R23, UR5, RZ ;  /* 0x0000000517177c24 */ /* 0x004fca000f8e02ff */
[----:B------:R1:W-:Y:S04]  /*11970*/  STL [R1+0xbc], R23 ;  /* 0x0000bc1701007387 */ /* 0x0003e80000100800 */
[----:B-1----:R-:W2:Y:S01]  /*11980*/  LDL.LU R23, [R1+0x1068] ;  /* 0x0010680001177983 */ /* 0x002ea20000300800 */
[----:B---3--:R-:W-:Y:S02]  /*11990*/  IMAD R11, R11, UR5, RZ ;  /* 0x000000050b0b7c24 */ /* 0x008fe4000f8e02ff */
[----:B------:R-:W-:Y:S02]  /*119a0*/  IMAD R4, R4, UR5, RZ ;  /* 0x0000000504047c24 */ /* 0x000fe4000f8e02ff */
[----:B--2---:R-:W-:-:S05]  /*119b0*/  IMAD R23, R23, UR5, RZ ;  /* 0x0000000517177c24 */ /* 0x004fca000f8e02ff */
[----:B------:R1:W-:Y:S02]  /*119c0*/  STL [R1+0xc0], R23 ;  /* 0x0000c01701007387 */ /* 0x0003e40000100800 */
[----:B-1----:R-:W-:Y:S02]  /*119d0*/  IMAD R23, R22, UR5, RZ ;  /* 0x0000000516177c24 */ /* 0x002fe4000f8e02ff */
[----:B----4-:R-:W-:Y:S02]  /*119e0*/  IMAD R22, R21, UR5, RZ ;  /* 0x0000000515167c24 */ /* 0x010fe4000f8e02ff */
[----:B-----5:R-:W-:Y:S02]  /*119f0*/  IMAD R21, R20, UR5, RZ ;  /* 0x0000000514157c24 */ /* 0x020fe4000f8e02ff */
[----:B------:R-:W-:Y:S01]  /*11a00*/  IMAD R20, R19, UR5, RZ ;  /* 0x0000000513147c24 */ /* 0x000fe2000f8e02ff */
[----:B------:R-:W-:Y:S01]  /*11a10*/  STL [R1+0xc4], R23 ;  /* 0x0000c41701007387 */ /* 0x000fe20000100800 */
[----:B------:R-:W-:-:S02]  /*11a20*/  IMAD R19, R17, UR5, RZ ;  /* 0x0000000511137c24 */ /* 0x000fc4000f8e02ff */
[----:B------:R-:W-:Y:S01]  /*11a30*/  IMAD R17, R14, UR5, RZ ;  /* 0x000000050e117c24 */ /* 0x000fe2000f8e02ff */
[----:B------:R-:W-:Y:S01]  /*11a40*/  STL [R1+0xc8], R22 ;  /* 0x0000c81601007387 */ /* 0x000fe20000100800 */
[----:B------:R-:W-:Y:S02]  /*11a50*/  IMAD R14, R13, UR5, RZ ;  /* 0x000000050d0e7c24 */ /* 0x000fe4000f8e02ff */
[----:B------:R-:W-:Y:S01]  /*11a60*/  IMAD R13, R12, UR5, RZ ;  /* 0x000000050c0d7c24 */ /* 0x000fe2000f8e02ff */
[----:B------:R-:W-:Y:S01]  /*11a70*/  STL [R1+0xcc], R21 ;  /* 0x0000cc1501007387 */ /* 0x000fe20000100800 */
[----:B------:R-:W-:Y:S02]  /*11a80*/  IMAD R12, R8, UR5, RZ ;  /* 0x00000005080c7c24 */ /* 0x000fe4000f8e02ff */
[----:B------:R-:W-:Y:S01]  /*11a90*/  IMAD R8, R5, UR5, RZ ;  /* 0x0000000505087c24 */ /* 0x000fe2000f8e02ff */
[----:B------:R-:W-:Y:S04]  /*11aa0*/  STL [R1+0xd8], R20 ;  /* 0x0000d81401007387 */ /* 0x000fe80000100800 */
[----:B------:R-:W-:Y:S04]  /*11ab0*/  STL [R1+0xdc], R19 ;  /* 0x0000dc1301007387 */ /* 0x000fe80000100800 */
[----:B------:R-:W-:Y:S01]  /*11ac0*/  STL [R1+0xe0], R17 ;  /* 0x0000e01101007387 */ /* 0x000fe20000100800 */
[----:B------:R-:W-:-:S03]  /*11ad0*/  IMAD R5, R10, UR5, RZ ;  /* 0x000000050a057c24 */ /* 0x000fc6000f8e02ff */
[----:B------:R-:W-:Y:S04]  /*11ae0*/  STL [R1+0xe4], R14 ;  /* 0x0000e40e01007387 */ /* 0x000fe80000100800 */
[----:B------:R-:W-:Y:S04]  /*11af0*/  STL [R1+0xec], R13 ;  /* 0x0000ec0d01007387 */ /* 0x000fe80000100800 */
[----:B------:R-:W-:Y:S04]  /*11b00*/  STL [R1+0xf0], R12 ;  /* 0x0000f00c01007387 */ /* 0x000fe80000100800 */
[----:B------:R1:W-:Y:S04]  /*11b10*/  STL [R1+0xf4], R8 ;  /* 0x0000f40801007387 */ /* 0x0003e80000100800 */
[----:B------:R-:W-:Y:S01]  /*11b20*/  STL [R1+0xf8], R11 ;  /* 0x0000f80b01007387 */ /* 0x000fe20000100800 */
[----:B-1----:R-:W-:-:S03]  /*11b30*/  IMAD R8, R9, UR5, RZ ;  /* 0x0000000509087c24 */ /* 0x002fc6000f8e02ff */
[----:B------:R1:W-:Y:S04]  /*11b40*/  STL [R1+0x100], R5 ;  /* 0x0001000501007387 */ /* 0x0003e80000100800 */
[----:B------:R-:W-:Y:S04]  /*11b50*/  STL [R1+0x104], R8 ;  /* 0x0001040801007387 */ /* 0x000fe80000100800 */
[----:B------:R2:W-:Y:S01]  /*11b60*/  STL [R1+0x108], R4 ;  /* 0x0001080401007387 */ /* 0x0005e20000100800 */
[----:B-1----:R-:W-:Y:S02]  /*11b70*/  IMAD R5, R0, UR5, RZ ;  /* 0x0000000500057c24 */ /* 0x002fe4000f8e02ff */
[----:B------:R-:W-:-:S02]  /*11b80*/  IMAD R0, R2, UR5, RZ ;  /* 0x0000000502007c24 */ /* 0x000fc4000f8e02ff */
[----:B------:R-:W-:Y:S01]  /*11b90*/  IMAD R2, R28, UR5, RZ ;  /* 0x000000051c027c24 */ /* 0x000fe2000f8e02ff */
[----:B------:R-:W-:Y:S01]  /*11ba0*/  STL [R1+0x10c], R5 ;  /* 0x00010c0501007387 */ /* 0x000fe20000100800 */
[----:B--2---:R-:W-:-:S03]  /*11bb0*/  IMAD R4, R7, UR5, RZ ;  /* 0x0000000507047c24 */ /* 0x004fc6000f8e02ff */
[----:B------:R1:W-:Y:S04]  /*11bc0*/  STL [R1+0x110], R0 ;  /* 0x0001100001007387 */ /* 0x0003e80000100800 */
        /* <DEDUP_REMOVED lines=547> */
[----:B----4-:R-:W-:Y:S02]  /*13e00*/  IMAD R21, R21, UR5, RZ ;  /* 0x0000000515157c24 */ /* 0x010fe4000f8e02ff */
[----:B-----5:R-:W-:Y:S02]  /*13e10*/  IMAD R20, R20, UR5, RZ ;  /* 0x0000000514147c24 */ /* 0x020fe4000f8e02ff */
[----:B------:R-:W-:-:S02]  /*13e20*/  IMAD R19, R19, UR5, RZ ;  /* 0x0000000513137c24 */ /* 0x000fc4000f8e02ff */
[----:B------:R-:W-:Y:S02]  /*13e30*/  IMAD R17, R17, UR5, RZ ;  /* 0x0000000511117c24 */ /* 0x000fe4000f8e02ff */
[----:B------:R-:W-:Y:S02]  /*13e40*/  IMAD R14, R14, UR5, RZ ;  /* 0x000000050e0e7c24 */ /* 0x000fe4000f8e02ff */
[----:B------:R-:W-:Y:S02]  /*13e50*/  IMAD R13, R13, UR5, RZ ;  /* 0x000000050d0d7c24 */ /* 0x000fe4000f8e02ff */
[----:B------:R-:W-:Y:S02]  /*13e60*/  IMAD R12, R12, UR5, RZ ;  /* 0x000000050c0c7c24 */ /* 0x000fe4000f8e02ff */
[----:B------:R-:W-:Y:S02]  /*13e70*/  IMAD R8, R8, UR5, RZ ;  /* 0x0000000508087c24 */ /* 0x000fe4000f8e02ff */
        /* <DEDUP_REMOVED lines=14> */
[----:B------:R-:W-:Y:S01]  /*13f60*/  IMAD R16, R16, UR11, RZ ;  /* 0x0000000b10107c24 */ /* 0x000fe2000f8e02ff */
[----:B------:R-:W1:Y:S01]  /*13f70*/  LDCU UR11, c[0x0][0x3a8] ;  /* 0x00007500ff0b77ac */ /* 0x000e620008000800 */
[----:B------:R-:W-:Y:S02]  /*13f80*/  IMAD R18, R18, UR5, RZ ;  /* 0x0000000512127c24 */ /* 0x000fe4000f8e02ff */
[----:B------:R-:W-:Y:S02]  /*13f90*/  IMAD R24, R24, UR5, RZ ;  /* 0x0000000518187c24 */ /* 0x000fe4000f8e02ff */
[----:B------:R-:W-:Y:S02]  /*13fa0*/  IMAD R29, R29, UR5, RZ ;  /* 0x000000051d1d7c24 */ /* 0x000fe4000f8e02ff */
[----:B------:R-:W-:-:S02]  /*13fb0*/  IMAD R3, R3, UR5, RZ ;  /* 0x0000000503037c24 */ /* 0x000fc4000f8e02ff */
[----:B--2---:R-:W-:-:S05]  /*13fc0*/  IMAD R23, R23, UR5, RZ ;  /* 0x0000000517177c24 */ /* 0x004fca000f8e02ff */
[----:B------:R2:W-:Y:S04]  /*13fd0*/  STL [R1+0xa8], R23 ;  /* 0x0000a81701007387 */ /* 0x0005e80000100800 */
[----:B--2---:R-:W2:Y:S04]  /*13fe0*/  LDL.LU R23, [R1+0x1034] ;  /* 0x0010340001177983 */ /* 0x004ea80000300800 */
[----:B------:R3:W-:Y:S04]  /*13ff0*/  STL [R1+0xa4], R22 ;  /* 0x0000a41601007387 */ /* 0x0007e80000100800 */
[----:B---3--:R-:W3:Y:S04]  /*14000*/  LDL.LU R22, [R1+0x1030] ;  /* 0x0010300001167983 */ /* 0x008ee80000300800 */
[----:B------:R4:W-:Y:S04]  /*14010*/  STL [R1+0xa0], R21 ;  /* 0x0000a01501007387 */ /* 0x0009e80000100800 */
[----:B----4-:R-:W4:Y:S04]  /*14020*/  LDL.LU R21, [R1+0x102c] ;  /* 0x00102c0001157983 */ /* 0x010f280000300800 */
[----:B------:R5:W-:Y:S04]  /*14030*/  STL [R1+0x9c], R20 ;  /* 0x00009c1401007387 */ /* 0x000be80000100800 */
[----:B-----5:R-:W5:Y:S04]  /*14040*/  LDL.LU R20, [R1+0x1028] ;  /* 0x0010280001147983 */ /* 0x020f680000300800 */
        /* <DEDUP_REMOVED lines=49> */
[----:B0-----:R-:W2:Y:S02]  /*14360*/  LDL.LU R3, [R1+0xfc4] ;  /* 0x000fc40001037983 */ /* 0x001ea40000300800 */
[----:B--2---:R-:W-:-:S05]  /*14370*/  IMAD R3, R3, UR5, RZ ;  /* 0x0000000503037c24 */ /* 0x004fca000f8e02ff */
[----:B------:R0:W-:Y:S04]  /*14380*/  STL [R1+0x4], R3 ;  /* 0x0000040301007387 */ /* 0x0001e80000100800 */
[----:B0-----:R-:W2:Y:S01]  /*14390*/  LDL.LU R3, [R1+0xfc0] ;  /* 0x000fc00001037983 */ /* 0x001ea20000300800 */
[----:B------:R-:W-:Y:S02]  /*143a0*/  IMAD R29, R29, UR5, RZ ;  /* 0x000000051d1d7c24 */ /* 0x000fe4000f8e02ff */
[----:B------:R-:W-:Y:S02]  /*143b0*/  IMAD R24, R24, UR5, RZ ;  /* 0x0000000518187c24 */ /* 0x000fe4000f8e02ff */
[----:B------:R-:W-:Y:S02]  /*143c0*/  IMAD R18, R18, UR5, RZ ;  /* 0x0000000512127c24 */ /* 0x000fe4000f8e02ff */
[----:B------:R-:W-:Y:S01]  /*143d0*/  IMAD R16, R16, UR5, RZ ;  /* 0x0000000510107c24 */ /* 0x000fe2000f8e02ff */
[----:B------:R-:W-:Y:S01]  /*143e0*/  STL [R1+0xfac], R29 ;  /* 0x000fac1d01007387 */ /* 0x000fe20000100800 */
[----:B------:R-:W-:-:S03]  /*143f0*/  IMAD R15, R15, UR5, RZ ;  /* 0x000000050f0f7c24 */ /* 0x000fc6000f8e02ff */
[----:B------:R-:W-:Y:S04]  /*14400*/  STL [R1+0xfb0], R24 ;  /* 0x000fb01801007387 */ /* 0x000fe80000100800 */
[----:B------:R-:W-:Y:S04]  /*14410*/  STL [R1+0xfb4], R18 ;  /* 0x000fb41201007387 */ /* 0x000fe80000100800 */
[----:B------:R-:W-:Y:S04]  /*14420*/  STL [R1+0xfb8], R16 ;  /* 0x000fb81001007387 */ /* 0x000fe80000100800 */
[----:B------:R2:W-:Y:S02]  /*14430*/  STL [R1+0xfbc], R15 ;  /* 0x000fbc0f01007387 */ /* 0x0005e40000100800 */
[----:B--2---:R-:W-:-:S02]  /*14440*/  IADD3 R15, P1, PT, R0, R3, RZ ;  /* 0x00000003000f7210 */ /* 0x004fc40007f3e0ff */
[-C--:B------:R-:W-:Y:S02]  /*14450*/  IADD3 R16, P2, PT, R4, R3.reuse, RZ ;  /* 0x0000000304107210 */ /* 0x080fe40007f5e0ff */
[-C--:B------:R-:W-:Y:S01]  /*14460*/  IADD3 R18, P3, PT, R9, R3.reuse, RZ ;  /* 0x0000000309127210 */ /* 0x080fe20007f7e0ff */
[----:B------:R0:W-:Y:S04]  /*14470*/  STL [R1+0xef0], R15 ;  /* 0x000ef00f01007387 */ /* 0x0001e80000100800 */
[----:B------:R2:W-:Y:S01]  /*14480*/  STL [R1+0xef4], R16 ;  /* 0x000ef41001007387 */ /* 0x0005e20000100800 */
[----:B0-----:R-:W-:-:S03]  /*14490*/  IADD3 R15, P4, PT, R10, R3, RZ ;  /* 0x000000030a0f7210 */ /* 0x001fc60007f9e0ff */
[----:B------:R0:W-:Y:S01]  /*144a0*/  STL [R1+0xef8], R18 ;  /* 0x000ef81201007387 */ /* 0x0001e20000100800 */
[----:B--2---:R-:W-:-:S03]  /*144b0*/  IADD3 R16, P5, PT, R11, R3, RZ ;  /* 0x000000030b107210 */ /* 0x004fc60007fbe0ff */
[----:B------:R2:W-:Y:S04]  /*144c0*/  STL [R1+0xefc], R15 ;  /* 0x000efc0f01007387 */ /* 0x0005e80000100800 */
[----:B------:R1:W-:Y:S01]  /*144d0*/  STL [R1+0xf00], R16 ;  /* 0x000f001001007387 */ /* 0x0003e20000100800 */
[-C--:B0-----:R-:W-:Y:S02]  /*144e0*/  IADD3 R18, P6, PT, R5, R3.reuse, RZ ;  /* 0x0000000305127210 */ /* 0x081fe40007fde0ff */
[----:B--2---:R-:W-:-:S03]  /*144f0*/  IADD3 R15, P0, PT, R8, R3, RZ ;  /* 0x00000003080f7210 */ /* 0x004fc60007f1e0ff */
[----:B------:R-:W-:Y:S01]  /*14500*/  STL [R1+0xf04], R18 ;  /* 0x000f041201007387 */ /* 0x000fe20000100800 */
[----:B-1----:R-:W-:-:S03]  /*14510*/  LEA.HI.X.SX32 R16, R0, R2, 0x1, P1 ;  /* 0x0000000200107211 */ /* 0x002fc600008f0eff */
[----:B------:R0:W-:Y:S01]  /*14520*/  STL [R1+0xf08], R15 ;  /* 0x000f080f01007387 */ /* 0x0001e20000100800 */
[----:B------:R-:W-:-:S03]  /*14530*/  IADD3 R0, P1, PT, R12, R3, RZ ;  /* 0x000000030c007210 */ /* 0x000fc60007f3e0ff */
[----:B------:R-:W-:Y:S01]  /*14540*/  STL [R1+0xee8], R16 ;  /* 0x000ee81001007387 */ /* 0x000fe20000100800 */
[----:B0-----:R-:W-:-:S03]  /*14550*/  LEA.HI.X.SX32 R15, R4, R2, 0x1, P2 ;  /* 0x00000002040f7211 */ /* 0x001fc600010f0eff */
[----:B------:R-:W2:Y:S04]  /*14560*/  LDL.LU R4, [R1+0x20] ;  /* 0x0000200001047983 */ /* 0x000ea80000300800 */
[----:B------:R0:W-:Y:S04]  /*14570*/  STL [R1+0xeec], R0 ;  /* 0x000eec0001007387 */ /* 0x0001e80000100800 */
[----:B------:R1:W-:Y:S01]  /*14580*/  STL [R1+0xee0], R15 ;  /* 0x000ee00f01007387 */ /* 0x0003e20000100800 */
[----:B0-----:R-:W-:Y:S02]  /*14590*/  IADD3 R0, P2, PT, R13, R3, RZ ;  /* 0x000000030d007210 */ /* 0x001fe40007f5e0ff */
[----:B-1----:R-:W-:-:S03]  /*145a0*/  LEA.HI.X.SX32 R15, R9, R2, 0x1, P3 ;  /* 0x00000002090f7211 */ /* 0x002fc600018f0eff */
[----:B------:R0:W-:Y:S01]  /*145b0*/  STL [R1+0xee4], R0 ;  /* 0x000ee40001007387 */ /* 0x0001e20000100800 */
[----:B------:R-:W-:-:S03]  /*145c0*/  IADD3 R9, P3, PT, R14, R3, RZ ;  /* 0x000000030e097210 */ /* 0x000fc60007f7e0ff */
[----:B------:R1:W-:Y:S01]  /*145d0*/  STL [R1+0xed8], R15 ;  /* 0x000ed80f01007387 */ /* 0x0003e20000100800 */
[----:B0-----:R-:W-:-:S03]  /*145e0*/  LEA.HI.X.SX32 R0, R10, R2, 0x1, P4 ;  /* 0x000000020a007211 */ /* 0x001fc600020f0eff */
[----:B------:R-:W2:Y:S04]  /*145f0*/  LDL.LU R10, [R1+0x8] ;  /* 0x00000800010a7983 */ /* 0x000ea80000300800 */
[----:B------:R0:W-:Y:S04]  /*14600*/  STL [R1+0xedc], R9 ;  /* 0x000edc0901007387 */ /* 0x0001e80000100800 */
[----:B-1----:R-:W2:Y:S04]  /*14610*/  LDL.LU R15, [R1+0x3c] ;  /* 0x00003c00010f7983 */ /* 0x002ea80000300800 */
[----:B------:R1:W-:Y:S01]  /*14620*/  STL [R1+0xed0], R0 ;  /* 0x000ed00001007387 */ /* 0x0003e20000100800 */
[----:B0-----:R-:W-:-:S02]  /*14630*/  IADD3 R9, P4, PT, R17, R3, RZ ;  /* 0x0000000311097210 */ /* 0x001fc40007f9e0ff */
[-C--:B-1----:R-:W-:Y:S02]  /*14640*/  LEA.HI.X.SX32 R0, R11, R2.reuse, 0x1, P5 ;  /* 0x000000020b007211 */ /* 0x082fe400028f0eff */
[----:B------:R-:W2:Y:S04]  /*14650*/  LDL.LU R11, [R1] ;  /* 0x00000000010b7983 */ /* 0x000ea80000300800 */
[----:B------:R0:W-:Y:S04]  /*14660*/  STL [R1+0xed4], R9 ;  /* 0x000ed40901007387 */ /* 0x0001e80000100800 */
[----:B------:R-:W2:Y:S04]  /*14670*/  LDL.LU R16, [R1+0x40] ;  /* 0x0000400001107983 */ /* 0x000ea80000300800 */
[----:B------:R1:W-:Y:S01]  /*14680*/  STL [R1+0xec8], R0 ;  /* 0x000ec80001007387 */ /* 0x0003e20000100800 */
[----:B0-----:R-:W-:-:S02]  /*14690*/  LEA.HI.X.SX32 R9, R5, R2, 0x1, P6 ;  /* 0x0000000205097211 */ /* 0x001fc400030f0eff */
[-C--:B-----5:R-:W-:Y:S02]  /*146a0*/  IADD3 R5, P6, PT, R20, R3.reuse, RZ ;  /* 0x0000000314057210 */ /* 0x0a0fe40007fde0ff */
[----:B-1----:R-:W-:-:S05]  /*146b0*/  IADD3 R0, P5, PT, R19, R3, RZ ;  /* 0x0000000313007210 */ /* 0x002fca0007fbe0ff */
[----:B------:R0:W-:Y:S04]  /*146c0*/  STL [R1+0xecc], R0 ;  /* 0x000ecc0001007387 */ /* 0x0001e80000100800 */
[----:B------:R-:W-:Y:S04]  /*146d0*/  STL [R1+0xec0], R9 ;  /* 0x000ec00901007387 */ /* 0x000fe80000100800 */
[----:B------:R-:W5:Y:S01]  /*146e0*/  LDL.LU R18, [R1+0x78] ;  /* 0x0000780001127983 */ /* 0x000f620000300800 */
[----:B0-----:R-:W-:-:S03]  /*146f0*/  LEA.HI.X.SX32 R0, R8, R2, 0x1, P0 ;  /* 0x0000000208007211 */ /* 0x001fc600000f0eff */
[----:B------:R4:W-:Y:S04]  /*14700*/  STL [R1+0xec4], R5 ;  /* 0x000ec40501007387 */ /* 0x0009e80000100800 */
[----:B------:R0:W-:Y:S04]  /*14710*/  STL [R1+0xeb8], R0 ;  /* 0x000eb80001007387 */ /* 0x0001e80000100800 */
[----:B------:R-:W5:Y:S01]  /*14720*/  LDL.LU R24, [R1+0x88] ;  /* 0x0000880001187983 */ /* 0x000f620000300800 */
[----:B----4-:R-:W-:Y:S02]  /*14730*/  IADD3 R5, P0, PT, R21, R3, RZ ;  /* 0x0000000315057210 */ /* 0x010fe40007f1e0ff */
[----:B0-----:R-:W-:-:S03]  /*14740*/  LEA.HI.X.SX32 R0, R12, R2, 0x1, P1 ;  /* 0x000000020c007211 */ /* 0x001fc600008f0eff */
[----:B------:R3:W-:Y:S04]  /*14750*/  STL [R1+0xebc], R5 ;  /* 0x000ebc0501007387 */ /* 0x0007e80000100800 */
[----:B------:R0:W-:Y:S04]  /*14760*/  STL [R1+0xeb0], R0 ;  /* 0x000eb00001007387 */ /* 0x0001e80000100800 */
[----:B------:R-:W4:Y:S01]  /*14770*/  LDL.LU R29, [R1+0x8c] ;  /* 0x00008c00011d7983 */ /* 0x000f220000300800 */
[----:B---3--:R-:W-:Y:S02]  /*14780*/  IADD3 R5, P1, PT, R22, R3, RZ ;  /* 0x0000000316057210 */ /* 0x008fe40007f3e0ff */
[----:B0-----:R-:W-:-:S03]  /*14790*/  LEA.HI.X.SX32 R0, R13, R2, 0x1, P2 ;  /* 0x000000020d007211 */ /* 0x001fc600010f0eff */
[----:B------:R0:W-:Y:S04]  /*147a0*/  STL [R1+0xeb4], R5 ;  /* 0x000eb40501007387 */ /* 0x0001e80000100800 */
[----:B------:R1:W-:Y:S01]  /*147b0*/  STL [R1+0xea8], R0 ;  /* 0x000ea80001007387 */ /* 0x0003e20000100800 */
[----:B0-----:R-:W-:Y:S02]  /*147c0*/  IADD3 R5, P2, PT, R23, R3, RZ ;  /* 0x0000000317057210 */ /* 0x001fe40007f5e0ff */
[-C--:B-1----:R-:W-:Y:S02]  /*147d0*/  LEA.HI.X.SX32 R0, R14, R2.reuse, 0x1, P3 ;  /* 0x000000020e007211 */ /* 0x082fe400018f0eff */
[----:B------:R-:W3:Y:S04]  /*147e0*/  LDL.LU R14, [R1+0x74] ;  /* 0x00007400010e7983 */ /* 0x000ee80000300800 */
[----:B------:R-:W-:Y:S04]  /*147f0*/  STL [R1+0xeac], R5 ;  /* 0x000eac0501007387 */ /* 0x000fe80000100800 */
[----:B------:R-:W3:Y:S04]  /*14800*/  LDL.LU R13, [R1+0x90] ;  /* 0x00009000010d7983 */ /* 0x000ee80000300800 */
[----:B------:R0:W-:Y:S02]  /*14810*/  STL [R1+0xea0], R0 ;  /* 0x000ea00001007387 */ /* 0x0001e40000100800 */
[----:B0-----:R-:W-:-:S02]  /*14820*/  LEA.HI.X.SX32 R0, R17, R2, 0x1, P4 ;  /* 0x0000000211007211 */ /* 0x001fc400020f0eff */
[----:B------:R-:W3:Y:S01]  /*14830*/  LDL.LU R17, [R1+0x24] ;  /* 0x0000240001117983 */ /* 0x000ee20000300800 */
[----:B--2---:R-:W-:-:S05]  /*14840*/  IADD3 R5, P3, PT, R11, R3, RZ ;  /* 0x000000030b057210 */ /* 0x004fca0007f7e0ff */
[----:B------:R0:W-:Y:S04]  /*14850*/  STL [R1+0xea4], R5 ;  /* 0x000ea40501007387 */ /* 0x0001e80000100800 */
[----:B------:R-:W2:Y:S04]  /*14860*/  LDL.LU R12, [R1+0x94] ;  /* 0x00009400010c7983 */ /* 0x000ea80000300800 */
[----:B------:R1:W-:Y:S01]  /*14870*/  STL [R1+0xe98], R0 ;  /* 0x000e980001007387 */ /* 0x0003e20000100800 */
[----:B0-----:R-:W-:-:S03]  /*14880*/  IADD3 R5, P4, PT, R10, R3, RZ ;  /* 0x000000030a057210 */ /* 0x001fc60007f9e0ff */
[----:B------:R-:W2:Y:S01]  /*14890*/  LDL.LU R8, [R1+0x98] ;  /* 0x0000980001087983 */ /* 0x000ea20000300800 */
[----:B-1----:R-:W-:-:S03]  /*148a0*/  LEA.HI.X.SX32 R0, R19, R2, 0x1, P5 ;  /* 0x0000000213007211 */ /* 0x002fc600028f0eff */
[----:B------:R0:W-:Y:S01]  /*148b0*/  STL [R1+0xe9c], R5 ;  /* 0x000e9c0501007387 */ /* 0x0001e20000100800 */
[----:B------:R-:W-:-:S03]  /*148c0*/  IADD3 R9, P5, PT, R4, R3, RZ ;  /* 0x0000000304097210 */ /* 0x000fc60007fbe0ff */
[----:B------:R1:W-:Y:S01]  /*148d0*/  STL [R1+0xe90], R0 ;  /* 0x000e900001007387 */ /* 0x0003e20000100800 */
[----:B0-----:R-:W-:-:S03]  /*148e0*/  LEA.HI.X.SX32 R5, R20, R2, 0x1, P6 ;  /* 0x0000000214057211 */ /* 0x001fc600030f0eff */
[----:B-1----:R-:W2:Y:S04]  /*148f0*/  LDL.LU R0, [R1+0xbc] ;  /* 0x0000bc0001007983 */ /* 0x002ea80000300800 */
[----:B------:R0:W-:Y:S04]  /*14900*/  STL [R1+0xe94], R9 ;  /* 0x000e940901007387 */ /* 0x0001e80000100800 */
[----:B------:R1:W-:Y:S04]  /*14910*/  STL [R1+0xe88], R5 ;  /* 0x000e880501007387 */ /* 0x0003e80000100800 */
[----:B0-----:R-:W2:Y:S01]  /*14920*/  LDL.LU R9, [R1+0xc0] ;  /* 0x0000c00001097983 */ /* 0x001ea20000300800 */
[----:B-1----:R-:W-:-:S02]  /*14930*/  LEA.HI.X.SX32 R5, R21, R2, 0x1, P0 ;  /* 0x0000000215057211 */ /* 0x002fc400000f0eff */
[-C--:B------:R-:W-:Y:S02]  /*14940*/  IADD3 R20, P0, PT, R15, R3.reuse, RZ ;  /* 0x000000030f147210 */ /* 0x080fe40007f1e0ff */
[----:B---3--:R-:W-:-:S05]  /*14950*/  IADD3 R19, P6, PT, R17, R3, RZ ;  /* 0x0000000311137210 */ /* 0x008fca0007fde0ff */
[----:B------:R0:W-:Y:S04]  /*14960*/  STL [R1+0xe8c], R19 ;  /* 0x000e8c1301007387 */ /* 0x0001e80000100800 */
[----:B------:R1:W-:Y:S04]  /*14970*/  STL [R1+0xe80], R5 ;  /* 0x000e800501007387 */ /* 0x0003e80000100800 */
[----:B0-----:R-:W3:Y:S01]  /*14980*/  LDL.LU R19, [R1+0xc4] ;  /* 0x0000c40001137983 */ /* 0x001ee20000300800 */
[----:B-1----:R-:W-:-:S03]  /*14990*/  LEA.HI.X.SX32 R5, R22, R2, 0x1, P1 ;  /* 0x0000000216057211 */ /* 0x002fc600008f0eff */
[----:B------:R-:W-:Y:S04]  /*149a0*/  STL [R1+0xe84], R20 ;  /* 0x000e841401007387 */ /* 0x000fe80000100800 */
[----:B------:R0:W-:Y:S04]  /*149b0*/  STL [R1+0xe78], R5 ;  /* 0x000e780501007387 */ /* 0x0001e80000100800 */
[----:B0-----:R-:W3:Y:S01]  /*149c0*/  LDL.LU R5, [R1+0xc8] ;  /* 0x0000c80001057983 */ /* 0x001ee20000300800 */
[----:B------:R-:W-:Y:S02]  /*149d0*/  IADD3 R21, P1, PT, R16, R3, RZ ;  /* 0x0000000310157210 */ /* 0x000fe40007f3e0ff */
[----:B------:R-:W-:-:S03]  /*149e0*/  LEA.HI.X.SX32 R20, R23, R2, 0x1, P2 ;  /* 0x0000000217147211 */ /* 0x000fc600010f0eff */
[----:B------:R0:W-:Y:S04]  /*149f0*/  STL [R1+0xe7c], R21 ;  /* 0x000e7c1501007387 */ /* 0x0001e80000100800 */
[----:B------:R1:W-:Y:S01]  /*14a00*/  STL [R1+0x72c], R20 ;  /* 0x00072c1401007387 */ /* 0x0003e20000100800 */
[-C--:B0-----:R-:W-:Y:S02]  /*14a10*/  IADD3 R21, P2, PT, R14, R3.reuse, RZ ;  /* 0x000000030e157210 */ /* 0x081fe40007f5e0ff */
[----:B-1----:R-:W-:Y:S02]  /*14a20*/  LEA.HI.X.SX32 R20, R11, R2, 0x1, P3 ;  /* 0x000000020b147211 */ /* 0x002fe400018f0eff */
[----:B------:R-:W3:Y:S04]  /*14a30*/  LDL.LU R11, [R1+0xcc] ;  /* 0x0000cc00010b7983 */ /* 0x000ee80000300800 */
[----:B------:R5:W-:Y:S04]  /*14a40*/  STL [R1+0x74c], R21 ;  /* 0x00074c1501007387 */ /* 0x000be80000100800 */
[----:B------:R0:W-:Y:S01]  /*14a50*/  STL [R1+0x730], R20 ;  /* 0x0007301401007387 */ /* 0x0001e20000100800 */
[----:B-----5:R-:W-:-:S02]  /*14a60*/  IADD3 R21, P3, PT, R18, R3, RZ ;  /* 0x0000000312157210 */ /* 0x020fc40007f7e0ff */
[----:B0-----:R-:W-:Y:S02]  /*14a70*/  LEA.HI.X.SX32 R20, R10, R2, 0x1, P4 ;  /* 0x000000020a147211 */ /* 0x001fe400020f0eff */
[----:B------:R-:W5:Y:S04]  /*14a80*/  LDL.LU R10, [R1+0xd8] ;  /* 0x0000d800010a7983 */ /* 0x000f680000300800 */
[----:B------:R0:W-:Y:S04]  /*14a90*/  STL [R1+0x754], R21 ;  /* 0x0007541501007387 */ /* 0x0001e80000100800 */
[----:B------:R1:W-:Y:S01]  /*14aa0*/  STL [R1+0x734], R20 ;  /* 0x0007341401007387 */ /* 0x0003e20000100800 */
[----:B0-----:R-:W-:-:S02]  /*14ab0*/  IADD3 R21, P4, PT, R24, R3, RZ ;  /* 0x0000000318157210 */ /* 0x001fc40007f9e0ff */
[----:B-1----:R-:W-:Y:S02]  /*14ac0*/  LEA.HI.X.SX32 R20, R4, R2, 0x1, P5 ;  /* 0x0000000204147211 */ /* 0x002fe400028f0eff */
[----:B------:R-:W5:Y:S04]  /*14ad0*/  LDL.LU R4, [R1+0xdc] ;  /* 0x0000dc0001047983 */ /* 0x000f680000300800 */
[----:B------:R4:W-:Y:S04]  /*14ae0*/  STL [R1+0x75c], R21 ;  /* 0x00075c1501007387 */ /* 0x0009e80000100800 */
[----:B------:R0:W-:Y:S01]  /*14af0*/  STL [R1+0x738], R20 ;  /* 0x0007381401007387 */ /* 0x0001e20000100800 */
[----:B----4-:R-:W-:-:S02]  /*14b00*/  IADD3 R21, P5, PT, R29, R3, RZ ;  /* 0x000000031d157210 */ /* 0x010fc40007fbe0ff */
[----:B0-----:R-:W-:Y:S02]  /*14b10*/  LEA.HI.X.SX32 R20, R17, R2, 0x1, P6 ;  /* 0x0000000211147211 */ /* 0x001fe400030f0eff */
[----:B------:R-:W4:Y:S04]  /*14b20*/  LDL.LU R17, [R1+0xe0] ;  /* 0x0000e00001117983 */ /* 0x000f280000300800 */
[----:B------:R0:W-:Y:S04]  /*14b30*/  STL [R1+0x764], R21 ;  /* 0x0007641501007387 */ /* 0x0001e80000100800 */
[----:B------:R1:W-:Y:S01]  /*14b40*/  STL [R1+0x73c], R20 ;  /* 0x00073c1401007387 */ /* 0x0003e20000100800 */
[----:B0-----:R-:W-:-:S02]  /*14b50*/  IADD3 R21, P6, PT, R13, R3, RZ ;  /* 0x000000030d157210 */ /* 0x001fc40007fde0ff */
[-C--:B-1----:R-:W-:Y:S02]  /*14b60*/  LEA.HI.X.SX32 R20, R15, R2.reuse, 0x1, P0 ;  /* 0x000000020f147211 */ /* 0x082fe400000f0eff */
[----:B------:R-:W4:Y:S04]  /*14b70*/  LDL.LU R15, [R1+0xe4] ;  /* 0x0000e400010f7983 */ /* 0x000f280000300800 */
[----:B------:R-:W-:Y:S04]  /*14b80*/  STL [R1+0x76c], R21 ;  /* 0x00076c1501007387 */ /* 0x000fe80000100800 */
[----:B------:R0:W-:Y:S02]  /*14b90*/  STL [R1+0x740], R20 ;  /* 0x0007401401007387 */ /* 0x0001e40000100800 */
[----:B0-----:R-:W-:-:S02]  /*14ba0*/  LEA.HI.X.SX32 R20, R16, R2, 0x1, P1 ;  /* 0x0000000210147211 */ /* 0x001fc400008f0eff */
[----:B------:R-:W4:Y:S01]  /*14bb0*/  LDL.LU R16, [R1+0xec] ;  /* 0x0000ec0001107983 */ /* 0x000f220000300800 */
[----:B--2---:R-:W-:-:S05]  /*14bc0*/  IADD3 R21, P0, PT, R12, R3, RZ ;  /* 0x000000030c157210 */ /* 0x004fca0007f1e0ff */
[----:B------:R0:W-:Y:S04]  /*14bd0*/  STL [R1+0x774], R21 ;  /* 0x0007741501007387 */ /* 0x0001e80000100800 */
[----:B------:R1:W-:Y:S01]  /*14be0*/  STL [R1+0x744], R20 ;  /* 0x0007441401007387 */ /* 0x0003e20000100800 */
[-C--:B0-----:R-:W-:Y:S02]  /*14bf0*/  IADD3 R21, P1, PT, R8, R3.reuse, RZ ;  /* 0x0000000308157210 */ /* 0x081fe40007f3e0ff */
[----:B-1----:R-:W-:Y:S02]  /*14c00*/  LEA.HI.X.SX32 R20, R14, R2, 0x1, P2 ;  /* 0x000000020e147211 */ /* 0x002fe400010f0eff */
[----:B------:R-:W2:Y:S04]  /*14c10*/  LDL.LU R14, [R1+0xf0] ;  /* 0x0000f000010e7983 */ /* 0x000ea80000300800 */
[----:B------:R0:W-:Y:S04]  /*14c20*/  STL [R1+0x77c], R21 ;  /* 0x00077c1501007387 */ /* 0x0001e80000100800 */
[----:B------:R1:W-:Y:S01]  /*14c30*/  STL [R1+0x748], R20 ;  /* 0x0007481401007387 */ /* 0x0003e20000100800 */
[----:B0-----:R-:W-:-:S02]  /*14c40*/  IADD3 R21, P2, PT, R0, R3, RZ ;  /* 0x0000000300157210 */ /* 0x001fc40007f5e0ff */
[----:B-1----:R-:W-:Y:S02]  /*14c50*/  LEA.HI.X.SX32 R20, R18, R2, 0x1, P3 ;  /* 0x0000000212147211 */ /* 0x002fe400018f0eff */
[----:B------:R-:W2:Y:S04]  /*14c60*/  LDL.LU R18, [R1+0xf4] ;  /* 0x0000f40001127983 */ /* 0x000ea80000300800 */
[----:B------:R0:W-:Y:S04]  /*14c70*/  STL [R1+0x784], R21 ;  /* 0x0007841501007387 */ /* 0x0001e80000100800 */
[----:B------:R1:W-:Y:S01]  /*14c80*/  STL [R1+0x750], R20 ;  /* 0x0007501401007387 */ /* 0x0003e20000100800 */
[----:B0-----:R-:W-:-:S02]  /*14c90*/  IADD3 R21, P3, PT, R9, R3, RZ ;  /* 0x0000000309157210 */ /* 0x001fc40007f7e0ff */
[-C--:B-1----:R-:W-:Y:S02]  /*14ca0*/  LEA.HI.X.SX32 R20, R24, R2.reuse, 0x1, P4 ;  /* 0x0000000218147211 */ /* 0x082fe400020f0eff */
[----:B------:R-:W2:Y:S04]  /*14cb0*/  LDL.LU R24, [R1+0xf8] ;  /* 0x0000f80001187983 */ /* 0x000ea80000300800 */
[----:B------:R-:W-:Y:S04]  /*14cc0*/  STL [R1+0x78c], R21 ;  /* 0x00078c1501007387 */ /* 0x000fe80000100800 */
[----:B------:R0:W-:Y:S02]  /*14cd0*/  STL [R1+0x758], R20 ;  /* 0x0007581401007387 */ /* 0x0001e40000100800 */
[----:B0-----:R-:W-:-:S02]  /*14ce0*/  LEA.HI.X.SX32 R20, R29, R2, 0x1, P5 ;  /* 0x000000021d147211 */ /* 0x001fc400028f0eff */
[----:B------:R-:W2:Y:S01]  /*14cf0*/  LDL.LU R29, [R1+0x100] ;  /* 0x00010000011d7983 */ /* 0x000ea20000300800 */
[----:B---3--:R-:W-:-:S05]  /*14d00*/  IADD3 R21, P4, PT, R19, R3, RZ ;  /* 0x0000000313157210 */ /* 0x008fca0007f9e0ff */
[----:B------:R0:W-:Y:S04]  /*14d10*/  STL [R1+0x794], R21 ;  /* 0x0007941501007387 */ /* 0x0001e80000100800 */
[----:B------:R1:W-:Y:S01]  /*14d20*/  STL [R1+0x760], R20 ;  /* 0x0007601401007387 */ /* 0x0003e20000100800 */
[----:B0-----:R-:W-:Y:S02]  /*14d30*/  IADD3 R21, P5, PT, R5, R3, RZ ;  /* 0x0000000305157210 */ /* 0x001fe40007fbe0ff */
[-C--:B-1----:R-:W-:Y:S02]  /*14d40*/  LEA.HI.X.SX32 R20, R13, R2.reuse, 0x1, P6 ;  /* 0x000000020d147211 */ /* 0x082fe400030f0eff */
[----:B------:R-:W3:Y:S04]  /*14d50*/  LDL.LU R13, [R1+0x104] ;  /* 0x00010400010d7983 */ /* 0x000ee80000300800 */
[----:B------:R-:W-:Y:S04]  /*14d60*/  STL [R1+0x79c], R21 ;  /* 0x00079c1501007387 */ /* 0x000fe80000100800 */
[----:B------:R0:W-:Y:S02]  /*14d70*/  STL [R1+0x768], R20 ;  /* 0x0007681401007387 */ /* 0x0001e40000100800 */
[----:B0-----:R-:W-:-:S02]  /*14d80*/  LEA.HI.X.SX32 R20, R12, R2, 0x1, P0 ;  /* 0x000000020c147211 */ /* 0x001fc400000f0eff */
[----:B------:R-:W3:Y:S01]  /*14d90*/  LDL.LU R12, [R1+0x108] ;  /* 0x00010800010c7983 */ /* 0x000ee20000300800 */
[----:B------:R-:W-:-:S05]  /*14da0*/  IADD3 R21, P6, PT, R11, R3, RZ ;  /* 0x000000030b157210 */ /* 0x000fca0007fde0ff */
[----:B------:R5:W-:Y:S04]  /*14db0*/  STL [R1+0x7a4], R21 ;  /* 0x0007a41501007387 */ /* 0x000be80000100800 */
[----:B------:R0:W-:Y:S01]  /*14dc0*/  STL [R1+0x770], R20 ;  /* 0x0007701401007387 */ /* 0x0001e20000100800 */
[-C--:B-----5:R-:W-:Y:S02]  /*14dd0*/  IADD3 R21, P0, PT, R10, R3.reuse, RZ ;  /* 0x000000030a157210 */ /* 0x0a0fe40007f1e0ff */
        /* <DEDUP_REMOVED lines=15> */
[----:B-1----:R-:W-:Y:S02]  /*14ed0*/  LEA.HI.X.SX32 R20, R19, R2, 0x1, P4 ;  /* 0x0000000213147211 */ /* 0x002fe400020f0eff */
        /* <DEDUP_REMOVED lines=11> */
[----:B------:R-:W-:Y:S04]  /*14f90*/  STL [R1+0x7d4], R21 ;  /* 0x0007d41501007387 */ /* 0x000fe80000100800 */
[----:B------:R0:W-:Y:S02]  /*14fa0*/  STL [R1+0x7a0], R20 ;  /* 0x0007a01401007387 */ /* 0x0001e40000100800 */
[----:B0-----:R-:W-:Y:S02]  /*14fb0*/  LEA.HI.X.SX32 R20, R10, R2, 0x1, P0 ;  /* 0x000000020a147211 */ /* 0x001fe400000f0eff */
[----:B------:R-:W2:Y:S01]  /*14fc0*/  LDL.LU R10, [R1+0x124] ;  /* 0x00012400010a7983 */ /* 0x000ea20000300800 */
[----:B------:R-:W-:-:S05]  /*14fd0*/  IADD3 R21, P6, PT, R18, R3, RZ ;  /* 0x0000000312157210 */ /* 0x000fca0007fde0ff */
[----:B------:R-:W-:Y:S04]  /*14fe0*/  STL [R1+0x7dc], R21 ;  /* 0x0007dc1501007387 */ /* 0x000fe80000100800 */
[----:B------:R0:W-:Y:S02]  /*14ff0*/  STL [R1+0x7a8], R20 ;  /* 0x0007a81401007387 */ /* 0x0001e40000100800 */
[----:B0-----:R-:W-:Y:S02]  /*15000*/  LEA.HI.X.SX32 R20, R4, R2, 0x1, P1 ;  /* 0x0000000204147211 */ /* 0x001fe400008f0eff */
[----:B------:R-:W2:Y:S01]  /*15010*/  LDL.LU R4, [R1+0x128] ;  /* 0x0001280001047983 */ /* 0x000ea20000300800 */
[----:B------:R-:W-:-:S05]  /*15020*/  IADD3 R21, P0, PT, R24, R3, RZ ;  /* 0x0000000318157210 */ /* 0x000fca0007f1e0ff */
[----:B------:R0:W-:Y:S04]  /*15030*/  STL [R1+0x7e4], R21 ;  /* 0x0007e41501007387 */ /* 0x0001e80000100800 */
[----:B------:R1:W-:Y:S01]  /*15040*/  STL [R1+0x7b0], R20 ;  /* 0x0007b01401007387 */ /* 0x0003e20000100800 */
[----:B0-----:R-:W-:Y:S02]  /*15050*/  IADD3 R21, P1, PT, R29, R3, RZ ;  /* 0x000000031d157210 */ /* 0x001fe40007f3e0ff */
[-C--:B-1----:R-:W-:Y:S02]  /*15060*/  LEA.HI.X.SX32 R20, R17, R2.reuse, 0x1, P2 ;  /* 0x0000000211147211 */ /* 0x082fe400010f0eff */
[----:B------:R-:W2:Y:S04]  /*15070*/  LDL.LU R17, [R1+0x188] ;  /* 0x0001880001117983 */ /* 0x000ea80000300800 */
[----:B------:R-:W-:Y:S04]  /*15080*/  STL [R1+0x7ec], R21 ;  /* 0x0007ec1501007387 */ /* 0x000fe80000100800 */
[----:B------:R0:W-:Y:S02]  /*15090*/  STL [R1+0x7b8], R20 ;  /* 0x0007b81401007387 */ /* 0x0001e40000100800 */
[----:B0-----:R-:W-:-:S02]  /*150a0*/  LEA.HI.X.SX32 R20, R15, R2, 0x1, P3 ;  /* 0x000000020f147211 */ /* 0x001fc400018f0eff */
[----:B------:R-:W2:Y:S01]  /*150b0*/  LDL.LU R15, [R1+0x1a4] ;  /* 0x0001a400010f7983 */ /* 0x000ea20000300800 */
[----:B---3--:R-:W-:-:S05]  /*150c0*/  IADD3 R21, P2, PT, R13, R3, RZ ;  /* 0x000000030d157210 */ /* 0x008fca0007f5e0ff */
[----:B------:R-:W-:Y:S04]  /*150d0*/  STL [R1+0x7f4], R21 ;  /* 0x0007f41501007387 */ /* 0x000fe80000100800 */
[----:B------:R0:W-:Y:S02]  /*150e0*/  STL [R1+0x7c0], R20 ;  /* 0x0007c01401007387 */ /* 0x0001e40000100800 */
[-C--:B0-----:R-:W-:Y:S02]  /*150f0*/  LEA.HI.X.SX32 R20, R16, R2.reuse, 0x1, P4 ;  /* 0x0000000210147211 */ /* 0x081fe400020f0eff */
[----:B------:R-:W-:Y:S01]  /*15100*/  IADD3 R21, P3, PT, R12, R3, RZ ;  /* 0x000000030c157210 */ /* 0x000fe20007f7e0ff */
[----:B------:R-:W3:Y:S04]  /*15110*/  LDL.LU R16, [R1+0x1ac] ;  /* 0x0001ac0001107983 */ /* 0x000ee80000300800 */
[----:B------:R-:W-:Y:S04]  /*15120*/  STL [R1+0x7fc], R21 ;  /* 0x0007fc1501007387 */ /* 0x000fe80000100800 */
[----:B------:R0:W-:Y:S02]  /*15130*/  STL [R1+0x7c8], R20 ;  /* 0x0007c81401007387 */ /* 0x0001e40000100800 */
[----:B0-----:R-:W-:-:S02]  /*15140*/  LEA.HI.X.SX32 R20, R14, R2, 0x1, P5 ;  /* 0x000000020e147211 */ /* 0x001fc400028f0eff */
[----:B------:R-:W3:Y:S01]  /*15150*/  LDL.LU R14, [R1+0x1b0] ;  /* 0x0001b000010e7983 */ /* 0x000ee20000300800 */
[----:B-----5:R-:W-:-:S05]  /*15160*/  IADD3 R21, P4, PT, R8, R3, RZ ;  /* 0x0000000308157210 */ /* 0x020fca0007f9e0ff */
[----:B------:R0:W-:Y:S04]  /*15170*/  STL [R1+0x804], R21 ;  /* 0x0008041501007387 */ /* 0x0001e80000100800 */
[----:B------:R1:W-:Y:S01]  /*15180*/  STL [R1+0x7d0], R20 ;  /* 0x0007d01401007387 */ /* 0x0003e20000100800 */
[-C--:B0-----:R-:W-:Y:S02]  /*15190*/  IADD3 R21, P5, PT, R0, R3.reuse, RZ ;  /* 0x0000000300157210 */ /* 0x081fe40007fbe0ff */
        /* <DEDUP_REMOVED lines=37> */
[----:B------:R-:W-:Y:S04]  /*153f0*/  STL [R1+0x844], R21 ;  /* 0x0008441501007387 */ /* 0x000fe80000100800 */
[----:B------:R0:W-:Y:S02]  /*15400*/  STL [R1+0x810], R20 ;  /* 0x0008101401007387 */ /* 0x0001e40000100800 */
[-C--:B0-----:R-:W-:Y:S02]  /*15410*/  LEA.HI.X.SX32 R20, R19, R2.reuse, 0x1, P0 ;  /* 0x0000000213147211 */ /* 0x081fe400000f0eff */
[----:B------:R-:W-:Y:S01]  /*15420*/  IADD3 R21, P6, PT, R15, R3, RZ ;  /* 0x000000030f157210 */ /* 0x000fe20007fde0ff */
        /* <DEDUP_REMOVED lines=16> */
[----:B------:R-:W-:Y:S04]  /*15530*/  STL [R1+0x864], R21 ;  /* 0x0008641501007387 */ /* 0x000fe80000100800 */
[----:B------:R0:W-:Y:S02]  /*15540*/  STL [R1+0x830], R20 ;  /* 0x0008301401007387 */ /* 0x0001e40000100800 */
[----:B0-----:R-:W-:Y:S02]  /*15550*/  LEA.HI.X.SX32 R20, R4, R2, 0x1, P4 ;  /* 0x0000000204147211 */ /* 0x001fe400020f0eff */
[-C--:B----4-:R-:W-:Y:S01]  /*15560*/  IADD3 R21, P3, PT, R24, R3.reuse, RZ ;  /* 0x0000000318157210 */ /* 0x090fe20007f7e0ff */
[----:B------:R-:W4:Y:S04]  /*15570*/  LDL.LU R4, [R1+0x1ec] ;  /* 0x0001ec0001047983 */ /* 0x000f280000300800 */
[----:B------:R0:W-:Y:S04]  /*15580*/  STL [R1+0x86c], R21 ;  /* 0x00086c1501007387 */ /* 0x0001e80000100800 */
[----:B------:R1:W-:Y:S01]  /*15590*/  STL [R1+0x838], R20 ;  /* 0x0008381401007387 */ /* 0x0003e20000100800 */
[----:B0-----:R-:W-:-:S02]  /*155a0*/  IADD3 R21, P4, PT, R29, R3, RZ ;  /* 0x000000031d157210 */ /* 0x001fc40007f9e0ff */
[----:B-1----:R-:W-:Y:S02]  /*155b0*/  LEA.HI.X.SX32 R20, R17, R2, 0x1, P5 ;  /* 0x0000000211147211 */ /* 0x002fe400028f0eff */
        /* <DEDUP_REMOVED lines=14> */
[-C--:B-1----:R-:W-:Y:S02]  /*156a0*/  LEA.HI.X.SX32 R20, R14, R2.reuse, 0x1, P1 ;  /* 0x000000020e147211 */ /* 0x082fe400008f0eff */
[----:B------:R-:W5:Y:S04]  /*156b0*/  LDL.LU R14, [R1+0x1fc] ;  /* 0x0001fc00010e7983 */ /* 0x000f680000300800 */
[----:B------:R-:W-:Y:S04]  /*156c0*/  STL [R1+0x88c], R21 ;  /* 0x00088c1501007387 */ /* 0x000fe80000100800 */
[----:B------:R0:W-:Y:S02]  /*156d0*/  STL [R1+0x858], R20 ;  /* 0x0008581401007387 */ /* 0x0001e40000100800 */
[----:B0-----:R-:W-:-:S02]  /*156e0*/  LEA.HI.X.SX32 R20, R18, R2, 0x1, P2 ;  /* 0x0000000212147211 */ /* 0x001fc400010f0eff */
[----:B------:R-:W5:Y:S01]  /*156f0*/  LDL.LU R18, [R1+0x204] ;  /* 0x0002040001127983 */ /* 0x000f620000300800 */
        /* <DEDUP_REMOVED lines=30> */
[----:B----4-:R-:W-:-:S05]  /*158e0*/  IADD3 R21, P0, PT, R4, R3, RZ ;  /* 0x0000000304157210 */ /* 0x010fca0007f1e0ff */
[----:B------:R-:W-:Y:S04]  /*158f0*/  STL [R1+0x8c4], R21 ;  /* 0x0008c41501007387 */ /* 0x000fe80000100800 */
[----:B------:R0:W-:Y:S02]  /*15900*/  STL [R1+0x890], R20 ;  /* 0x0008901401007387 */ /* 0x0001e40000100800 */
[----:B0-----:R-:W-:Y:S02]  /*15910*/  LEA.HI.X.SX32 R20, R9, R2, 0x1, P2 ;  /* 0x0000000209147211 */ /* 0x001fe400010f0eff */
[----:B------:R-:W4:Y:S01]  /*15920*/  LDL.LU R9, [R1+0x220] ;  /* 0x0002200001097983 */ /* 0x000f220000300800 */
[----:B-----5:R-:W-:-:S05]  /*15930*/  IADD3 R21, P1, PT, R17, R3, RZ ;  /* 0x0000000311157210 */ /* 0x020fca0007f3e0ff */
[----:B------:R-:W-:Y:S04]  /*15940*/  STL [R1+0x8cc], R21 ;  /* 0x0008cc1501007387 */ /* 0x000fe80000100800 */
[----:B------:R0:W-:Y:S02]  /*15950*/  STL [R1+0x898], R20 ;  /* 0x0008981401007387 */ /* 0x0001e40000100800 */
[----:B0-----:R-:W-:Y:S02]  /*15960*/  LEA.HI.X.SX32 R20, R19, R2, 0x1, P3 ;  /* 0x0000000213147211 */ /* 0x001fe400018f0eff */
[-C--:B------:R-:W-:Y:S01]  /*15970*/  IADD3 R21, P2, PT, R15, R3.reuse, RZ ;  /* 0x000000030f157210 */ /* 0x080fe20007f5e0ff */
        /* <DEDUP_REMOVED lines=59> */
[----:B------:R-:W5:Y:S01]  /*15d30*/  LDL.LU R13, [R1+0x2d4] ;  /* 0x0002d400010d7983 */ /* 0x000f620000300800 */
[----:B------:R-:W-:-:S05]  /*15d40*/  IADD3 R21, P0, PT, R5, R3, RZ ;  /* 0x0000000305157210 */ /* 0x000fca0007f1e0ff */
        /* <DEDUP_REMOVED lines=112> */
[-C--:B0-----:R-:W-:Y:S02]  /*16450*/  LEA.HI.X.SX32 R20, R5, R2.reuse, 0x1, P3 ;  /* 0x0000000205147211 */ /* 0x081fe400018f0eff */
[----:B-----5:R-:W-:Y:S01]  /*16460*/  IADD3 R21, P2, PT, R16, R3, RZ ;  /* 0x0000000310157210 */ /* 0x020fe20007f5e0ff */
[----:B------:R-:W4:Y:S04]  /*16470*/  LDL.LU R5, [R1+0x378] ;  /* 0x0003780001057983 */ /* 0x000f280000300800 */
[----:B------:R-:W-:Y:S04]  /*16480*/  STL [R1+0x9ec], R21 ;  /* 0x0009ec1501007387 */ /* 0x000fe80000100800 */
[----:B------:R0:W-:Y:S02]  /*16490*/  STL [R1+0x9b8], R20 ;  /* 0x0009b81401007387 */ /* 0x0001e40000100800 */
[----:B0-----:R-:W-:-:S02]  /*164a0*/  LEA.HI.X.SX32 R20, R11, R2, 0x1, P4 ;  /* 0x000000020b147211 */ /* 0x001fc400020f0eff */
        /* <DEDUP_REMOVED lines=14> */
[-C--:B0-----:R-:W-:Y:S02]  /*16590*/  LEA.HI.X.SX32 R20, R17, R2.reuse, 0x1, P0 ;  /* 0x0000000211147211 */ /* 0x081fe400000f0eff */
[----:B------:R-:W-:Y:S01]  /*165a0*/  IADD3 R21, P6, PT, R29, R3, RZ ;  /* 0x000000031d157210 */ /* 0x000fe20007fde0ff */
        /* <DEDUP_REMOVED lines=104> */
[----:B------:R-:W-:Y:S01]  /*16c30*/  IADD3 R21, P6, PT, R0, R3, RZ ;  /* 0x0000000300157210 */ /* 0x000fe20007fde0ff */
[----:B------:R-:W5:Y:S04]  /*16c40*/  LDL.LU R18, [R1+0x2e0] ;  /* 0x0002e00001127983 */ /* 0x000f680000300800 */
        /* <DEDUP_REMOVED lines=206> */
[----:B------:R0:W-:Y:S01]  /*17930*/  STL [R1+0xbc8], R20 ;  /* 0x000bc81401007387 */ /* 0x0001e20000100800 */
[----:B------:R-:W-:-:S03]  /*17940*/  LEA.HI.X.SX32 R19, R19, R2, 0x1, P0 ;  /* 0x0000000213137211 */ /* 0x000fc600000f0eff */
[----:B0-----:R-:W2:Y:S01]  /*17950*/  LDL.LU R20, [R1+0x18c] ;  /* 0x00018c0001147983 */ /* 0x001ea20000300800 */
        /* <DEDUP_REMOVED lines=20> */
[----:B----4-:R-:W-:Y:S02]  /*17aa0*/  IADD3 R21, P3, PT, R24, R3, RZ ;  /* 0x0000000318157210 */ /* 0x010fe40007f7e0ff */
[----:B------:R-:W-:-:S03]  /*17ab0*/  LEA.HI.X.SX32 R17, R17, R2, 0x1, P5 ;  /* 0x0000000211117211 */ /* 0x000fc600028f0eff */
[----:B------:R-:W-:Y:S04]  /*17ac0*/  STL [R1+0xc24], R21 ;  /* 0x000c241501007387 */ /* 0x000fe80000100800 */
[----:B------:R0:W-:Y:S04]  /*17ad0*/  STL [R1+0xbf0], R19 ;  /* 0x000bf01301007387 */ /* 0x0001e80000100800 */
[----:B0-----:R-:W4:Y:S01]  /*17ae0*/  LDL.LU R19, [R1+0x174] ;  /* 0x0001740001137983 */ /* 0x001f220000300800 */
[----:B-----5:R-:W-:-:S05]  /*17af0*/  IADD3 R21, P4, PT, R29, R3, RZ ;  /* 0x000000031d157210 */ /* 0x020fca0007f9e0ff */
[----:B------:R-:W-:Y:S04]  /*17b00*/  STL [R1+0xc2c], R21 ;  /* 0x000c2c1501007387 */ /* 0x000fe80000100800 */
[----:B------:R0:W-:Y:S02]  /*17b10*/  STL [R1+0xbf8], R17 ;  /* 0x000bf81101007387 */ /* 0x0001e40000100800 */
[-C--:B0-----:R-:W-:Y:S02]  /*17b20*/  LEA.HI.X.SX32 R17, R15, R2.reuse, 0x1, P6 ;  /* 0x000000020f117211 */ /* 0x081fe400030f0eff */
[----:B------:R-:W-:Y:S01]  /*17b30*/  IADD3 R21, P5, PT, R13, R3, RZ ;  /* 0x000000030d157210 */ /* 0x000fe20007fbe0ff */
[----:B------:R-:W5:Y:S04]  /*17b40*/  LDL.LU R15, [R1+0x170] ;  /* 0x00017000010f7983 */ /* 0x000f680000300800 */
[----:B------:R-:W-:Y:S04]  /*17b50*/  STL [R1+0xc34], R21 ;  /* 0x000c341501007387 */ /* 0x000fe80000100800 */
[----:B------:R0:W-:Y:S01]  /*17b60*/  STL [R1+0xc00], R17 ;  /* 0x000c001101007387 */ /* 0x0001e20000100800 */
[----:B------:R-:W-:-:S02]  /*17b70*/  LEA.HI.X.SX32 R14, R14, R2, 0x1, P1 ;  /* 0x000000020e0e7211 */ /* 0x000fc400008f0eff */
[----:B0-----:R-:W-:Y:S02]  /*17b80*/  LEA.HI.X.SX32 R17, R16, R2, 0x1, P0 ;  /* 0x0000000210117211 */ /* 0x001fe400000f0eff */
[-C--:B------:R-:W-:Y:S01]  /*17b90*/  IADD3 R21, P6, PT, R12, R3.reuse, RZ ;  /* 0x000000030c157210 */ /* 0x080fe20007fde0ff */
[----:B------:R-:W5:Y:S04]  /*17ba0*/  LDL.LU R16, [R1+0x16c] ;  /* 0x00016c0001107983 */ /* 0x000f680000300800 */
[----:B------:R-:W-:Y:S04]  /*17bb0*/  STL [R1+0xc3c], R21 ;  /* 0x000c3c1501007387 */ /* 0x000fe80000100800 */
[----:B------:R0:W-:Y:S04]  /*17bc0*/  STL [R1+0xc08], R17 ;  /* 0x000c081101007387 */ /* 0x0001e80000100800 */
[----:B0-----:R-:W5:Y:S01]  /*17bd0*/  LDL.LU R17, [R1+0x168] ;  /* 0x0001680001117983 */ /* 0x001f620000300800 */
        /* <DEDUP_REMOVED lines=20> */
[----:B------:R-:W-:Y:S02]  /*17d20*/  LEA.HI.X.SX32 R12, R12, R2, 0x1, P6 ;  /* 0x000000020c0c7211 */ /* 0x000fe400030f0eff */
[----:B------:R-:W-:-:S05]  /*17d30*/  IADD3 R21, P4, PT, R5, R3, RZ ;  /* 0x0000000305157210 */ /* 0x000fca0007f9e0ff */
[----:B------:R-:W-:Y:S04]  /*17d40*/  STL [R1+0xc64], R21 ;  /* 0x000c641501007387 */ /* 0x000fe80000100800 */
[----:B------:R0:W-:Y:S04]  /*17d50*/  STL [R1+0xc30], R13 ;  /* 0x000c300d01007387 */ /* 0x0001e80000100800 */
[----:B0-----:R-:W2:Y:S01]  /*17d60*/  LDL.LU R13, [R1+0x154] ;  /* 0x00015400010d7983 */ /* 0x001ea20000300800 */
[----:B------:R-:W-:-:S05]  /*17d70*/  IADD3 R21, P5, PT, R11, R3, RZ ;  /* 0x000000030b157210 */ /* 0x000fca0007fbe0ff */
[----:B------:R-:W-:Y:S04]  /*17d80*/  STL [R1+0xc6c], R21 ;  /* 0x000c6c1501007387 */ /* 0x000fe80000100800 */
[----:B------:R0:W-:Y:S01]  /*17d90*/  STL [R1+0xc38], R12 ;  /* 0x000c380c01007387 */ /* 0x0001e20000100800 */
[----:B------:R-:W-:-:S03]  /*17da0*/  LEA.HI.X.SX32 R8, R8, R2, 0x1, P0 ;  /* 0x0000000208087211 */ /* 0x000fc600000f0eff */
[----:B0-----:R-:W2:Y:S01]  /*17db0*/  LDL.LU R12, [R1+0x150] ;  /* 0x00015000010c7983 */ /* 0x001ea20000300800 */
[----:B------:R-:W-:Y:S02]  /*17dc0*/  LEA.HI.X.SX32 R22, R0, R2, 0x1, P1 ;  /* 0x0000000200167211 */ /* 0x000fe400008f0eff */
[----:B---3--:R-:W-:-:S05]  /*17dd0*/  IADD3 R21, P6, PT, R10, R3, RZ ;  /* 0x000000030a157210 */ /* 0x008fca0007fde0ff */
[----:B------:R-:W-:Y:S04]  /*17de0*/  STL [R1+0xc74], R21 ;  /* 0x000c741501007387 */ /* 0x000fe80000100800 */
[----:B------:R0:W-:Y:S04]  /*17df0*/  STL [R1+0xc40], R8 ;  /* 0x000c400801007387 */ /* 0x0001e80000100800 */
[----:B0-----:R-:W3:Y:S01]  /*17e00*/  LDL.LU R8, [R1+0x14c] ;  /* 0x00014c0001087983 */ /* 0x001ee20000300800 */
[----:B------:R-:W-:-:S05]  /*17e10*/  IADD3 R21, P0, PT, R4, R3, RZ ;  /* 0x0000000304157210 */ /* 0x000fca0007f1e0ff */
[----:B------:R4:W-:Y:S04]  /*17e20*/  STL [R1+0xc7c], R21 ;  /* 0x000c7c1501007387 */ /* 0x0009e80000100800 */
[----:B------:R-:W3:Y:S04]  /*17e30*/  LDL.LU R0, [R1+0x148] ;  /* 0x0001480001007983 */ /* 0x000ee80000300800 */
[----:B------:R0:W-:Y:S01]  /*17e40*/  STL [R1+0xc48], R22 ;  /* 0x000c481601007387 */ /* 0x0001e20000100800 */
[----:B----4-:R-:W-:Y:S02]  /*17e50*/  IADD3 R21, P1, PT, R19, R3, RZ ;  /* 0x0000000313157210 */ /* 0x010fe40007f3e0ff */
[----:B0-----:R-:W-:-:S03]  /*17e60*/  LEA.HI.X.SX32 R22, R9, R2, 0x1, P2 ;  /* 0x0000000209167211 */ /* 0x001fc600010f0eff */
[----:B------:R5:W-:Y:S04]  /*17e70*/  STL [R1+0xc84], R21 ;  /* 0x000c841501007387 */ /* 0x000be80000100800 */
[----:B------:R-:W4:Y:S04]  /*17e80*/  LDL.LU R9, [R1+0x144] ;  /* 0x0001440001097983 */ /* 0x000f280000300800 */
[----:B------:R0:W-:Y:S01]  /*17e90*/  STL [R1+0xc50], R22 ;  /* 0x000c501601007387 */ /* 0x0001e20000100800 */
[----:B-----5:R-:W-:Y:S02]  /*17ea0*/  IADD3 R21, P2, PT, R15, R3, RZ ;  /* 0x000000030f157210 */ /* 0x020fe40007f5e0ff */
[----:B0-----:R-:W-:-:S03]  /*17eb0*/  LEA.HI.X.SX32 R22, R20, R2, 0x1, P3 ;  /* 0x0000000214167211 */ /* 0x001fc600018f0eff */
[----:B------:R0:W-:Y:S01]  /*17ec0*/  STL [R1+0xc8c], R21 ;  /* 0x000c8c1501007387 */ /* 0x0001e20000100800 */
[----:B------:R-:W-:-:S03]  /*17ed0*/  LEA.HI.X.SX32 R20, R5, R2, 0x1, P4 ;  /* 0x0000000205147211 */ /* 0x000fc600020f0eff */
[----:B------:R-:W-:Y:S04]  /*17ee0*/  STL [R1+0xc58], R22 ;  /* 0x000c581601007387 */ /* 0x000fe80000100800 */
[----:B------:R-:W5:Y:S01]  /*17ef0*/  LDL.LU R5, [R1+0x140] ;  /* 0x0001400001057983 */ /* 0x000f620000300800 */
[----:B0-----:R-:W-:-:S05]  /*17f00*/  IADD3 R21, P3, PT, R16, R3, RZ ;  /* 0x0000000310157210 */ /* 0x001fca0007f7e0ff */
[----:B------:R0:W-:Y:S04]  /*17f10*/  STL [R1+0xc94], R21 ;  /* 0x000c941501007387 */ /* 0x0001e80000100800 */
[----:B------:R1:W-:Y:S01]  /*17f20*/  STL [R1+0xc60], R20 ;  /* 0x000c601401007387 */ /* 0x0003e20000100800 */
[----:B0-----:R-:W-:Y:S02]  /*17f30*/  IADD3 R21, P4, PT, R17, R3, RZ ;  /* 0x0000000311157210 */ /* 0x001fe40007f9e0ff */
[-C--:B-1----:R-:W-:Y:S02]  /*17f40*/  LEA.HI.X.SX32 R20, R11, R2.reuse, 0x1, P5 ;  /* 0x000000020b147211 */ /* 0x082fe400028f0eff */
        /* <DEDUP_REMOVED lines=11> */
[----:B------:R0:W-:Y:S04]  /*18000*/  STL [R1+0xcac], R21 ;  /* 0x000cac1501007387 */ /* 0x0001e80000100800 */
[----:B------:R1:W-:Y:S01]  /*18010*/  STL [R1+0xc78], R20 ;  /* 0x000c781401007387 */ /* 0x0003e20000100800 */
[----:B0-----:R-:W-:-:S03]  /*18020*/  LEA.HI.X.SX32 R21, R19, R2, 0x1, P1 ;  /* 0x0000000213157211 */ /* 0x001fc600008f0eff */
[----:B-1----:R-:W5:Y:S01]  /*18030*/  LDL.LU R20, [R1+0x130] ;  /* 0x0001300001147983 */ /* 0x002f620000300800 */
[----:B--2---:R-:W-:-:S05]  /*18040*/  IADD3 R22, P0, PT, R29, R3, RZ ;  /* 0x000000031d167210 */ /* 0x004fca0007f1e0ff */
        /* <DEDUP_REMOVED lines=9> */
[----:B------:R-:W-:-:S05]  /*180e0*/  IADD3 R19, P2, PT, R13, R3, RZ ;  /* 0x000000030d137210 */ /* 0x000fca0007f5e0ff */
[----:B------:R0:W-:Y:S04]  /*180f0*/  STL [R1+0xcc4], R19 ;  /* 0x000cc41301007387 */ /* 0x0001e80000100800 */
[----:B------:R-:W-:Y:S01]  /*18100*/  STL [R1+0xc90], R21 ;  /* 0x000c901501007387 */ /* 0x000fe20000100800 */
[----:B0-----:R-:W-:-:S05]  /*18110*/  IADD3 R19, P3, PT, R12, R3, RZ ;  /* 0x000000030c137210 */ /* 0x001fca0007f7e0ff */
[----:B------:R0:W-:Y:S01]  /*18120*/  STL [R1+0xccc], R19 ;  /* 0x000ccc1301007387 */ /* 0x0001e20000100800 */
[----:B------:R-:W-:-:S03]  /*18130*/  LEA.HI.X.SX32 R17, R17, R2, 0x1, P4 ;  /* 0x0000000211117211 */ /* 0x000fc600020f0eff */
[----:B0-----:R-:W2:Y:S04]  /*18140*/  LDL.LU R19, [R1+0xe8] ;  /* 0x0000e80001137983 */ /* 0x001ea80000300800 */
[----:B------:R0:W-:Y:S02]  /*18150*/  STL [R1+0xc98], R17 ;  /* 0x000c981101007387 */ /* 0x0001e40000100800 */
[----:B0-----:R-:W-:Y:S02]  /*18160*/  LEA.HI.X.SX32 R17, R18, R2, 0x1, P5 ;  /* 0x0000000212117211 */ /* 0x001fe400028f0eff */
[----:B---3--:R-:W-:-:S05]  /*18170*/  IADD3 R21, P4, PT, R8, R3, RZ ;  /* 0x0000000308157210 */ /* 0x008fca0007f9e0ff */
[----:B------:R0:W-:Y:S04]  /*18180*/  STL [R1+0xcd4], R21 ;  /* 0x000cd41501007387 */ /* 0x0001e80000100800 */
[----:B------:R-:W3:Y:S01]  /*18190*/  LDL.LU R18, [R1+0xd4] ;  /* 0x0000d40001127983 */ /* 0x000ee20000300800 */
[----:B0-----:R-:W-:-:S03]  /*181a0*/  IADD3 R21, P5, PT, R0, R3, RZ ;  /* 0x0000000300157210 */ /* 0x001fc60007fbe0ff */
[----:B------:R0:W-:Y:S04]  /*181b0*/  STL [R1+0xca0], R17 ;  /* 0x000ca01101007387 */ /* 0x0001e80000100800 */
[----:B------:R4:W-:Y:S01]  /*181c0*/  STL [R1+0xcdc], R21 ;  /* 0x000cdc1501007387 */ /* 0x0009e20000100800 */
[----:B0-----:R-:W-:-:S03]  /*181d0*/  LEA.HI.X.SX32 R17, R24, R2, 0x1, P6 ;  /* 0x0000000218117211 */ /* 0x001fc600030f0eff */
[----:B------:R-:W3:Y:S01]  /*181e0*/  LDL.LU R24, [R1+0xd0] ;  /* 0x0000d00001187983 */ /* 0x000ee20000300800 */
[----:B----4-:R-:W-:-:S03]  /*181f0*/  IADD3 R21, P6, PT, R9, R3, RZ ;  /* 0x0000000309157210 */ /* 0x010fc60007fde0ff */
[----:B------:R0:W-:Y:S04]  /*18200*/  STL [R1+0xca8], R17 ;  /* 0x000ca81101007387 */ /* 0x0001e80000100800 */
[----:B------:R5:W-:Y:S01]  /*18210*/  STL [R1+0xce4], R21 ;  /* 0x000ce41501007387 */ /* 0x000be20000100800 */
[-C--:B------:R-:W-:Y:S02]  /*18220*/  LEA.HI.X.SX32 R14, R14, R2.reuse, 0x1, P1 ;  /* 0x000000020e0e7211 */ /* 0x080fe400008f0eff */
[-C--:B0-----:R-:W-:Y:S02]  /*18230*/  LEA.HI.X.SX32 R17, R29, R2.reuse, 0x1, P0 ;  /* 0x000000021d117211 */ /* 0x081fe400000f0eff */
[----:B------:R-:W4:Y:S04]  /*18240*/  LDL.LU R29, [R1+0xb8] ;  /* 0x0000b800011d7983 */ /* 0x000f280000300800 */
[----:B------:R0:W-:Y:S01]  /*18250*/  STL [R1+0xcb0], R17 ;  /* 0x000cb01101007387 */ /* 0x0001e20000100800 */
[----:B------:R-:W-:-:S02]  /*18260*/  LEA.HI.X.SX32 R13, R13, R2, 0x1, P2 ;  /* 0x000000020d0d7211 */ /* 0x000fc400010f0eff */
[-C--:B-----5:R-:W-:Y:S01]  /*18270*/  IADD3 R21, P0, PT, R5, R3.reuse, RZ ;  /* 0x0000000305157210 */ /* 0x0a0fe20007f1e0ff */
[----:B0-----:R-:W5:Y:S04]  /*18280*/  LDL.LU R17, [R1+0xb4] ;  /* 0x0000b40001117983 */ /* 0x001f680000300800 */
[----:B------:R-:W-:Y:S04]  /*18290*/  STL [R1+0xcec], R21 ;  /* 0x000cec1501007387 */ /* 0x000fe80000100800 */
[----:B------:R0:W-:Y:S04]  /*182a0*/  STL [R1+0xcb8], R14 ;  /* 0x000cb80e01007387 */ /* 0x0001e80000100800 */
[----:B0-----:R-:W5:Y:S01]  /*182b0*/  LDL.LU R14, [R1+0xb0] ;  /* 0x0000b000010e7983 */ /* 0x001f620000300800 */
[----:B------:R-:W-:-:S05]  /*182c0*/  IADD3 R21, P1, PT, R11, R3, RZ ;  /* 0x000000030b157210 */ /* 0x000fca0007f3e0ff */
[----:B------:R-:W-:Y:S04]  /*182d0*/  STL [R1+0xcf4], R21 ;  /* 0x000cf41501007387 */ /* 0x000fe80000100800 */
[----:B------:R0:W-:Y:S04]  /*182e0*/  STL [R1+0xcc0], R13 ;  /* 0x000cc00d01007387 */ /* 0x0001e80000100800 */
[----:B0-----:R-:W5:Y:S01]  /*182f0*/  LDL.LU R13, [R1+0xac] ;  /* 0x0000ac00010d7983 */ /* 0x001f620000300800 */
[----:B------:R-:W-:Y:S02]  /*18300*/  IADD3 R22, P2, PT, R10, R3, RZ ;  /* 0x000000030a167210 */ /* 0x000fe40007f5e0ff */
[----:B------:R-:W-:-:S03]  /*18310*/  LEA.HI.X.SX32 R21, R12, R2, 0x1, P3 ;  /* 0x000000020c157211 */ /* 0x000fc600018f0eff */
[----:B------:R0:W-:Y:S04]  /*18320*/  STL [R1+0xcfc], R22 ;  /* 0x000cfc1601007387 */ /* 0x0001e80000100800 */
[----:B------:R-:W5:Y:S04]  /*18330*/  LDL.LU R12, [R1+0xa8] ;  /* 0x0000a800010c7983 */ /* 0x000f680000300800 */
[----:B------:R1:W-:Y:S01]  /*18340*/  STL [R1+0xcc8], R21 ;  /* 0x000cc81501007387 */ /* 0x0003e20000100800 */
[----:B0-----:R-:W-:Y:S02]  /*18350*/  IADD3 R22, P3, PT, R4, R3, RZ ;  /* 0x0000000304167210 */ /* 0x001fe40007f7e0ff */
[----:B-1----:R-:W-:-:S03]  /*18360*/  LEA.HI.X.SX32 R21, R8, R2, 0x1, P4 ;  /* 0x0000000208157211 */ /* 0x002fc600020f0eff */
[----:B------:R0:W-:Y:S04]  /*18370*/  STL [R1+0xd04], R22 ;  /* 0x000d041601007387 */ /* 0x0001e80000100800 */
[----:B------:R-:W5:Y:S04]  /*18380*/  LDL.LU R8, [R1+0xa4] ;  /* 0x0000a40001087983 */ /* 0x000f680000300800 */
[----:B------:R1:W-:Y:S01]  /*18390*/  STL [R1+0xcd0], R21 ;  /* 0x000cd01501007387 */ /* 0x0003e20000100800 */
[----:B0-----:R-:W-:Y:S02]  /*183a0*/  IADD3 R22, P4, PT, R20, R3, RZ ;  /* 0x0000000314167210 */ /* 0x001fe40007f9e0ff */
[----:B-1----:R-:W-:-:S03]  /*183b0*/  LEA.HI.X.SX32 R21, R0, R2, 0x1, P5 ;  /* 0x0000000200157211 */ /* 0x002fc600028f0eff */
[----:B------:R-:W-:Y:S04]  /*183c0*/  STL [R1+0xd0c], R22 ;  /* 0x000d0c1601007387 */ /* 0x000fe80000100800 */
[----:B------:R-:W5:Y:S04]  /*183d0*/  LDL.LU R0, [R1+0xa0] ;  /* 0x0000a00001007983 */ /* 0x000f680000300800 */
[----:B------:R0:W-:Y:S02]  /*183e0*/  STL [R1+0xcd8], R21 ;  /* 0x000cd81501007387 */ /* 0x0001e40000100800 */
[----:B0-----:R-:W-:-:S02]  /*183f0*/  LEA.HI.X.SX32 R21, R9, R2, 0x1, P6 ;  /* 0x0000000209157211 */ /* 0x001fc400030f0eff */
[----:B--2---:R-:W-:-:S05]  /*18400*/  IADD3 R22, P5, PT, R15, R3, RZ ;  /* 0x000000030f167210 */ /* 0x004fca0007fbe0ff */
[----:B------:R0:W-:Y:S04]  /*18410*/  STL [R1+0xd14], R22 ;  /* 0x000d141601007387 */ /* 0x0001e80000100800 */
[----:B------:R-:W2:Y:S04]  /*18420*/  LDL.LU R9, [R1+0x9c] ;  /* 0x00009c0001097983 */ /* 0x000ea80000300800 */
[----:B------:R1:W-:Y:S01]  /*18430*/  STL [R1+0xce0], R21 ;  /* 0x000ce01501007387 */ /* 0x0003e20000100800 */
[----:B0-----:R-:W-:Y:S02]  /*18440*/  IADD3 R22, P6, PT, R16, R3, RZ ;  /* 0x0000000310167210 */ /* 0x001fe40007fde0ff */
[----:B-1----:R-:W-:-:S03]  /*18450*/  LEA.HI.X.SX32 R21, R5, R2, 0x1, P0 ;  /* 0x0000000205157211 */ /* 0x002fc600000f0eff */
[----:B------:R-:W-:Y:S04]  /*18460*/  STL [R1+0xd1c], R22 ;  /* 0x000d1c1601007387 */ /* 0x000fe80000100800 */
[----:B------:R-:W2:Y:S04]  /*18470*/  LDL.LU R5, [R1+0x84] ;  /* 0x0000840001057983 */ /* 0x000ea80000300800 */
[----:B------:R0:W-:Y:S02]  /*18480*/  STL [R1+0xce8], R21 ;  /* 0x000ce81501007387 */ /* 0x0001e40000100800 */
[----:B0-----:R-:W-:-:S02]  /*18490*/  LEA.HI.X.SX32 R21, R11, R2, 0x1, P1 ;  /* 0x000000020b157211 */ /* 0x001fc400008f0eff */
[----:B------:R-:W2:Y:S01]  /*184a0*/  LDL.LU R11, [R1+0x80] ;  /* 0x00008000010b7983 */ /* 0x000ea20000300800 */
[----:B------:R-:W-:-:S05]  /*184b0*/  IADD3 R22, P0, PT, R19, R3, RZ ;  /* 0x0000000313167210 */ /* 0x000fca0007f1e0ff */
[----:B------:R-:W-:Y:S04]  /*184c0*/  STL [R1+0xd24], R22 ;  /* 0x000d241601007387 */ /* 0x000fe80000100800 */
[----:B------:R0:W-:Y:S02]  /*184d0*/  STL [R1+0xcf0], R21 ;  /* 0x000cf01501007387 */ /* 0x0001e40000100800 */
[----:B0-----:R-:W-:Y:S02]  /*184e0*/  LEA.HI.X.SX32 R21, R10, R2, 0x1, P2 ;  /* 0x000000020a157211 */ /* 0x001fe400010f0eff */
[----:B------:R-:W2:Y:S01]  /*184f0*/  LDL.LU R10, [R1+0x7c] ;  /* 0x00007c00010a7983 */ /* 0x000ea20000300800 */
[----:B---3--:R-:W-:-:S05]  /*18500*/  IADD3 R22, P1, PT, R18, R3, RZ ;  /* 0x0000000312167210 */ /* 0x008fca0007f3e0ff */
[----:B------:R0:W-:Y:S04]  /*18510*/  STL [R1+0xd2c], R22 ;  /* 0x000d2c1601007387 */ /* 0x0001e80000100800 */
[----:B------:R4:W-:Y:S01]  /*18520*/  STL [R1+0xcf8], R21 ;  /* 0x000cf81501007387 */ /* 0x0009e20000100800 */
[----:B------:R-:W-:Y:S02]  /*18530*/  IADD3 R23, P2, PT, R24, R3, RZ ;  /* 0x0000000318177210 */ /* 0x000fe40007f5e0ff */
[----:B0-----:R-:W-:-:S03]  /*18540*/  LEA.HI.X.SX32 R22, R4, R2, 0x1, P3 ;  /* 0x0000000204167211 */ /* 0x001fc600018f0eff */
[----:B------:R-:W-:Y:S04]  /*18550*/  STL [R1+0xd34], R23 ;  /* 0x000d341701007387 */ /* 0x000fe80000100800 */
[----:B------:R-:W3:Y:S04]  /*18560*/  LDL.LU R4, [R1+0x70] ;  /* 0x0000700001047983 */ /* 0x000ee80000300800 */
[----:B------:R0:W-:Y:S01]  /*18570*/  STL [R1+0xd00], R22 ;  /* 0x000d001601007387 */ /* 0x0001e20000100800 */
[----:B----4-:R-:W-:-:S05]  /*18580*/  IADD3 R21, P3, PT, R29, R3, RZ ;  /* 0x000000031d157210 */ /* 0x010fca0007f7e0ff */
[----:B------:R5:W-:Y:S01]  /*18590*/  STL [R1+0xd3c], R21 ;  /* 0x000d3c1501007387 */ /* 0x000be20000100800 */
[-C--:B0-----:R-:W-:Y:S02]  /*185a0*/  LEA.HI.X.SX32 R22, R20, R2.reuse, 0x1, P4 ;  /* 0x0000000214167211 */ /* 0x081fe400020f0eff */
[----:B------:R-:W-:-:S03]  /*185b0*/  LEA.HI.X.SX32 R20, R15, R2, 0x1, P5 ;  /* 0x000000020f147211 */ /* 0x000fc600028f0eff */
[----:B------:R-:W-:Y:S01]  /*185c0*/  STL [R1+0xd08], R22 ;  /* 0x000d081601007387 */ /* 0x000fe20000100800 */
[----:B-----5:R-:W-:-:S03]  /*185d0*/  IADD3 R21, P4, PT, R17, R3, RZ ;  /* 0x0000000311157210 */ /* 0x020fc60007f9e0ff */
[----:B------:R-:W4:Y:S04]  /*185e0*/  LDL.LU R15, [R1+0x6c] ;  /* 0x00006c00010f7983 */ /* 0x000f280000300800 */
[----:B------:R0:W-:Y:S04]  /*185f0*/  STL [R1+0xd44], R21 ;  /* 0x000d441501007387 */ /* 0x0001e80000100800 */
[----:B------:R-:W-:Y:S01]  /*18600*/  STL [R1+0xd10], R20 ;  /* 0x000d101401007387 */ /* 0x000fe20000100800 */
[----:B0-----:R-:W-:Y:S02]  /*18610*/  LEA.HI.X.SX32 R21, R16, R2, 0x1, P6 ;  /* 0x0000000210157211 */ /* 0x001fe400030f0eff */
[----:B------:R-:W-:-:S05]  /*18620*/  IADD3 R22, P5, PT, R14, R3, RZ ;  /* 0x000000030e167210 */ /* 0x000fca0007fbe0ff */
[----:B------:R-:W-:Y:S04]  /*18630*/  STL [R1+0xd4c], R22 ;  /* 0x000d4c1601007387 */ /* 0x000fe80000100800 */
[----:B------:R-:W5:Y:S04]  /*18640*/  LDL.LU R16, [R1+0x68] ;  /* 0x0000680001107983 */ /* 0x000f680000300800 */
[----:B------:R0:W-:Y:S02]  /*18650*/  STL [R1+0xd18], R21 ;  /* 0x000d181501007387 */ /* 0x0001e40000100800 */
[----:B0-----:R-:W-:-:S02]  /*18660*/  LEA.HI.X.SX32 R21, R19, R2, 0x1, P0 ;  /* 0x0000000213157211 */ /* 0x001fc400000f0eff */
[----:B------:R-:W-:-:S05]  /*18670*/  IADD3 R20, P6, PT, R13, R3, RZ ;  /* 0x000000030d147210 */ /* 0x000fca0007fde0ff */
[----:B------:R0:W-:Y:S01]  /*18680*/  STL [R1+0xd54], R20 ;  /* 0x000d541401007387 */ /* 0x0001e20000100800 */
[----:B------:R-:W-:-:S03]  /*18690*/  LEA.HI.X.SX32 R19, R18, R2, 0x1, P1 ;  /* 0x0000000212137211 */ /* 0x000fc600008f0eff */
[----:B------:R-:W-:Y:S04]  /*186a0*/  STL [R1+0xd20], R21 ;  /* 0x000d201501007387 */ /* 0x000fe80000100800 */
[----:B------:R-:W5:Y:S01]  /*186b0*/  LDL.LU R18, [R1+0x64] ;  /* 0x0000640001127983 */ /* 0x000f620000300800 */
[----:B0-----:R-:W-:-:S05]  /*186c0*/  IADD3 R20, P0, PT, R12, R3, RZ ;  /* 0x000000030c147210 */ /* 0x001fca0007f1e0ff */
[----:B------:R-:W-:Y:S04]  /*186d0*/  STL [R1+0xd5c], R20 ;  /* 0x000d5c1401007387 */ /* 0x000fe80000100800 */
[----:B------:R0:W-:Y:S02]  /*186e0*/  STL [R1+0xd28], R19 ;  /* 0x000d281301007387 */ /* 0x0001e40000100800 */
[----:B0-----:R-:W-:Y:S02]  /*186f0*/  LEA.HI.X.SX32 R19, R24, R2, 0x1, P2 ;  /* 0x0000000218137211 */ /* 0x001fe400010f0eff */
[----:B------:R-:W5:Y:S01]  /*18700*/  LDL.LU R24, [R1+0x60] ;  /* 0x0000600001187983 */ /* 0x000f620000300800 */
[----:B------:R-:W-:-:S05]  /*18710*/  IADD3 R20, P1, PT, R8, R3, RZ ;  /* 0x0000000308147210 */ /* 0x000fca0007f3e0ff */
[----:B------:R0:W-:Y:S04]  /*18720*/  STL [R1+0xd64], R20 ;  /* 0x000d641401007387 */ /* 0x0001e80000100800 */
[----:B------:R1:W-:Y:S01]  /*18730*/  STL [R1+0xd30], R19 ;  /* 0x000d301301007387 */ /* 0x0003e20000100800 */
[----:B0-----:R-:W-:Y:S02]  /*18740*/  IADD3 R20, P2, PT, R0, R3, RZ ;  /* 0x0000000300147210 */ /* 0x001fe40007f5e0ff */
[-C--:B-1----:R-:W-:Y:S02]  /*18750*/  LEA.HI.X.SX32 R19, R29, R2.reuse, 0x1, P3 ;  /* 0x000000021d137211 */ /* 0x082fe400018f0eff */
[----:B------:R-:W5:Y:S04]  /*18760*/  LDL.LU R29, [R1+0x5c] ;  /* 0x00005c00011d7983 */ /* 0x000f680000300800 */
[----:B------:R-:W-:Y:S04]  /*18770*/  STL [R1+0xd6c], R20 ;  /* 0x000d6c1401007387 */ /* 0x000fe80000100800 */
[----:B------:R0:W-:Y:S01]  /*18780*/  STL [R1+0xd38], R19 ;  /* 0x000d381301007387 */ /* 0x0001e20000100800 */
[----:B------:R-:W-:-:S02]  /*18790*/  LEA.HI.X.SX32 R14, R14, R2, 0x1, P5 ;  /* 0x000000020e0e7211 */ /* 0x000fc400028f0eff */
[----:B0-----:R-:W-:Y:S02]  /*187a0*/  LEA.HI.X.SX32 R19, R17, R2, 0x1, P4 ;  /* 0x0000000211137211 */ /* 0x001fe400020f0eff */
[----:B--2---:R-:W-:-:S05]  /*187b0*/  IADD3 R20, P3, PT, R9, R3, RZ ;  /* 0x0000000309147210 */ /* 0x004fca0007f7e0ff */
[----:B------:R-:W-:Y:S04]  /*187c0*/  STL [R1+0xd74], R20 ;  /* 0x000d741401007387 */ /* 0x000fe80000100800 */
[----:B------:R-:W2:Y:S04]  /*187d0*/  LDL.LU R23, [R1+0x58] ;  /* 0x0000580001177983 */ /* 0x000ea80000300800 */
[----:B------:R-:W-:Y:S01]  /*187e0*/  STL [R1+0xd40], R19 ;  /* 0x000d401301007387 */ /* 0x000fe20000100800 */
[----:B------:R-:W-:-:S05]  /*187f0*/  IADD3 R17, P4, PT, R5, R3, RZ ;  /* 0x0000000305117210 */ /* 0x000fca0007f9e0ff */
[----:B------:R0:W-:Y:S04]  /*18800*/  STL [R1+0xd7c], R17 ;  /* 0x000d7c1101007387 */ /* 0x0001e80000100800 */
[----:B------:R-:W2:Y:S01]  /*18810*/  LDL.LU R22, [R1+0x54] ;  /* 0x0000540001167983 */ /* 0x000ea20000300800 */
[----:B0-----:R-:W-:-:S03]  /*18820*/  IADD3 R17, P5, PT, R11, R3, RZ ;  /* 0x000000030b117210 */ /* 0x001fc60007fbe0ff */
[----:B------:R0:W-:Y:S04]  /*18830*/  STL [R1+0xd48], R14 ;  /* 0x000d480e01007387 */ /* 0x0001e80000100800 */
[----:B------:R-:W-:Y:S04]  /*18840*/  STL [R1+0xd84], R17 ;  /* 0x000d841101007387 */ /* 0x000fe80000100800 */
[----:B------:R-:W2:Y:S01]  /*18850*/  LDL.LU R21, [R1+0x50] ;  /* 0x0000500001157983 */ /* 0x000ea20000300800 */
[----:B0-----:R-:W-:-:S05]  /*18860*/  LEA.HI.X.SX32 R14, R13, R2, 0x1, P6 ;  /* 0x000000020d0e7211 */ /* 0x001fca00030f0eff */
[----:B------:R-:W-:Y:S01]  /*18870*/  STL [R1+0xd50], R14 ;  /* 0x000d500e01007387 */ /* 0x000fe20000100800 */
[----:B------:R-:W-:Y:S02]  /*18880*/  LEA.HI.X.SX32 R12, R12, R2, 0x1, P0 ;  /* 0x000000020c0c7211 */ /* 0x000fe400000f0eff */
[----:B------:R-:W-:-:S05]  /*18890*/  IADD3 R13, P6, PT, R10, R3, RZ ;  /* 0x000000030a0d7210 */ /* 0x000fca0007fde0ff */
[----:B------:R-:W-:Y:S04]  /*188a0*/  STL [R1+0xd8c], R13 ;  /* 0x000d8c0d01007387 */ /* 0x000fe80000100800 */
[----:B------:R-:W2:Y:S04]  /*188b0*/  LDL.LU R20, [R1+0x4c] ;  /* 0x00004c0001147983 */ /* 0x000ea80000300800 */
[----:B------:R0:W-:Y:S04]  /*188c0*/  STL [R1+0xd58], R12 ;  /* 0x000d580c01007387 */ /* 0x0001e80000100800 */
[----:B------:R-:W2:Y:S01]  /*188d0*/  LDL.LU R19, [R1+0x48] ;  /* 0x0000480001137983 */ /* 0x000ea20000300800 */
[----:B0-----:R-:W-:-:S02]  /*188e0*/  LEA.HI.X.SX32 R12, R8, R2, 0x1, P1 ;  /* 0x00000002080c7211 */ /* 0x001fc400008f0eff */
[----:B---3--:R-:W-:-:S05]  /*188f0*/  IADD3 R13, P0, PT, R4, R3, RZ ;  /* 0x00000003040d7210 */ /* 0x008fca0007f1e0ff */
[----:B------:R-:W-:Y:S04]  /*18900*/  STL [R1+0xd94], R13 ;  /* 0x000d940d01007387 */ /* 0x000fe80000100800 */
[----:B------:R-:W3:Y:S04]  /*18910*/  LDL.LU R17, [R1+0x44] ;  /* 0x0000440001117983 */ /* 0x000ee80000300800 */
[----:B------:R0:W-:Y:S04]  /*18920*/  STL [R1+0xd60], R12 ;  /* 0x000d600c01007387 */ /* 0x0001e80000100800 */
[----:B------:R-:W3:Y:S01]  /*18930*/  LDL.LU R14, [R1+0x34] ;  /* 0x00003400010e7983 */ /* 0x000ee20000300800 */
[----:B------:R-:W-:-:S02]  /*18940*/  LEA.HI.X.SX32 R0, R0, R2, 0x1, P2 ;  /* 0x0000000200007211 */ /* 0x000fc400010f0eff */
[----:B----4-:R-:W-:-:S05]  /*18950*/  IADD3 R8, P1, PT, R15, R3, RZ ;  /* 0x000000030f087210 */ /* 0x010fca0007f3e0ff */
[----:B------:R-:W-:Y:S01]  /*18960*/  STL [R1+0xd9c], R8 ;  /* 0x000d9c0801007387 */ /* 0x000fe20000100800 */
[----:B0-----:R-:W-:-:S03]  /*18970*/  LEA.HI.X.SX32 R12, R9, R2, 0x1, P3 ;  /* 0x00000002090c7211 */ /* 0x001fc600018f0eff */
[----:B------:R-:W4:Y:S04]  /*18980*/  LDL.LU R13, [R1+0x30] ;  /* 0x00003000010d7983 */ /* 0x000f280000300800 */
[----:B------:R0:W-:Y:S01]  /*18990*/  STL [R1+0xd68], R0 ;  /* 0x000d680001007387 */ /* 0x0001e20000100800 */
[----:B------:R-:W-:-:S03]  /*189a0*/  LEA.HI.X.SX32 R5, R5, R2, 0x1, P4 ;  /* 0x0000000205057211 */ /* 0x000fc600020f0eff */
[----:B0-----:R-:W4:Y:S01]  /*189b0*/  LDL.LU R0, [R1+0x2c] ;  /* 0x00002c0001007983 */ /* 0x001f220000300800 */
[----:B-----5:R-:W-:-:S05]  /*189c0*/  IADD3 R8, P2, PT, R16, R3, RZ ;  /* 0x0000000310087210 */ /* 0x020fca0007f5e0ff */
[----:B------:R-:W-:Y:S04]  /*189d0*/  STL [R1+0xda4], R8 ;  /* 0x000da40801007387 */ /* 0x000fe80000100800 */
[----:B------:R-:W5:Y:S04]  /*189e0*/  LDL.LU R9, [R1+0x28] ;  /* 0x0000280001097983 */ /* 0x000f680000300800 */
[----:B------:R0:W-:Y:S01]  /*189f0*/  STL [R1+0xd70], R12 ;  /* 0x000d700c01007387 */ /* 0x0001e20000100800 */
[----:B------:R-:W-:-:S03]  /*18a00*/  LEA.HI.X.SX32 R10, R10, R2, 0x1, P6 ;  /* 0x000000020a0a7211 */ /* 0x000fc600030f0eff */
[----:B0-----:R-:W4:Y:S01]  /*18a10*/  LDL.LU R12, [R1+0x3a4] ;  /* 0x0003a400010c7983 */ /* 0x001f220000300800 */
[----:B------:R-:W-:-:S05]  /*18a20*/  IADD3 R8, P3, PT, R18, R3, RZ ;  /* 0x0000000312087210 */ /* 0x000fca0007f7e0ff */
[----:B------:R-:W-:Y:S04]  /*18a30*/  STL [R1+0xdac], R8 ;  /* 0x000dac0801007387 */ /* 0x000fe80000100800 */
[----:B------:R0:W-:Y:S02]  /*18a40*/  STL [R1+0xd78], R5 ;  /* 0x000d780501007387 */ /* 0x0001e40000100800 */
[----:B0-----:R-:W-:Y:S02]  /*18a50*/  LEA.HI.X.SX32 R5, R11, R2, 0x1, P5 ;  /* 0x000000020b057211 */ /* 0x001fe400028f0eff */
[----:B------:R-:W-:-:S05]  /*18a60*/  IADD3 R8, P4, PT, R24, R3, RZ ;  /* 0x0000000318087210 */ /* 0x000fca0007f9e0ff */
[----:B------:R0:W-:Y:S01]  /*18a70*/  STL [R1+0xdb4], R8 ;  /* 0x000db40801007387 */ /* 0x0001e20000100800 */
[----:B------:R-:W-:-:S03]  /*18a80*/  LEA.HI.X.SX32 R4, R4, R2, 0x1, P0 ;  /* 0x0000000204047211 */ /* 0x000fc600000f0eff */
[----:B0-----:R-:W5:Y:S04]  /*18a90*/  LDL.LU R8, [R1+0x18] ;  /* 0x0000180001087983 */ /* 0x001f680000300800 */
[----:B------:R0:W-:Y:S01]  /*18aa0*/  STL [R1+0xd80], R5 ;  /* 0x000d800501007387 */ /* 0x0001e20000100800 */
[----:B------:R-:W-:-:S03]  /*18ab0*/  IADD3 R11, P5, PT, R29, R3, RZ ;  /* 0x000000031d0b7210 */ /* 0x000fc60007fbe0ff */
[----:B0-----:R-:W5:Y:S04]  /*18ac0*/  LDL.LU R5, [R1+0x14] ;  /* 0x0000140001057983 */ /* 0x001f680000300800 */
[----:B------:R0:W-:Y:S04]  /*18ad0*/  STL [R1+0xdbc], R11 ;  /* 0x000dbc0b01007387 */ /* 0x0001e80000100800 */
[----:B0-----:R-:W5:Y:S04]  /*18ae0*/  LDL.LU R11, [R1+0x10] ;  /* 0x00001000010b7983 */ /* 0x001f680000300800 */
[----:B------:R2:W-:Y:S01]  /*18af0*/  STL [R1+0xd88], R10 ;  /* 0x000d880a01007387 */ /* 0x0005e20000100800 */
[----:B------:R-:W-:-:S02]  /*18b00*/  LEA.HI.X.SX32 R15, R15, R2, 0x1, P1 ;  /* 0x000000020f0f7211 */ /* 0x000fc400008f0eff */
[----:B------:R-:W-:Y:S02]  /*18b10*/  LEA.HI.X.SX32 R16, R16, R2, 0x1, P2 ;  /* 0x0000000210107211 */ /* 0x000fe400010f0eff */
[----:B--2---:R-:W-:-:S05]  /*18b20*/  IADD3 R10, P6, PT, R23, R3, RZ ;  /* 0x00000003170a7210 */ /* 0x004fca0007fde0ff */
[----:B------:R0:W-:Y:S04]  /*18b30*/  STL [R1+0xdc4], R10 ;  /* 0x000dc40a01007387 */ /* 0x0001e80000100800 */
[----:B0-----:R-:W2:Y:S04]  /*18b40*/  LDL.LU R10, [R1+0xc] ;  /* 0x00000c00010a7983 */ /* 0x001ea80000300800 */
[----:B------:R0:W-:Y:S02]  /*18b50*/  STL [R1+0xd90], R4 ;  /* 0x000d900401007387 */ /* 0x0001e40000100800 */
[----:B0-----:R-:W-:-:S05]  /*18b60*/  IADD3 R4, P0, PT, R22, R3, RZ ;  /* 0x0000000316047210 */ /* 0x001fca0007f1e0ff */
[----:B------:R0:W-:Y:S04]  /*18b70*/  STL [R1+0xdcc], R4 ;  /* 0x000dcc0401007387 */ /* 0x0001e80000100800 */
[----:B0-----:R-:W2:Y:S04]  /*18b80*/  LDL.LU R4, [R1+0x4] ;  /* 0x0000040001047983 */ /* 0x001ea80000300800 */
[----:B------:R0:W-:Y:S02]  /*18b90*/  STL [R1+0xd98], R15 ;  /* 0x000d980f01007387 */ /* 0x0001e40000100800 */
[----:B0-----:R-:W-:-:S05]  /*18ba0*/  IADD3 R15, P1, PT, R21, R3, RZ ;  /* 0x00000003150f7210 */ /* 0x001fca0007f3e0ff */
[----:B------:R0:W-:Y:S01]  /*18bb0*/  STL [R1+0xdd4], R15 ;  /* 0x000dd40f01007387 */ /* 0x0001e20000100800 */
[----:B------:R-:W-:-:S03]  /*18bc0*/  LEA.HI.X.SX32 R18, R18, R2, 0x1, P3 ;  /* 0x0000000212127211 */ /* 0x000fc600018f0eff */
        /* <DEDUP_REMOVED lines=12> */
[----:B---3--:R-:W-:-:S05]  /*18c90*/  IADD3 R24, P4, PT, R17, R3, RZ ;  /* 0x0000000311187210 */ /* 0x008fca0007f9e0ff */
[----:B------:R0:W-:Y:S04]  /*18ca0*/  STL [R1+0xdec], R24 ;  /* 0x000dec1801007387 */ /* 0x0001e80000100800 */
[----:B0-----:R-:W3:Y:S04]  /*18cb0*/  LDL.LU R24, [R1+0xfb0] ;  /* 0x000fb00001187983 */ /* 0x001ee80000300800 */
[----:B------:R0:W-:Y:S02]  /*18cc0*/  STL [R1+0xdb8], R29 ;  /* 0x000db81d01007387 */ /* 0x0001e40000100800 */
[----:B0-----:R-:W-:-:S05]  /*18cd0*/  IADD3 R29, P5, PT, R14, R3, RZ ;  /* 0x000000030e1d7210 */ /* 0x001fca0007fbe0ff */
[----:B------:R0:W-:Y:S04]  /*18ce0*/  STL [R1+0xdf4], R29 ;  /* 0x000df41d01007387 */ /* 0x0001e80000100800 */
[----:B0-----:R-:W3:Y:S01]  /*18cf0*/  LDL.LU R29, [R1+0xfac] ;  /* 0x000fac00011d7983 */ /* 0x001ee20000300800 */
[-C--:B------:R-:W-:Y:S02]  /*18d00*/  LEA.HI.X.SX32 R23, R23, R2.reuse, 0x1, P6 ;  /* 0x0000000217177211 */ /* 0x080fe400030f0eff */
[----:B------:R-:W-:-:S03]  /*18d10*/  LEA.HI.X.SX32 R22, R22, R2, 0x1, P0 ;  /* 0x0000000216167211 */ /* 0x000fc600000f0eff */
[----:B------:R4:W-:Y:S01]  /*18d20*/  STL [R1+0xdc0], R23 ;  /* 0x000dc01701007387 */ /* 0x0009e20000100800 */
[----:B------:R-:W-:Y:S02]  /*18d30*/  LEA.HI.X.SX32 R20, R20, R2, 0x1, P2 ;  /* 0x0000000214147211 */ /* 0x000fe400010f0eff */
[----:B----4-:R-:W-:-:S05]  /*18d40*/  IADD3 R23, P6, PT, R13, R3, RZ ;  /* 0x000000030d177210 */ /* 0x010fca0007fde0ff */
[----:B------:R0:W-:Y:S04]  /*18d50*/  STL [R1+0xdfc], R23 ;  /* 0x000dfc1701007387 */ /* 0x0001e80000100800 */
[----:B------:R1:W-:Y:S01]  /*18d60*/  STL [R1+0xdc8], R22 ;  /* 0x000dc81601007387 */ /* 0x0003e20000100800 */
[----:B------:R-:W-:Y:S01]  /*18d70*/  IMAD R7, R7, UR5, RZ ;  /* 0x0000000507077c24 */ /* 0x000fe2000f8e02ff */
[-C--:B0-----:R-:W-:Y:S02]  /*18d80*/  IADD3 R23, P0, PT, R0, R3.reuse, RZ ;  /* 0x0000000300177210 */ /* 0x081fe40007f1e0ff */
[----:B-1----:R-:W-:Y:S02]  /*18d90*/  LEA.HI.X.SX32 R22, R21, R2, 0x1, P1 ;  /* 0x0000000215167211 */ /* 0x002fe400008f0eff */
[-C--:B-----5:R-:W-:Y:S01]  /*18da0*/  IADD3 R21, P1, PT, R9, R3.reuse, RZ ;  /* 0x0000000309157210 */ /* 0x0a0fe20007f3e0ff */
[----:B------:R-:W-:Y:S04]  /*18db0*/  STL [R1+0xe04], R23 ;  /* 0x000e041701007387 */ /* 0x000fe80000100800 */
[----:B------:R0:W-:Y:S04]  /*18dc0*/  STL [R1+0xdd0], R22 ;  /* 0x000dd01601007387 */ /* 0x0001e80000100800 */
[----:B------:R1:W-:Y:S04]  /*18dd0*/  STL [R1+0xe0c], R21 ;  /* 0x000e0c1501007387 */ /* 0x0003e80000100800 */
[----:B------:R4:W-:Y:S01]  /*18de0*/  STL [R1+0xdd8], R20 ;  /* 0x000dd81401007387 */ /* 0x0009e20000100800 */
[----:B0-----:R-:W-:-:S02]  /*18df0*/  IADD3 R22, P2, PT, R12, R3, RZ ;  /* 0x000000030c167210 */ /* 0x001fc40007f5e0ff */
[-C--:B-1----:R-:W-:Y:S02]  /*18e00*/  LEA.HI.X.SX32 R21, R19, R2.reuse, 0x1, P3 ;  /* 0x0000000213157211 */ /* 0x082fe400018f0eff */
[-C--:B------:R-:W-:Y:S02]  /*18e10*/  LEA.HI.X.SX32 R19, R17, R2.reuse, 0x1, P4 ;  /* 0x0000000211137211 */ /* 0x080fe400020f0eff */
[-C--:B----4-:R-:W-:Y:S01]  /*18e20*/  IADD3 R20, P3, PT, R7, R3.reuse, RZ ;  /* 0x0000000307147210 */ /* 0x090fe20007f7e0ff */
[----:B------:R-:W-:Y:S01]  /*18e30*/  STL [R1+0xe74], R22 ;  /* 0x000e741601007387 */ /* 0x000fe20000100800 */
[-C--:B------:R-:W-:Y:S02]  /*18e40*/  IADD3 R17, P4, PT, R8, R3.reuse, RZ ;  /* 0x0000000308117210 */ /* 0x080fe40007f9e0ff */
[----:B------:R-:W-:Y:S01]  /*18e50*/  LEA.HI.X.SX32 R14, R14, R2, 0x1, P5 ;  /* 0x000000020e0e7211 */ /* 0x000fe200028f0eff */
[----:B------:R-:W-:Y:S04]  /*18e60*/  STL [R1+0xde0], R21 ;  /* 0x000de01501007387 */ /* 0x000fe80000100800 */
[----:B------:R-:W-:Y:S04]  /*18e70*/  STL [R1+0xe14], R20 ;  /* 0x000e141401007387 */ /* 0x000fe80000100800 */
[----:B------:R0:W-:Y:S04]  /*18e80*/  STL [R1+0xde8], R19 ;  /* 0x000de81301007387 */ /* 0x0001e80000100800 */
[----:B------:R1:W-:Y:S04]  /*18e90*/  STL [R1+0xe1c], R17 ;  /* 0x000e1c1101007387 */ /* 0x0003e80000100800 */
[----:B------:R4:W-:Y:S01]  /*18ea0*/  STL [R1+0xdf0], R14 ;  /* 0x000df00e01007387 */ /* 0x0009e20000100800 */
[----:B0-----:R-:W-:-:S02]  /*18eb0*/  IADD3 R19, P5, PT, R5, R3, RZ ;  /* 0x0000000305137210 */ /* 0x001fc40007fbe0ff */
[----:B-1----:R-:W-:-:S03]  /*18ec0*/  LEA.HI.X.SX32 R17, R13, R2, 0x1, P6 ;  /* 0x000000020d117211 */ /* 0x002fc600030f0eff */
[----:B------:R-:W-:Y:S01]  /*18ed0*/  STL [R1+0xe24], R19 ;  /* 0x000e241301007387 */ /* 0x000fe20000100800 */
[-C--:B------:R-:W-:Y:S02]  /*18ee0*/  LEA.HI.X.SX32 R13, R0, R2.reuse, 0x1, P0 ;  /* 0x00000002000d7211 */ /* 0x080fe400000f0eff */
[----:B----4-:R-:W-:Y:S01]  /*18ef0*/  IADD3 R14, P6, PT, R11, R3, RZ ;  /* 0x000000030b0e7210 */ /* 0x010fe20007fde0ff */
[----:B------:R-:W-:Y:S04]  /*18f00*/  STL [R1+0xdf8], R17 ;  /* 0x000df81101007387 */ /* 0x000fe80000100800 */
[----:B------:R-:W4:Y:S04]  /*18f10*/  LDL.LU R0, [R1+0x1c] ;  /* 0x00001c0001007983 */ /* 0x000f280000300800 */
[----:B------:R-:W-:Y:S04]  /*18f20*/  STL [R1+0xe2c], R14 ;  /* 0x000e2c0e01007387 */ /* 0x000fe80000100800 */
[----:B------:R0:W-:Y:S01]  /*18f30*/  STL [R1+0xe00], R13 ;  /* 0x000e000d01007387 */ /* 0x0001e20000100800 */
[----:B------:R-:W-:-:S02]  /*18f40*/  LEA.HI.X.SX32 R12, R12, R2, 0x1, P2 ;  /* 0x000000020c0c7211 */ /* 0x000fc400010f0eff */
[-C--:B------:R-:W-:Y:S02]  /*18f50*/  LEA.HI.X.SX32 R7, R7, R2.reuse, 0x1, P3 ;  /* 0x0000000207077211 */ /* 0x080fe400018f0eff */
[----:B0-----:R-:W-:Y:S02]  /*18f60*/  LEA.HI.X.SX32 R13, R9, R2, 0x1, P1 ;  /* 0x00000002090d7211 */ /* 0x001fe400008f0eff */
[----:B------:R-:W5:Y:S01]  /*18f70*/  LDL.LU R9, [R1+0x394] ;  /* 0x0003940001097983 */ /* 0x000f620000300800 */
[----:B--2---:R-:W-:-:S05]  /*18f80*/  IADD3 R14, P0, PT, R10, R3, RZ ;  /* 0x000000030a0e7210 */ /* 0x004fca0007f1e0ff */
[----:B------:R0:W-:Y:S04]  /*18f90*/  STL [R1+0xe34], R14 ;  /* 0x000e340e01007387 */ /* 0x0001e80000100800 */
[----:B------:R-:W-:Y:S01]  /*18fa0*/  STL [R1+0xe08], R13 ;  /* 0x000e080d01007387 */ /* 0x000fe20000100800 */
[-C--:B------:R-:W-:Y:S02]  /*18fb0*/  LEA.HI.X.SX32 R8, R8, R2.reuse, 0x1, P4 ;  /* 0x0000000208087211 */ /* 0x080fe400020f0eff */
[----:B------:R-:W-:Y:S01]  /*18fc0*/  LEA.HI.X.SX32 R5, R5, R2, 0x1, P5 ;  /* 0x0000000205057211 */ /* 0x000fe200028f0eff */
[----:B------:R-:W-:Y:S01]  /*18fd0*/  IMAD R6, R6, UR5, RZ ;  /* 0x0000000506067c24 */ /* 0x000fe2000f8e02ff */
[----:B0-----:R-:W-:-:S05]  /*18fe0*/  IADD3 R14, P1, PT, R4, R3, RZ ;  /* 0x00000003040e7210 */ /* 0x001fca0007f3e0ff */
[----:B------:R-:W-:Y:S04]  /*18ff0*/  STL [R1+0xe3c], R14 ;  /* 0x000e3c0e01007387 */ /* 0x000fe80000100800 */
[----:B------:R3:W-:Y:S01]  /*19000*/  STL [R1+0xe70], R12 ;  /* 0x000e700c01007387 */ /* 0x0007e20000100800 */
[----:B------:R-:W-:Y:S02]  /*19010*/  IMAD R25, R25, UR5, RZ ;  /* 0x0000000519197c24 */ /* 0x000fe4000f8e02ff */
[----:B------:R-:W-:Y:S02]  /*19020*/  IMAD R26, R26, UR5, RZ ;  /* 0x000000051a1a7c24 */ /* 0x000fe4000f8e02ff */
[----:B------:R-:W-:Y:S02]  /*19030*/  IMAD R27, R27, UR5, RZ ;  /* 0x000000051b1b7c24 */ /* 0x000fe4000f8e02ff */
[----:B------:R-:W-:Y:S01]  /*19040*/  IMAD R28, R28, UR5, RZ ;  /* 0x000000051c1c7c24 */ /* 0x000fe2000f8e02ff */
[----:B---3--:R-:W-:-:S02]  /*19050*/  IADD3 R12, P3, PT, R24, R3, RZ ;  /* 0x00000003180c7210 */ /* 0x008fc40007f7e0ff */
[----:B------:R-:W-:-:S05]  /*19060*/  IADD3 R13, P2, PT, R29, R3, RZ ;  /* 0x000000031d0d7210 */ /* 0x000fca0007f5e0ff */
[----:B------:R-:W-:Y:S04]  /*19070*/  STL [R1+0xe44], R13 ;  /* 0x000e440d01007387 */ /* 0x000fe80000100800 */
[----:B------:R0:W-:Y:S04]  /*19080*/  STL [R1+0xe10], R7 ;  /* 0x000e100701007387 */ /* 0x0001e80000100800 */
[----:B------:R-:W-:Y:S01]  /*19090*/  STL [R1+0xe4c], R12 ;  /* 0x000e4c0c01007387 */ /* 0x000fe20000100800 */
[----:B0-----:R-:W-:-:S03]  /*190a0*/  IADD3 R7, P4, PT, R18, R3, RZ ;  /* 0x0000000312077210 */ /* 0x001fc60007f9e0ff */
[----:B------:R0:W-:Y:S04]  /*190b0*/  STL [R1+0xe18], R8 ;  /* 0x000e180801007387 */ /* 0x0001e80000100800 */
[----:B------:R1:W-:Y:S04]  /*190c0*/  STL [R1+0xe54], R7 ;  /* 0x000e540701007387 */ /* 0x0003e80000100800 */
[----:B------:R2:W-:Y:S01]  /*190d0*/  STL [R1+0xe20], R5 ;  /* 0x000e200501007387 */ /* 0x0005e20000100800 */
[----:B0-----:R-:W-:Y:S02]  /*190e0*/  IADD3 R8, P5, PT, R16, R3, RZ ;  /* 0x0000000310087210 */ /* 0x001fe40007fbe0ff */
[----:B-1----:R-:W-:-:S03]  /*190f0*/  LEA.HI.X.SX32 R7, R11, R2, 0x1, P6 ;  /* 0x000000020b077211 */ /* 0x002fc600030f0eff */
[----:B------:R0:W-:Y:S01]  /*19100*/  STL [R1+0xe58], R8 ;  /* 0x000e580801007387 */ /* 0x0001e20000100800 */
[----:B--2---:R-:W-:-:S03]  /*19110*/  IADD3 R5, P6, PT, R15, R3, RZ ;  /* 0x000000030f057210 */ /* 0x004fc60007fde0ff */
[----:B------:R1:W-:Y:S04]  /*19120*/  STL [R1+0xe28], R7 ;  /* 0x000e280701007387 */ /* 0x0003e80000100800 */
[----:B------:R2:W-:Y:S01]  /*19130*/  STL [R1+0xe5c], R5 ;  /* 0x000e5c0501007387 */ /* 0x0005e20000100800 */
[----:B0-----:R-:W-:Y:S02]  /*19140*/  LEA.HI.X.SX32 R8, R10, R2, 0x1, P0 ;  /* 0x000000020a087211 */ /* 0x001fe400000f0eff */
[----:B-1----:R-:W-:-:S03]  /*19150*/  IADD3 R7, P0, PT, R6, R3, RZ ;  /* 0x0000000306077210 */ /* 0x002fc60007f1e0ff */
[----:B------:R-:W-:Y:S01]  /*19160*/  STL [R1+0xe30], R8 ;  /* 0x000e300801007387 */ /* 0x000fe20000100800 */
[-C--:B--2---:R-:W-:Y:S02]  /*19170*/  LEA.HI.X.SX32 R5, R4, R2.reuse, 0x1, P1 ;  /* 0x0000000204057211 */ /* 0x084fe400008f0eff */
[----:B------:R-:W-:Y:S01]  /*19180*/  IADD3 R4, P1, PT, R25, R3, RZ ;  /* 0x0000000319047210 */ /* 0x000fe20007f3e0ff */
[----:B------:R0:W-:Y:S04]  /*19190*/  STL [R1+0xe60], R7 ;  /* 0x000e600701007387 */ /* 0x0001e80000100800 */
[----:B------:R1:W-:Y:S04]  /*191a0*/  STL [R1+0xe38], R5 ;  /* 0x000e380501007387 */ /* 0x0003e80000100800 */
[----:B------:R2:W-:Y:S01]  /*191b0*/  STL [R1+0xe64], R4 ;  /* 0x000e640401007387 */ /* 0x0005e20000100800 */
[----:B0-----:R-:W-:-:S02]  /*191c0*/  LEA.HI.X.SX32 R7, R29, R2, 0x1, P2 ;  /* 0x000000021d077211 */ /* 0x001fc400010f0eff */
[----:B-1----:R-:W-:-:S03]  /*191d0*/  IADD3 R5, P2, PT, R26, R3, RZ ;  /* 0x000000031a057210 */ /* 0x002fc60007f5e0ff */
[----:B------:R0:W-:Y:S01]  /*191e0*/  STL [R1+0xe40], R7 ;  /* 0x000e400701007387 */ /* 0x0001e20000100800 */
[----:B--2---:R-:W-:-:S03]  /*191f0*/  LEA.HI.X.SX32 R4, R24, R2, 0x1, P3 ;  /* 0x0000000218047211 */ /* 0x004fc600018f0eff */
[----:B------:R1:W-:Y:S04]  /*19200*/  STL [R1+0xe68], R5 ;  /* 0x000e680501007387 */ /* 0x0003e80000100800 */
[----:B------:R2:W-:Y:S01]  /*19210*/  STL [R1+0xe48], R4 ;  /* 0x000e480401007387 */ /* 0x0005e20000100800 */
[----:B0-----:R-:W-:Y:S02]  /*19220*/  IADD3 R7, P3, PT, R27, R3, RZ ;  /* 0x000000031b077210 */ /* 0x001fe40007f7e0ff */
[----:B-1----:R-:W-:-:S03]  /*19230*/  LEA.HI.X.SX32 R5, R18, R2, 0x1, P4 ;  /* 0x0000000212057211 */ /* 0x002fc600020f0eff */
[----:B------:R-:W-:Y:S01]  /*19240*/  STL [R1+0xe6c], R7 ;  /* 0x000e6c0701007387 */ /* 0x000fe20000100800 */
[----:B--2---:R-:W-:-:S03]  /*19250*/  IADD3 R4, P4, PT, R28, R3, RZ ;  /* 0x000000031c047210 */ /* 0x004fc60007f9e0ff */
[----:B------:R-:W-:Y:S01]  /*19260*/  STL [R1+0xe50], R5 ;  /* 0x000e500501007387 */ /* 0x000fe20000100800 */
[----:B------:R-:W-:-:S03]  /*19270*/  LEA.HI.X.SX32 R3, R16, R2, 0x1, P5 ;  /* 0x0000000210037211 */ /* 0x000fc600028f0eff */
[----:B------:R-:W2:Y:S04]  /*19280*/  LDL.LU R16, [R1+0x430] ;  /* 0x0004300001107983 */ /* 0x000ea80000300800 */
[----:B------:R0:W-:Y:S04]  /*19290*/  STL [R1+0x728], R4 ;  /* 0x0007280401007387 */ /* 0x0001e80000100800 */
[----:B------:R-:W3:Y:S04]  /*192a0*/  LDL.LU R18, [R1+0x424] ;  /* 0x0004240001127983 */ /* 0x000ee80000300800 */
[----:B------:R-:W-:Y:S01]  /*192b0*/  STL [R1+0x710], R3 ;  /* 0x0007100301007387 */ /* 0x000fe20000100800 */
[----:B0-----:R-:W-:-:S03]  /*192c0*/  LEA.HI.X.SX32 R4, R15, R2, 0x1, P6 ;  /* 0x000000020f047211 */ /* 0x001fc600030f0eff */
[----:B------:R-:W3:Y:S04]  /*192d0*/  LDL.LU R24, [R1+0x418] ;  /* 0x0004180001187983 */ /* 0x000ee80000300800 */
[----:B------:R-:W3:Y:S04]  /*192e0*/  LDL.LU R29, [R1+0x404] ;  /* 0x00040400011d7983 */ /* 0x000ee80000300800 */
[----:B------:R-:W3:Y:S04]  /*192f0*/  LDL.LU R7, [R1+0x3f0] ;  /* 0x0003f00001077983 */ /* 0x000ee80000300800 */
[----:B------:R-:W3:Y:S01]  /*19300*/  LDL.LU R15, [R1+0x42c] ;  /* 0x00042c00010f7983 */ /* 0x000ee20000300800 */
[----:B------:R-:W-:-:S03]  /*19310*/  LEA.HI.X.SX32 R5, R6, R2, 0x1, P0 ;  /* 0x0000000206057211 */ /* 0x000fc600000f0eff */
[----:B------:R-:W3:Y:S04]  /*19320*/  LDL.LU R23, [R1+0x3fc] ;  /* 0x0003fc0001177983 */ /* 0x000ee80000300800 */
[----:B------:R0:W-:Y:S04]  /*19330*/  STL [R1+0x714], R4 ;  /* 0x0007140401007387 */ /* 0x0001e80000100800 */
[----:B------:R-:W3:Y:S04]  /*19340*/  LDL.LU R22, [R1+0x3f8] ;  /* 0x0003f80001167983 */ /* 0x000ee80000300800 */
[----:B------:R1:W-:Y:S04]  /*19350*/  STL [R1+0x718], R5 ;  /* 0x0007180501007387 */ /* 0x0003e80000100800 */
[----:B------:R-:W3:Y:S01]  /*19360*/  LDL.LU R21, [R1+0x3ec] ;  /* 0x0003ec0001157983 */ /* 0x000ee20000300800 */
[----:B0-----:R-:W-:-:S02]  /*19370*/  LEA.HI.X.SX32 R4, R25, R2, 0x1, P1 ;  /* 0x0000000219047211 */ /* 0x001fc400008f0eff */
[-C--:B------:R-:W-:Y:S01]  /*19380*/  LEA.HI.X.SX32 R6, R26, R2.reuse, 0x1, P2 ;  /* 0x000000021a067211 */ /* 0x080fe200010f0eff */
[----:B-1----:R-:W3:Y:S04]  /*19390*/  LDL.LU R5, [R1+0x3f4] ;  /* 0x0003f40001057983 */ /* 0x002ee80000300800 */
[----:B------:R0:W-:Y:S04]  /*193a0*/  STL [R1+0x71c], R4 ;  /* 0x00071c0401007387 */ /* 0x0001e80000100800 */
[----:B------:R-:W3:Y:S04]  /*193b0*/  LDL.LU R20, [R1+0x400] ;  /* 0x0004000001147983 */ /* 0x000ee80000300800 */
[----:B------:R-:W-:Y:S01]  /*193c0*/  STL [R1+0x720], R6 ;  /* 0x0007200601007387 */ /* 0x000fe20000100800 */
[----:B0-----:R-:W-:-:S03]  /*193d0*/  LEA.HI.X.SX32 R4, R27, R2, 0x1, P3 ;  /* 0x000000021b047211 */ /* 0x001fc600018f0eff */
[----:B------:R-:W3:Y:S01]  /*193e0*/  LDL.LU R19, [R1+0x408] ;  /* 0x0004080001137983 */ /* 0x000ee20000300800 */
[----:B------:R-:W-:-:S03]  /*193f0*/  LEA.HI.X.SX32 R2, R28, R2, 0x1, P4 ;  /* 0x000000021c027211 */ /* 0x000fc600020f0eff */
[----:B------:R0:W-:Y:S04]  /*19400*/  STL [R1+0x724], R4 ;  /* 0x0007240401007387 */ /* 0x0001e80000100800 */
[----:B------:R-:W3:Y:S04]  /*19410*/  LDL.LU R17, [R1+0x40c] ;  /* 0x00040c0001117983 */ /* 0x000ee80000300800 */
[----:B------:R5:W-:Y:S04]  /*19420*/  STL [R1+0x60c], R2 ;  /* 0x00060c0201007387 */ /* 0x000be80000100800 */
[----:B------:R-:W3:Y:S04]  /*19430*/  LDL.LU R14, [R1+0x414] ;  /* 0x00041400010e7983 */ /* 0x000ee80000300800 */
[----:B------:R-:W3:Y:S04]  /*19440*/  LDL.LU R8, [R1+0x420] ;  /* 0x0004200001087983 */ /* 0x000ee80000300800 */
[----:B------:R-:W3:Y:S04]  /*19450*/  LDL.LU R13, [R1+0x410] ;  /* 0x00041000010d7983 */ /* 0x000ee80000300800 */
[----:B------:R-:W3:Y:S01]  /*19460*/  LDL.LU R12, [R1+0x41c] ;  /* 0x00041c00010c7983 */ /* 0x000ee20000300800 */
[----:B0-----:R-:W0:Y:S01]  /*19470*/  S2R R4, SR_TID.X ;  /* 0x0000000000047919 */ /* 0x001e220000002100 */
[----:B----4-:R-:W-:-:S04]  /*19480*/  IADD3 R3, P5, PT, R0, UR6, RZ ;  /* 0x0000000600037c10 */ /* 0x010fc8000ffbe0ff */
[----:B------:R-:W-:Y:S02]  /*19490*/  LEA.HI.X.SX32 R0, R0, UR7, 0x1, P5 ;  /* 0x0000000700007c11 */ /* 0x000fe4000a8f0eff */
[----:B0-----:R-:W-:-:S04]  /*194a0*/  SHF.R.U32.HI R4, RZ, 0x5, R4 ;  /* 0x00000005ff047819 */ /* 0x001fc80000011604 */
[----:B------:R-:W-:-:S04]  /*194b0*/  SGXT.U32 R4, R4, 0x2 ;  /* 0x000000020404781a */ /* 0x000fc80000000000 */
[----:B------:R-:W-:-:S05]  /*194c0*/  LOP3.LUT R6, R4, 0x7c, RZ, 0xfc, !PT ;  /* 0x0000007c04067812 */ /* 0x000fca00078efcff */
[----:B------:R-:W-:-:S05]  /*194d0*/  IMAD R6, R6, UR10, RZ ;  /* 0x0000000a06067c24 */ /* 0x000fca000f8e02ff */
[----:B------:R-:W-:-:S05]  /*194e0*/  IADD3 R27, P4, PT, R6, R3, RZ ;  /* 0x00000003061b7210 */ /* 0x000fca0007f9e0ff */
[----:B------:R3:W-:Y:S01]  /*194f0*/  STL [R1+0x614], R27 ;  /* 0x0006141b01007387 */ /* 0x0007e20000100800 */
[----:B------:R-:W-:Y:S01]  /*19500*/  LEA.HI.X.SX32 R6, R6, R0, 0x1, P4 ;  /* 0x0000000006067211 */ /* 0x000fe200020f0eff */
[----:B------:R-:W-:-:S04]  /*19510*/  IMAD R11, RZ, RZ, -UR10 ;  /* 0x8000000aff0b7e24 */ /* 0x000fc8000f8e02ff */
[C---:B-----5:R-:W-:Y:S02]  /*19520*/  IMAD R2, R11.reuse, 0x4, R9 ;  /* 0x000000040b027824 */ /* 0x060fe400078e0209 */
[----:B------:R-:W-:Y:S01]  /*19530*/  IMAD R10, R4, UR10, RZ ;  /* 0x0000000a040a7c24 */ /* 0x000fe2000f8e02ff */
[----:B------:R-:W0:Y:S01]  /*19540*/  LDCU UR10, c[0x0][0x3ac] ;  /* 0x00007580ff0a77ac */ /* 0x000e220008000800 */
[----:B------:R-:W-:Y:S01]  /*19550*/  IMAD R4, R11, 0x4, R2 ;  /* 0x000000040b047824 */ /* 0x000fe200078e0202 */
[-C--:B--2---:R-:W-:Y:S02]  /*19560*/  IADD3 R25, P0, PT, R16, R3.reuse, RZ ;  /* 0x0000000310197210 */ /* 0x084fe40007f1e0ff */
[-C--:B---3--:R-:W-:Y:S02]  /*19570*/  IADD3 R27, P1, PT, R18, R3.reuse, RZ ;  /* 0x00000003121b7210 */ /* 0x088fe40007f3e0ff */
[----:B------:R-:W-:-:S05]  /*19580*/  IADD3 R26, P5, PT, R15, R3, RZ ;  /* 0x000000030f1a7210 */ /* 0x000fca0007fbe0ff */
[----:B------:R1:W-:Y:S04]  /*19590*/  STL [R1+0x61c], R26 ;  /* 0x00061c1a01007387 */ /* 0x0003e80000100800 */
[----:B------:R2:W-:Y:S01]  /*195a0*/  STL [R1+0x624], R25 ;  /* 0x0006241901007387 */ /* 0x0005e20000100800 */
[----:B-1----:R-:W-:-:S03]  /*195b0*/  IADD3 R26, P2, PT, R24, R3, RZ ;  /* 0x00000003181a7210 */ /* 0x002fc60007f5e0ff */
[----:B------:R-:W-:Y:S01]  /*195c0*/  STL [R1+0x62c], R27 ;  /* 0x00062c1b01007387 */ /* 0x000fe20000100800 */
[----:B--2---:R-:W-:-:S03]  /*195d0*/  IADD3 R25, P3, PT, R29, R3, RZ ;  /* 0x000000031d197210 */ /* 0x004fc60007f7e0ff */
[----:B------:R1:W-:Y:S04]  /*195e0*/  STL [R1+0x634], R26 ;  /* 0x0006341a01007387 */ /* 0x0003e80000100800 */
[----:B------:R2:W-:Y:S04]  /*195f0*/  STL [R1+0x63c], R25 ;  /* 0x00063c1901007387 */ /* 0x0005e80000100800 */
[----:B------:R3:W-:Y:S01]  /*19600*/  STL [R1+0x610], R6 ;  /* 0x0006100601007387 */ /* 0x0007e20000100800 */
[----:B-1----:R-:W-:Y:S02]  /*19610*/  IADD3 R26, P4, PT, R7, R3, RZ ;  /* 0x00000003071a7210 */ /* 0x002fe40007f9e0ff */
[----:B--2---:R-:W-:-:S03]  /*19620*/  LEA.HI.X.SX32 R25, R15, R0, 0x1, P5 ;  /* 0x000000000f197211 */ /* 0x004fc600028f0eff */
[----:B------:R-:W-:Y:S01]  /*19630*/  STL [R1+0x644], R26 ;  /* 0x0006441a01007387 */ /* 0x000fe20000100800 */
[----:B------:R-:W-:Y:S02]  /*19640*/  LEA.HI.X.SX32 R15, R16, R0, 0x1, P0 ;  /* 0x00000000100f7211 */ /* 0x000fe400000f0eff */
[-C--:B---3--:R-:W-:Y:S01]  /*19650*/  IADD3 R6, P5, PT, R23, R3.reuse, RZ ;  /* 0x0000000317067210 */ /* 0x088fe20007fbe0ff */
[----:B------:R-:W-:Y:S01]  /*19660*/  STL [R1+0x618], R25 ;  /* 0x0006181901007387 */ /* 0x000fe20000100800 */
[----:B------:R-:W-:-:S03]  /*19670*/  IADD3 R16, P0, PT, R22, R3, RZ ;  /* 0x0000000316107210 */ /* 0x000fc60007f1e0ff */
[----:B------:R1:W-:Y:S04]  /*19680*/  STL [R1+0x64c], R6 ;  /* 0x00064c0601007387 */ /* 0x0003e80000100800 */
[----:B------:R2:W-:Y:S01]  /*19690*/  STL [R1+0x620], R15 ;  /* 0x0006200f01007387 */ /* 0x0005e20000100800 */
[----:B-1----:R-:W-:-:S03]  /*196a0*/  LEA.HI.X.SX32 R6, R18, R0, 0x1, P1 ;  /* 0x0000000012067211 */ /* 0x002fc600008f0eff */
[----:B------:R1:W-:Y:S01]  /*196b0*/  STL [R1+0x654], R16 ;  /* 0x0006541001007387 */ /* 0x0003e20000100800 */
[----:B--2---:R-:W-:-:S03]  /*196c0*/  IADD3 R15, P1, PT, R21, R3, RZ ;  /* 0x00000003150f7210 */ /* 0x004fc60007f3e0ff */
[----:B------:R2:W-:Y:S04]  /*196d0*/  STL [R1+0x628], R6 ;  /* 0x0006280601007387 */ /* 0x0005e80000100800 */
[----:B------:R3:W-:Y:S01]  /*196e0*/  STL [R1+0x65c], R15 ;  /* 0x00065c0f01007387 */ /* 0x0007e20000100800 */
[----:B-1----:R-:W-:Y:S02]  /*196f0*/  LEA.HI.X.SX32 R16, R24, R0, 0x1, P2 ;  /* 0x0000000018107211 */ /* 0x002fe400010f0eff */
[----:B--2---:R-:W-:-:S03]  /*19700*/  IADD3 R6, P2, PT, R5, R3, RZ ;  /* 0x0000000305067210 */ /* 0x004fc60007f5e0ff */
[----:B------:R1:W-:Y:S01]  /*19710*/  STL [R1+0x630], R16 ;  /* 0x0006301001007387 */ /* 0x0003e20000100800 */
[----:B---3--:R-:W-:-:S03]  /*19720*/  LEA.HI.X.SX32 R15, R29, R0, 0x1, P3 ;  /* 0x000000001d0f7211 */ /* 0x008fc600018f0eff */
[----:B------:R2:W-:Y:S04]  /*19730*/  STL [R1+0x664], R6 ;  /* 0x0006640601007387 */ /* 0x0005e80000100800 */
[----:B------:R3:W-:Y:S01]  /*19740*/  STL [R1+0x638], R15 ;  /* 0x0006380f01007387 */ /* 0x0007e20000100800 */
[----:B-1----:R-:W-:Y:S02]  /*19750*/  IADD3 R16, P3, PT, R20, R3, RZ ;  /* 0x0000000314107210 */ /* 0x002fe40007f7e0ff */
[----:B--2---:R-:W-:-:S03]  /*19760*/  LEA.HI.X.SX32 R6, R7, R0, 0x1, P4 ;  /* 0x0000000007067211 */ /* 0x004fc600020f0eff */
[----:B------:R-:W-:Y:S01]  /*19770*/  STL [R1+0x66c], R16 ;  /* 0x00066c1001007387 */ /* 0x000fe20000100800 */
[----:B---3--:R-:W-:-:S03]  /*19780*/  IADD3 R15, P4, PT, R19, R3, RZ ;  /* 0x00000003130f7210 */ /* 0x008fc60007f9e0ff */
[----:B------:R1:W-:Y:S01]  /*19790*/  STL [R1+0x640], R6 ;  /* 0x0006400601007387 */ /* 0x0003e20000100800 */
[----:B------:R-:W-:-:S03]  /*197a0*/  LEA.HI.X.SX32 R7, R23, R0, 0x1, P5 ;  /* 0x0000000017077211 */ /* 0x000fc600028f0eff */
[----:B------:R2:W-:Y:S01]  /*197b0*/  STL [R1+0x688], R15 ;  /* 0x0006880f01007387 */ /* 0x0005e20000100800 */
[----:B-1----:R-:W-:-:S03]  /*197c0*/  IADD3 R6, P5, PT, R17, R3, RZ ;  /* 0x0000000311067210 */ /* 0x002fc60007fbe0ff */
[----:B------:R1:W-:Y:S01]  /*197d0*/  STL [R1+0x648], R7 ;  /* 0x0006480701007387 */ /* 0x0003e20000100800 */
[----:B--2---:R-:W-:-:S03]  /*197e0*/  LEA.HI.X.SX32 R15, R22, R0, 0x1, P0 ;  /* 0x00000000160f7211 */ /* 0x004fc600000f0eff */
[----:B------:R2:W-:Y:S04]  /*197f0*/  STL [R1+0x690], R6 ;  /* 0x0006900601007387 */ /* 0x0005e80000100800 */
[----:B------:R3:W-:Y:S01]  /*19800*/  STL [R1+0x650], R15 ;  /* 0x0006500f01007387 */ /* 0x0007e20000100800 */
[----:B-1----:R-:W-:Y:S02]  /*19810*/  IADD3 R7, P0, PT, R14, R3, RZ ;  /* 0x000000030e077210 */ /* 0x002fe40007f1e0ff */
[----:B--2---:R-:W-:-:S03]  /*19820*/  LEA.HI.X.SX32 R6, R21, R0, 0x1, P1 ;  /* 0x0000000015067211 */ /* 0x004fc600008f0eff */
[----:B------:R1:W-:Y:S01]  /*19830*/  STL [R1+0x698], R7 ;  /* 0x0006980701007387 */ /* 0x0003e20000100800 */
[----:B---3--:R-:W-:-:S03]  /*19840*/  IADD3 R15, P1, PT, R8, R3, RZ ;  /* 0x00000003080f7210 */ /* 0x008fc60007f3e0ff */
        /* <DEDUP_REMOVED lines=8> */
[----:B-1----:R-:W-:Y:S02]  /*198d0*/  LEA.HI.X.SX32 R7, R19, R0, 0x1, P4 ;  /* 0x0000000013077211 */ /* 0x002fe400020f0eff */
[-C--:B--2---:R-:W-:Y:S02]  /*198e0*/  IADD3 R6, P3, PT, R12, R3.reuse, RZ ;  /* 0x000000030c067210 */ /* 0x084fe40007f7e0ff */
[----:B---3--:R-:W-:-:S03]  /*198f0*/  IADD3 R15, P4, PT, R9, R3, RZ ;  /* 0x00000003090f7210 */ /* 0x008fc60007f9e0ff */
[----:B------:R-:W-:Y:S01]  /*19900*/  STL [R1+0x6b0], R6 ;  /* 0x0006b00601007387 */ /* 0x000fe20000100800 */
[----:B------:R-:W-:-:S03]  /*19910*/  LEA.HI.X.SX32 R14, R14, R0, 0x1, P0 ;  /* 0x000000000e0e7211 */ /* 0x000fc600000f0eff */
[----:B------:R1:W-:Y:S04]  /*19920*/  STL [R1+0x684], R7 ;  /* 0x0006840701007387 */ /* 0x0003e80000100800 */
[----:B------:R2:W-:Y:S01]  /*19930*/  STL [R1+0x6b8], R15 ;  /* 0x0006b80f01007387 */ /* 0x0005e20000100800 */
[----:B-1----:R-:W-:Y:S02]  /*19940*/  LEA.HI.X.SX32 R7, R17, R0, 0x1, P5 ;  /* 0x0000000011077211 */ /* 0x002fe400028f0eff */
[----:B--2---:R-:W-:-:S03]  /*19950*/  IADD3 R15, P5, PT, R2, R3, RZ ;  /* 0x00000003020f7210 */ /* 0x004fc60007fbe0ff */
[----:B------:R-:W-:Y:S01]  /*19960*/  STL [R1+0x68c], R7 ;  /* 0x00068c0701007387 */ /* 0x000fe20000100800 */
[----:B------:R-:W-:-:S03]  /*19970*/  IADD3 R16, P0, PT, R4, R3, RZ ;  /* 0x0000000304107210 */ /* 0x000fc60007f1e0ff */
[----:B------:R-:W-:Y:S04]  /*19980*/  STL [R1+0x6c0], R15 ;  /* 0x0006c00f01007387 */ /* 0x000fe80000100800 */
[----:B------:R1:W-:Y:S04]  /*19990*/  STL [R1+0x694], R14 ;  /* 0x0006940e01007387 */ /* 0x0003e80000100800 */
[----:B------:R-:W-:Y:S01]  /*199a0*/  STL [R1+0x6c8], R16 ;  /* 0x0006c81001007387 */ /* 0x000fe20000100800 */
[----:B-1----:R-:W-:Y:S02]  /*199b0*/  LEA.HI.X.SX32 R14, R8, R0, 0x1, P1 ;  /* 0x00000000080e7211 */ /* 0x002fe400008f0eff */
[----:B------:R-:W-:-:S03]  /*199c0*/  IADD3 R15, P1, PT, R10, R3, RZ ;  /* 0x000000030a0f7210 */ /* 0x000fc60007f3e0ff */
[----:B------:R1:W-:Y:S01]  /*199d0*/  STL [R1+0x69c], R14 ;  /* 0x00069c0e01007387 */ /* 0x0003e20000100800 */
[----:B------:R-:W-:-:S03]  /*199e0*/  IMAD R5, R11, 0x4, R4 ;  /* 0x000000040b057824 */ /* 0x000fc600078e0204 */
[----:B------:R-:W-:Y:S01]  /*199f0*/  STL [R1+0x70c], R15 ;  /* 0x00070c0f01007387 */ /* 0x000fe20000100800 */
[-C--:B-1----:R-:W-:Y:S02]  /*19a00*/  LEA.HI.X.SX32 R14, R13, R0.reuse, 0x1, P2 ;  /* 0x000000000d0e7211 */ /* 0x082fe400010f0eff */
[-C--:B------:R-:W-:Y:S02]  /*19a10*/  LEA.HI.X.SX32 R13, R12, R0.reuse, 0x1, P3 ;  /* 0x000000000c0d7211 */ /* 0x080fe400018f0eff */
[-C--:B------:R-:W-:Y:S01]  /*19a20*/  LEA.HI.X.SX32 R12, R9, R0.reuse, 0x1, P4 ;  /* 0x00000000090c7211 */ /* 0x080fe200020f0eff */
[----:B------:R-:W-:Y:S01]  /*19a30*/  STL [R1+0x6a4], R14 ;  /* 0x0006a40e01007387 */ /* 0x000fe20000100800 */
[C---:B------:R-:W-:Y:S01]  /*19a40*/  IMAD R6, R11.reuse, 0x4, R5 ;  /* 0x000000040b067824 */ /* 0x040fe200078e0205 */
[----:B------:R-:W-:Y:S02]  /*19a50*/  LEA.HI.X.SX32 R2, R2, R0, 0x1, P5 ;  /* 0x0000000002027211 */ /* 0x000fe400028f0eff */
[----:B------:R-:W-:Y:S04]  /*19a60*/  STL [R1+0x6ac], R13 ;  /* 0x0006ac0d01007387 */ /* 0x000fe80000100800 */
[----:B------:R1:W-:Y:S01]  /*19a70*/  STL [R1+0x6b4], R12 ;  /* 0x0006b40c01007387 */ /* 0x0003e20000100800 */
[----:B------:R-:W-:-:S03]  /*19a80*/  IMAD R7, R11, 0x4, R6 ;  /* 0x000000040b077824 */ /* 0x000fc600078e0206 */
[----:B------:R-:W-:Y:S01]  /*19a90*/  STL [R1+0x6bc], R2 ;  /* 0x0006bc0201007387 */ /* 0x000fe20000100800 */
[-C--:B-1----:R-:W-:Y:S02]  /*19aa0*/  LEA.HI.X.SX32 R12, R4, R0.reuse, 0x1, P0 ;  /* 0x00000000040c7211 */ /* 0x082fe400000f0eff */
[----:B------:R-:W-:Y:S01]  /*19ab0*/  LEA.HI.X.SX32 R4, R10, R0, 0x1, P1 ;  /* 0x000000000a047211 */ /* 0x000fe200008f0eff */
[----:B------:R-:W-:Y:S01]  /*19ac0*/  IMAD R8, R11, 0x4, R7 ;  /* 0x000000040b087824 */ /* 0x000fe200078e0207 */
[----:B------:R-:W-:Y:S01]  /*19ad0*/  IADD3 R10, P0, PT, R5, R3, RZ ;  /* 0x00000003050a7210 */ /* 0x000fe20007f1e0ff */
[----:B------:R-:W-:Y:S04]  /*19ae0*/  STL [R1+0x6c4], R12 ;  /* 0x0006c40c01007387 */ /* 0x000fe80000100800 */
[----:B------:R1:W-:Y:S01]  /*19af0*/  STL [R1+0x708], R4 ;  /* 0x0007080401007387 */ /* 0x0003e20000100800 */
[----:B------:R-:W-:-:S03]  /*19b00*/  IMAD R9, R11, 0x4, R8 ;  /* 0x000000040b097824 */ /* 0x000fc600078e0208 */
[----:B------:R-:W-:Y:S01]  /*19b10*/  STL [R1+0x6d0], R10 ;  /* 0x0006d00a01007387 */ /* 0x000fe20000100800 */
[-C--:B-1----:R-:W-:Y:S02]  /*19b20*/  IADD3 R4, P1, PT, R6, R3.reuse, RZ ;  /* 0x0000000306047210 */ /* 0x082fe40007f3e0ff */
[----:B------:R-:W-:-:S03]  /*19b30*/  IADD3 R12, P2, PT, R7, R3, RZ ;  /* 0x00000003070c7210 */ /* 0x000fc60007f5e0ff */
[----:B------:R1:W-:Y:S01]  /*19b40*/  STL [R1+0x6d8], R4 ;  /* 0x0006d80401007387 */ /* 0x0003e20000100800 */
[----:B------:R-:W-:-:S03]  /*19b50*/  IMAD R2, R11, 0x4, R9 ;  /* 0x000000040b027824 */ /* 0x000fc600078e0209 */
[----:B------:R-:W-:Y:S01]  /*19b60*/  STL [R1+0x6e0], R12 ;  /* 0x0006e00c01007387 */ /* 0x000fe20000100800 */
[-C--:B-1----:R-:W-:Y:S02]  /*19b70*/  LEA.HI.X.SX32 R4, R5, R0.reuse, 0x1, P0 ;  /* 0x0000000005047211 */ /* 0x082fe400000f0eff */
[-C--:B------:R-:W-:Y:S02]  /*19b80*/  LEA.HI.X.SX32 R5, R6, R0.reuse, 0x1, P1 ;  /* 0x0000000006057211 */ /* 0x080fe400008f0eff */
[----:B------:R-:W-:Y:S01]  /*19b90*/  LEA.HI.X.SX32 R6, R7, R0, 0x1, P2 ;  /* 0x0000000007067211 */ /* 0x000fe200010f0eff */
[----:B------:R1:W-:Y:S01]  /*19ba0*/  STL [R1+0x6cc], R4 ;  /* 0x0006cc0401007387 */ /* 0x0003e20000100800 */
[----:B------:R-:W-:Y:S01]  /*19bb0*/  IMAD R10, R11, 0x4, R2 ;  /* 0x000000040b0a7824 */ /* 0x000fe200078e0202 */
[-C--:B------:R-:W-:Y:S02]  /*19bc0*/  IADD3 R7, P1, PT, R9, R3.reuse, RZ ;  /* 0x0000000309077210 */ /* 0x080fe40007f3e0ff */
[----:B------:R2:W-:Y:S04]  /*19bd0*/  STL [R1+0x6d4], R5 ;  /* 0x0006d40501007387 */ /* 0x0005e80000100800 */
[----:B------:R3:W-:Y:S01]  /*19be0*/  STL [R1+0x6dc], R6 ;  /* 0x0006dc0601007387 */ /* 0x0007e20000100800 */
[----:B-1----:R-:W-:Y:S01]  /*19bf0*/  IMAD R4, R11, 0x4, R10 ;  /* 0x000000040b047824 */ /* 0x002fe200078e020a */
[----:B--2---:R-:W-:-:S02]  /*19c00*/  IADD3 R5, P0, PT, R8, R3, RZ ;  /* 0x0000000308057210 */ /* 0x004fc40007f1e0ff */
[----:B---3--:R-:W-:-:S03]  /*19c10*/  IADD3 R6, P2, PT, R2, R3, RZ ;  /* 0x0000000302067210 */ /* 0x008fc60007f5e0ff */
[----:B------:R1:W-:Y:S01]  /*19c20*/  STL [R1+0x6e8], R5 ;  /* 0x0006e80501007387 */ /* 0x0003e20000100800 */
[----:B------:R-:W-:-:S03]  /*19c30*/  LEA.HI.X.SX32 R8, R8, R0, 0x1, P0 ;  /* 0x0000000008087211 */ /* 0x000fc600000f0eff */
[----:B------:R2:W-:Y:S04]  /*19c40*/  STL [R1+0x6f0], R7 ;  /* 0x0006f00701007387 */ /* 0x0005e80000100800 */
[----:B------:R3:W-:Y:S01]  /*19c50*/  STL [R1+0x6f8], R6 ;  /* 0x0006f80601007387 */ /* 0x0007e20000100800 */
[----:B-1----:R-:W-:Y:S01]  /*19c60*/  IMAD R5, R11, 0x4, R4 ;  /* 0x000000040b057824 */ /* 0x002fe200078e0204 */
[-C--:B--2---:R-:W-:Y:S02]  /*19c70*/  LEA.HI.X.SX32 R7, R9, R0.reuse, 0x1, P1 ;  /* 0x0000000009077211 */ /* 0x084fe400008f0eff */
[----:B------:R1:W-:Y:S01]  /*19c80*/  STL [R1+0x6e4], R8 ;  /* 0x0006e40801007387 */ /* 0x0003e20000100800 */
[----:B---3--:R-:W-:Y:S01]  /*19c90*/  LEA.HI.X.SX32 R6, R2, R0, 0x1, P2 ;  /* 0x0000000002067211 */ /* 0x008fe200010f0eff */
[----:B------:R-:W-:-:S02]  /*19ca0*/  IMAD R2, R11, 0x4, R5 ;  /* 0x000000040b027824 */ /* 0x000fc400078e0205 */
[----:B------:R2:W-:Y:S04]  /*19cb0*/  STL [R1+0x6ec], R7 ;  /* 0x0006ec0701007387 */ /* 0x0005e80000100800 */
[----:B------:R3:W-:Y:S01]  /*19cc0*/  STL [R1+0x6f4], R6 ;  /* 0x0006f40601007387 */ /* 0x0007e20000100800 */
[-C--:B-1----:R-:W-:Y:S02]  /*19cd0*/  IADD3 R8, P0, PT, R10, R3.reuse, RZ ;  /* 0x000000030a087210 */ /* 0x082fe40007f1e0ff */
[-C--:B--2---:R-:W-:Y:S02]  /*19ce0*/  IADD3 R7, P2, PT, R5, R3.reuse, RZ ;  /* 0x0000000305077210 */ /* 0x084fe40007f5e0ff */
[-C--:B---3--:R-:W-:Y:S02]  /*19cf0*/  IADD3 R6, P1, PT, R4, R3.reuse, RZ ;  /* 0x0000000304067210 */ /* 0x088fe40007f3e0ff */
[----:B------:R-:W-:Y:S01]  /*19d00*/  IADD3 R3, P3, PT, R2, R3, RZ ;  /* 0x0000000302037210 */ /* 0x000fe20007f7e0ff */
[----:B------:R-:W-:Y:S01]  /*19d10*/  STL [R1+0x6fc], R8 ;  /* 0x0006fc0801007387 */ /* 0x000fe20000100800 */
[----:B------:R-:W-:-:S03]  /*19d20*/  LEA.HI.X.SX32 R4, R4, R0, 0x1, P1 ;  /* 0x0000000004047211 */ /* 0x000fc600008f0eff */
[----:B------:R1:W-:Y:S04]  /*19d30*/  STL [R1+0x700], R6 ;  /* 0x0007000601007387 */ /* 0x0003e80000100800 */
[----:B------:R-:W-:Y:S04]  /*19d40*/  STL [R1+0x704], R7 ;  /* 0x0007040701007387 */ /* 0x000fe80000100800 */
[----:B------:R2:W-:Y:S01]  /*19d50*/  STL [R1+0x680], R3 ;  /* 0x0006800301007387 */ /* 0x0005e20000100800 */
[----:B-1----:R-:W-:-:S05]  /*19d60*/  LEA.HI.X.SX32 R6, R10, R0, 0x1, P0 ;  /* 0x000000000a067211 */ /* 0x002fca00000f0eff */
[----:B------:R1:W-:Y:S01]  /*19d70*/  STL [R1+0x670], R6 ;  /* 0x0006700601007387 */ /* 0x0003e20000100800 */
[-C--:B--2---:R-:W-:Y:S02]  /*19d80*/  LEA.HI.X.SX32 R3, R5, R0.reuse, 0x1, P2 ;  /* 0x0000000005037211 */ /* 0x084fe400010f0eff */
[----:B------:R-:W-:Y:S01]  /*19d90*/  LEA.HI.X.SX32 R0, R2, R0, 0x1, P3 ;  /* 0x0000000002007211 */ /* 0x000fe200018f0eff */
[----:B------:R1:W-:Y:S04]  /*19da0*/  STL [R1+0x674], R4 ;  /* 0x0006740401007387 */ /* 0x0003e80000100800 */
[----:B------:R1:W-:Y:S04]  /*19db0*/  STL [R1+0x67c], R3 ;  /* 0x00067c0301007387 */ /* 0x0003e80000100800 */
        /* <DEDUP_REMOVED lines=27> */
[----:B------:R1:W-:Y:S01]  /*19f70*/  STL [R1+0x218], RZ ;  /* 0x000218ff01007387 */ /* 0x0003e20000100800 */
[----:B------:R-:W-:-:S03]  /*19f80*/  UMOV UR4, URZ ;  /* 0x000000ff00047c82 */ /* 0x000fc60008000000 */
        /* <DEDUP_REMOVED lines=36> */
[----:B0-----:R1:W-:Y:S02]  /*1a1d0*/  STL [R1+0xdc], RZ ;  /* 0x0000dcff01007387 */ /* 0x0013e40000100800 */
.L_x_1:
[----:B0-----:R-:W2:Y:S04]  /*1a1e0*/  LDL R5, [R1+0x680] ;  /* 0x0006800001057983 */ /* 0x001ea80000100800 */
[----:B------:R-:W3:Y:S01]  /*1a1f0*/  LDL R10, [R1+0x678] ;  /* 0x00067800010a7983 */ /* 0x000ee20000100800 */
[----:B-1----:R-:W0:Y:S01]  /*1a200*/  S2R R0, SR_TID.X ;  /* 0x0000000000007919 */ /* 0x002e220000002100 */
[----:B------:R-:W-:Y:S02]  /*1a210*/  UIMAD UR7, UR4, -0x80, UR16 ;  /* 0xffffff80040778a4 */ /* 0x000fe4000f8e0210 */
[----:B------:R-:W4:Y:S04]  /*1a220*/  LDL R16, [R1+0x67c] ;  /* 0x00067c0001107983 */ /* 0x000f280000100800 */
[----:B------:R-:W5:Y:S04]  /*1a230*/  LDL R15, [R1+0x704] ;  /* 0x00070400010f7983 */ /* 0x000f680000100800 */
[----:B------:R-:W4:Y:S04]  /*1a240*/  LDL R14, [R1+0x674] ;  /* 0x00067400010e7983 */ /* 0x000f280000100800 */
[----:B------:R-:W4:Y:S01]  /*1a250*/  LDL R6, [R1+0x700] ;  /* 0x0007000001067983 */ /* 0x000f220000100800 */
[----:B0-----:R-:W-:-:S04]  /*1a260*/  SHF.R.U32.HI R3, RZ, 0x5, R0 ;  /* 0x00000005ff037819 */ /* 0x001fc80000011600 */
[----:B------:R-:W-:-:S04]  /*1a270*/  SGXT.U32 R3, R3, 0x2 ;  /* 0x000000020303781a */ /* 0x000fc80000000000 */
[----:B------:R-:W-:-:S04]  /*1a280*/  LOP3.LUT R0, R3, 0x4, RZ, 0xfc, !PT ;  /* 0x0000000403007812 */ /* 0x000fc800078efcff */
[----:B------:R-:W-:Y:S02]  /*1a290*/  ISETP.GE.AND P3, PT, R0, UR7, PT ;  /* 0x0000000700007c0c */ /* 0x000fe4000bf66270 */
[----:B------:R-:W-:-:S04]  /*1a2a0*/  LOP3.LUT R4, R3, 0x8, RZ, 0xfc, !PT ;  /* 0x0000000803047812 */ /* 0x000fc800078efcff */
[----:B------:R-:W-:Y:S02]  /*1a2b0*/  ISETP.GE.AND P4, PT, R4, UR7, PT ;  /* 0x0000000704007c0c */ /* 0x000fe4000bf86270 */
[C---:B------:R-:W-:Y:S02]  /*1a2c0*/  LOP3.LUT R4, R3.reuse, 0x18, RZ, 0xfc, !PT ;  /* 0x0000001803047812 */ /* 0x040fe400078efcff */
[----:B------:R-:W-:Y:S02]  /*1a2d0*/  PRMT R9, RZ, 0x7610, R9 ;  /* 0x00007610ff097816 */ /* 0x000fe40000000009 */
[----:B------:R-:W-:Y:S01]  /*1a2e0*/  ISETP.GE.AND P1, PT, R4, UR7, PT ;  /* 0x0000000704007c0c */ /* 0x000fe2000bf26270 */
[----:B--2---:R-:W-:Y:S02]  /*1a2f0*/  @!P3 IMAD.MOV.U32 R4, RZ, RZ, R5 ;  /* 0x000000ffff04b224 */ /* 0x004fe400078e0005 */
[----:B---3--:R-:W-:Y:S01]  /*1a300*/  @!P3 IMAD.MOV.U32 R5, RZ, RZ, R10 ;  /* 0x000000ffff05b224 */ /* 0x008fe200078e000a */
[----:B------:R-:W-:Y:S01]  /*1a310*/  LOP3.LUT R2, R3, 0xc, RZ, 0xfc, !PT ;  /* 0x0000000c03027812 */ /* 0x000fe200078efcff */
[----:B------:R-:W2:Y:S04]  /*1a320*/  LDL R10, [R1+0x670] ;  /* 0x00067000010a7983 */ /* 0x000ea80000100800 */
[----:B------:R5:W3:Y:S01]  /*1a330*/  @!P3 LDG.E.U8 R9, desc[UR8][R4.64] ;  /* 0x000000080409b981 */ /* 0x000ae2000c1e1100 */
[----:B------:R-:W-:-:S02]  /*1a340*/  ISETP.GE.AND P5, PT, R2, UR7, PT ;  /* 0x0000000702007c0c */ /* 0x000fc4000bfa6270 */
[----:B------:R-:W-:Y:S02]  /*1a350*/  PRMT R8, RZ, 0x7610, R8 ;  /* 0x00007610ff087816 */ /* 0x000fe40000000008 */
[----:B------:R-:W-:Y:S01]  /*1a360*/  PRMT R7, RZ, 0x7610, R7 ;  /* 0x00007610ff077816 */ /* 0x000fe20000000007 */
[----:B-----5:R-:W-:Y:S02]  /*1a370*/  @!P4 IMAD.MOV.U32 R4, RZ, RZ, R15 ;  /* 0x000000ffff04c224 */ /* 0x020fe400078e000f */
[----:B----4-:R-:W-:-:S05]  /*1a380*/  @!P4 IMAD.MOV.U32 R5, RZ, RZ, R16 ;  /* 0x000000ffff05c224 */ /* 0x010fca00078e0010 */
[----:B------:R0:W4:Y:S02]  /*1a390*/  @!P4 LDG.E.U8 R8, desc[UR8][R4.64] ;  /* 0x000000080408c981 */ /* 0x000124000c1e1100 */
[----:B0-----:R-:W-:Y:S02]  /*1a3a0*/  @!P5 IMAD.MOV.U32 R4, RZ, RZ, R6 ;  /* 0x000000ffff04d224 */ /* 0x001fe400078e0006 */
[----:B------:R-:W-:-:S05]  /*1a3b0*/  @!P5 IMAD.MOV.U32 R5, RZ, RZ, R14 ;  /* 0x000000ffff05d224 */ /* 0x000fca00078e000e */
[----:B------:R-:W5:Y:S04]  /*1a3c0*/  @!P5 LDG.E.U8 R7, desc[UR8][R4.64] ;  /* 0x000000080407d981 */ /* 0x000f68000c1e1100 */
[----:B---3--:R0:W-:Y:S04]  /*1a3d0*/  STL [R1+0x14], R9 ;  /* 0x0000140901007387 */ /* 0x0081e80000100800 */
[----:B0-----:R-:W3:Y:S01]  /*1a3e0*/  LDL R9, [R1+0x6fc] ;  /* 0x0006fc0001097983 */ /* 0x001ee20000100800 */
[C---:B------:R-:W-:Y:S02]  /*1a3f0*/  LOP3.LUT R2, R3.reuse, 0x14, RZ, 0xfc, !PT ;  /* 0x0000001403027812 */ /* 0x040fe400078efcff */
[----:B------:R-:W-:-:S02]  /*1a400*/  LOP3.LUT R0, R3, 0x10, RZ, 0xfc, !PT ;  /* 0x0000001003007812 */ /* 0x000fc400078efcff */
[----:B------:R-:W-:Y:S01]  /*1a410*/  ISETP.GE.AND P0, PT, R2, UR7, PT ;  /* 0x0000000702007c0c */ /* 0x000fe2000bf06270 */
[----:B----4-:R0:W-:Y:S01]  /*1a420*/  STL [R1+0x10], R8 ;  /* 0x0000100801007387 */ /* 0x0101e20000100800 */
[----:B------:R-:W-:-:S03]  /*1a430*/  ISETP.GE.AND P6, PT, R0, UR7, PT ;  /* 0x0000000700007c0c */ /* 0x000fc6000bfc6270 */
[----:B------:R-:W4:Y:S04]  /*1a440*/  LDL R2, [R1+0x6f8] ;  /* 0x0006f80001027983 */ /* 0x000f280000100800 */
[----:B------:R-:W4:Y:S04]  /*1a450*/  LDL R6, [R1+0x6f0] ;  /* 0x0006f00001067983 */ /* 0x000f280000100800 */
[----:B0-----:R-:W4:Y:S04]  /*1a460*/  LDL R8, [R1+0x6f4] ;  /* 0x0006f40001087983 */ /* 0x001f280000100800 */
[----:B-----5:R0:W-:Y:S01]  /*1a470*/  STL [R1+0xc], R7 ;  /* 0x00000c0701007387 */ /* 0x0201e20000100800 */
[----:B--2---:R-:W-:-:S03]  /*1a480*/  @!P6 IMAD.MOV.U32 R5, RZ, RZ, R10 ;  /* 0x000000ffff05e224 */ /* 0x004fc600078e000a */
[----:B------:R-:W2:Y:S04]  /*1a490*/  LDL R10, [R1+0x6e4] ;  /* 0x0006e400010a7983 */ /* 0x000ea80000100800 */
[----:B0-----:R-:W5:Y:S01]  /*1a4a0*/  LDL R7, [R1+0x6ec] ;  /* 0x0006ec0001077983 */ /* 0x001f620000100800 */
[----:B---3--:R-:W-:-:S03]  /*1a4b0*/  @!P6 IMAD.MOV.U32 R4, RZ, RZ, R9 ;  /* 0x000000ffff04e224 */ /* 0x008fc600078e0009 */
[----:B------:R-:W3:Y:S01]  /*1a4c0*/  LDL R9, [R1+0x6e8] ;  /* 0x0006e80001097983 */ /* 0x000ee20000100800 */
[----:B------:R-:W-:Y:S02]  /*1a4d0*/  PRMT R13, RZ, 0x7610, R13 ;  /* 0x00007610ff0d7816 */ /* 0x000fe4000000000d */
[----:B------:R-:W-:Y:S02]  /*1a4e0*/  LOP3.LUT R0, R3, 0x1c, RZ, 0xfc, !PT ;  /* 0x0000001c03007812 */ /* 0x000fe400078efcff */
[----:B------:R-:W-:Y:S02]  /*1a4f0*/  PRMT R12, RZ, 0x7610, R12 ;  /* 0x00007610ff0c7816 */ /* 0x000fe4000000000c */
[----:B------:R4:W3:Y:S01]  /*1a500*/  @!P6 LDG.E.U8 R13, desc[UR8][R4.64] ;  /* 0x00000008040de981 */ /* 0x0008e2000c1e1100 */
[----:B------:R-:W-:Y:S01]  /*1a510*/  ISETP.GE.AND P2, PT, R0, UR7, PT ;  /* 0x0000000700007c0c */ /* 0x000fe2000bf46270 */
[----:B----4-:R-:W-:Y:S02]  /*1a520*/  @!P0 IMAD.MOV.U32 R4, RZ, RZ, R2 ;  /* 0x000000ffff048224 */ /* 0x010fe400078e0002 */
[----:B------:R-:W-:Y:S01]  /*1a530*/  @!P0 IMAD.MOV.U32 R5, RZ, RZ, R8 ;  /* 0x000000ffff058224 */ /* 0x000fe200078e0008 */
[----:B------:R-:W4:Y:S04]  /*1a540*/  LDL R2, [R1+0x6e0] ;  /* 0x0006e00001027983 */ /* 0x000f280000100800 */
[----:B------:R-:W4:Y:S01]  /*1a550*/  LDL R8, [R1+0x6dc] ;  /* 0x0006dc0001087983 */ /* 0x000f220000100800 */
[----:B------:R-:W-:-:S03]  /*1a560*/  PRMT R11, RZ, 0x7610, R11 ;  /* 0x00007610ff0b7816 */ /* 0x000fc6000000000b */
[----:B------:R0:W4:Y:S01]  /*1a570*/  @!P0 LDG.E.U8 R12, desc[UR8][R4.64] ;  /* 0x00000008040c8981 */ /* 0x000122000c1e1100 */
[----:B------:R-:W-:Y:S01]  /*1a580*/  PRMT R29, RZ, 0x7610, R29 ;  /* 0x00007610ff1d7816 */ /* 0x000fe2000000001d */
[----:B0-----:R-:W-:Y:S02]  /*1a590*/  @!P1 IMAD.MOV.U32 R4, RZ, RZ, R6 ;  /* 0x000000ffff049224 */ /* 0x001fe400078e0006 */
[----:B-----5:R-:W-:Y:S01]  /*1a5a0*/  @!P1 IMAD.MOV.U32 R5, RZ, RZ, R7 ;  /* 0x000000ffff059224 */ /* 0x020fe200078e0007 */
[----:B------:R-:W5:Y:S04]  /*1a5b0*/  LDL R6, [R1+0x6d8] ;  /* 0x0006d80001067983 */ /* 0x000f680000100800 */
[----:B------:R-:W5:Y:S04]  /*1a5c0*/  LDL R7, [R1+0x6d4] ;  /* 0x0006d40001077983 */ /* 0x000f680000100800 */
[----:B------:R2:W5:Y:S02]  /*1a5d0*/  @!P1 LDG.E.U8 R11, desc[UR8][R4.64] ;  /* 0x00000008040b9981 */ /* 0x000564000c1e1100 */
[----:B--2---:R-:W-:Y:S01]  /*1a5e0*/  @!P2 IMAD.MOV.U32 R5, RZ, RZ, R10 ;  /* 0x000000ffff05a224 */ /* 0x004fe200078e000a */
[----:B------:R-:W-:Y:S01]  /*1a5f0*/  LOP3.LUT R0, R3, 0x20, RZ, 0xfc, !PT ;  /* 0x0000002003007812 */ /* 0x000fe200078efcff */
[----:B------:R-:W2:Y:S01]  /*1a600*/  LDL R10, [R1+0x6cc] ;  /* 0x0006cc00010a7983 */ /* 0x000ea20000100800 */
[----:B---3--:R-:W-:-:S02]  /*1a610*/  @!P2 IMAD.MOV.U32 R4, RZ, RZ, R9 ;  /* 0x000000ffff04a224 */ /* 0x008fc400078e0009 */
[----:B------:R-:W-:Y:S01]  /*1a620*/  ISETP.GE.AND P3, PT, R0, UR7, PT ;  /* 0x0000000700007c0c */ /* 0x000fe2000bf66270 */
[----:B------:R-:W3:Y:S04]  /*1a630*/  LDL R9, [R1+0x6d0] ;  /* 0x0006d00001097983 */ /* 0x000ee80000100800 */
[----:B------:R4:W2:Y:S01]  /*1a640*/  @!P2 LDG.E.U8 R29, desc[UR8][R4.64] ;  /* 0x00000008041da981 */ /* 0x0008a2000c1e1100 */
[----:B------:R-:W-:-:S04]  /*1a650*/  LOP3.LUT R0, R3, 0x24, RZ, 0xfc, !PT ;  /* 0x0000002403007812 */ /* 0x000fc800078efcff */
[----:B------:R-:W-:Y:S02]  /*1a660*/  ISETP.GE.AND P4, PT, R0, UR7, PT ;  /* 0x0000000700007c0c */ /* 0x000fe4000bf86270 */
[----:B------:R-:W-:Y:S02]  /*1a670*/  PRMT R28, RZ, 0x7610, R28 ;  /* 0x00007610ff1c7816 */ /* 0x000fe4000000001c */
[----:B------:R-:W-:Y:S01]  /*1a680*/  PRMT R26, RZ, 0x7610, R26 ;  /* 0x00007610ff1a7816 */ /* 0x000fe2000000001a */
[----:B----4-:R-:W-:Y:S02]  /*1a690*/  @!P3 IMAD.MOV.U32 R4, RZ, RZ, R2 ;  /* 0x000000ffff04b224 */ /* 0x010fe400078e0002 */
[----:B------:R-:W-:-:S05]  /*1a6a0*/  @!P3 IMAD.MOV.U32 R5, RZ, RZ, R8 ;  /* 0x000000ffff05b224 */ /* 0x000fca00078e0008 */
[----:B------:R5:W4:Y:S02]  /*1a6b0*/  @!P3 LDG.E.U8 R28, desc[UR8][R4.64] ;  /* 0x00000008041cb981 */ /* 0x000b24000c1e1100 */
[----:B-----5:R-:W-:Y:S02]  /*1a6c0*/  @!P4 IMAD.MOV.U32 R4, RZ, RZ, R6 ;  /* 0x000000ffff04c224 */ /* 0x020fe400078e0006 */
[----:B------:R-:W-:-:S05]  /*1a6d0*/  @!P4 IMAD.MOV.U32 R5, RZ, RZ, R7 ;  /* 0x000000ffff05c224 */ /* 0x000fca00078e0007 */
[----:B------:R3:W5:Y:S04]  /*1a6e0*/  @!P4 LDG.E.U8 R26, desc[UR8][R4.64] ;  /* 0x00000008041ac981 */ /* 0x000768000c1e1100 */
[----:B--2---:R-:W-:Y:S04]  /*1a6f0*/  STL [R1+0x1a58], R29 ;  /* 0x001a581d01007387 */ /* 0x004fe80000100800 */
[----:B------:R-:W2:Y:S04]  /*1a700*/  LDL R8, [R1+0x6c4] ;  /* 0x0006c40001087983 */ /* 0x000ea80000100800 */
[----:B------:R-:W4:Y:S01]  /*1a710*/  LDL R2, [R1+0x6c8] ;  /* 0x0006c80001027983 */ /* 0x000f220000100800 */
[----:B------:R-:W-:-:S04]  /*1a720*/  LOP3.LUT R0, R3, 0x28, RZ, 0xfc, !PT ;  /* 0x0000002803007812 */ /* 0x000fc800078efcff */
[----:B------:R-:W-:Y:S02]  /*1a730*/  ISETP.GE.AND P5, PT, R0, UR7, PT ;  /* 0x0000000700007c0c */ /* 0x000fe4000bfa6270 */
[----:B------:R-:W-:Y:S01]  /*1a740*/  LOP3.LUT R0, R3, 0x2c, RZ, 0xfc, !PT ;  /* 0x0000002c03007812 */ /* 0x000fe200078efcff */
[----:B------:R-:W-:Y:S03]  /*1a750*/  STL [R1+0x8], R13 ;  /* 0x0000080d01007387 */ /* 0x000fe60000100800 */
[----:B------:R-:W-:Y:S01]  /*1a760*/  ISETP.GE.AND P6, PT, R0, UR7, PT ;  /* 0x0000000700007c0c */ /* 0x000fe2000bfc6270 */
[----:B------:R-:W4:Y:S01]  /*1a770*/  LDL R7, [R1+0x6bc] ;  /* 0x0006bc0001077983 */ /* 0x000f220000100800 */
[----:B------:R-:W-:-:S03]  /*1a780*/  PRMT R22, RZ, 0x7610, R22 ;  /* 0x00007610ff167816 */ /* 0x000fc60000000016 */
[----:B------:R-:W4:Y:S02]  /*1a790*/  LDL R6, [R1+0x6c0] ;  /* 0x0006c00001067983 */ /* 0x000f240000100800 */
[----:B---3--:R-:W-:Y:S02]  /*1a7a0*/  @!P5 IMAD.MOV.U32 R4, RZ, RZ, R9 ;  /* 0x000000ffff04d224 */ /* 0x008fe400078e0009 */
[----:B------:R-:W-:Y:S01]  /*1a7b0*/  @!P5 IMAD.MOV.U32 R5, RZ, RZ, R10 ;  /* 0x000000ffff05d224 */ /* 0x000fe200078e000a */
[----:B------:R-:W-:-:S04]  /*1a7c0*/  PRMT R20, RZ, 0x7610, R20 ;  /* 0x00007610ff147816 */ /* 0x000fc80000000014 */
[----:B------:R2:W3:Y:S04]  /*1a7d0*/  @!P5 LDG.E.U8 R22, desc[UR8][R4.64] ;  /* 0x000000080416d981 */ /* 0x0004e8000c1e1100 */
[----:B-----5:R-:W-:Y:S04]  /*1a7e0*/  STL [R1+0x1a64], R26 ;  /* 0x001a641a01007387 */ /* 0x020fe80000100800 */
[----:B------:R0:W-:Y:S04]  /*1a7f0*/  STL [R1+0x4], R12 ;  /* 0x0000040c01007387 */ /* 0x0001e80000100800 */
[----:B------:R-:W5:Y:S04]  /*1a800*/  LDL R10, [R1+0x6b8] ;  /* 0x0006b800010a7983 */ /* 0x000f680000100800 */
[----:B0-----:R-:W5:Y:S01]  /*1a810*/  LDL R12, [R1+0x6b4] ;  /* 0x0006b400010c7983 */ /* 0x001f620000100800 */
[----:B--2---:R-:W-:-:S02]  /*1a820*/  @!P6 IMAD.MOV.U32 R5, RZ, RZ, R8 ;  /* 0x000000ffff05e224 */ /* 0x004fc400078e0008 */
[----:B----4-:R-:W-:-:S05]  /*1a830*/  @!P6 IMAD.MOV.U32 R4, RZ, RZ, R2 ;  /* 0x000000ffff04e224 */ /* 0x010fca00078e0002 */
[----:B------:R0:W2:Y:S01]  /*1a840*/  @!P6 LDG.E.U8 R20, desc[UR8][R4.64] ;  /* 0x000000080414e981 */ /* 0x0000a2000c1e1100 */
[----:B------:R-:W-:-:S04]  /*1a850*/  LOP3.LUT R0, R3, 0x30, RZ, 0xfc, !PT ;  /* 0x0000003003007812 */ /* 0x000fc800078efcff */
[----:B------:R-:W-:Y:S02]  /*1a860*/  ISETP.GE.AND P0, PT, R0, UR7, PT ;  /* 0x0000000700007c0c */ /* 0x000fe4000bf06270 */
        /* <DEDUP_REMOVED lines=8> */
[C---:B------:R-:W-:Y:S01]  /*1a8f0*/  LOP3.LUT R0, R3.reuse, 0x44, RZ, 0xfc, !PT ;  /* 0x0000004403007812 */ /* 0x040fe200078efcff */
[----:B0-----:R-:W-:Y:S01]  /*1a900*/  @!P0 IMAD.MOV.U32 R4, RZ, RZ, R6 ;  /* 0x000000ffff048224 */ /* 0x001fe200078e0006 */
[----:B------:R-:W-:Y:S01]  /*1a910*/  PRMT R18, RZ, 0x7610, R18 ;  /* 0x00007610ff127816 */ /* 0x000fe20000000012 */
[----:B------:R-:W-:Y:S01]  /*1a920*/  @!P0 IMAD.MOV.U32 R5, RZ, RZ, R7 ;  /* 0x000000ffff058224 */ /* 0x000fe200078e0007 */
[----:B------:R-:W-:Y:S02]  /*1a930*/  ISETP.GE.AND P5, PT, R0, UR7, PT ;  /* 0x0000000700007c0c */ /* 0x000fe4000bfa6270 */
[----:B------:R-:W-:Y:S02]  /*1a940*/  LOP3.LUT R0, R3, 0x48, RZ, 0xfc, !PT ;  /* 0x0000004803007812 */ /* 0x000fe400078efcff */
[----:B------:R5:W4:Y:S02]  /*1a950*/  @!P0 LDG.E.U8 R18, desc[UR8][R4.64] ;  /* 0x0000000804128981 */ /* 0x000b24000c1e1100 */
[----:B------:R-:W-:-:S02]  /*1a960*/  ISETP.GE.AND P6, PT, R0, UR7, PT ;  /* 0x0000000700007c0c */ /* 0x000fc4000bfc6270 */
[----:B------:R-:W-:Y:S01]  /*1a970*/  PRMT R0, RZ, 0x7610, R0 ;  /* 0x00007610ff007816 */ /* 0x000fe20000000000 */
[----:B---3--:R-:W-:Y:S01]  /*1a980*/  STL [R1+0x1a60], R22 ;  /* 0x001a601601007387 */ /* 0x008fe20000100800 */
[----:B-----5:R-:W-:Y:S02]  /*1a990*/  @!P1 IMAD.MOV.U32 R4, RZ, RZ, R10 ;  /* 0x000000ffff049224 */ /* 0x020fe400078e000a */
[----:B------:R-:W-:Y:S01]  /*1a9a0*/  @!P1 IMAD.MOV.U32 R5, RZ, RZ, R12 ;  /* 0x000000ffff059224 */ /* 0x000fe200078e000c */
[----:B------:R0:W-:Y:S04]  /*1a9b0*/  STL [R1], R11 ;  /* 0x0000000b01007387 */ /* 0x0001e80000100800 */
[----:B------:R-:W3:Y:S04]  /*1a9c0*/  LDL R9, [R1+0x6ac] ;  /* 0x0006ac0001097983 */ /* 0x000ee80000100800 */
[----:B------:R3:W5:Y:S04]  /*1a9d0*/  @!P1 LDG.E.U8 R0, desc[UR8][R4.64] ;  /* 0x0000000804009981 */ /* 0x000768000c1e1100 */
[----:B------:R-:W4:Y:S04]  /*1a9e0*/  LDL R8, [R1+0x6b0] ;  /* 0x0006b00001087983 */ /* 0x000f280000100800 */
[----:B--2---:R-:W-:Y:S04]  /*1a9f0*/  STL [R1+0x1a5c], R20 ;  /* 0x001a5c1401007387 */ /* 0x004fe80000100800 */
[----:B------:R-:W2:Y:S04]  /*1aa00*/  LDL R7, [R1+0x6a8] ;  /* 0x0006a80001077983 */ /* 0x000ea80000100800 */
[----:B0-----:R-:W2:Y:S04]  /*1aa10*/  LDL R11, [R1+0x6a4] ;  /* 0x0006a400010b7983 */ /* 0x001ea80000100800 */
[----:B------:R-:W2:Y:S01]  /*1aa20*/  LDL R14, [R1+0x69c] ;  /* 0x00069c00010e7983 */ /* 0x000ea20000100800 */
[----:B------:R-:W-:-:S03]  /*1aa30*/  LOP3.LUT R2, R3, 0x4c, RZ, 0xfc, !PT ;  /* 0x0000004c03027812 */ /* 0x000fc600078efcff */
[----:B------:R-:W2:Y:S01]  /*1aa40*/  LDL R10, [R1+0x6a0] ;  /* 0x0006a000010a7983 */ /* 0x000ea20000100800 */
[C---:B------:R-:W-:Y:S02]  /*1aa50*/  LOP3.LUT R6, R3.reuse, 0x50, RZ, 0xfc, !PT ;  /* 0x0000005003067812 */ /* 0x040fe400078efcff */
[----:B------:R-:W-:Y:S02]  /*1aa60*/  ISETP.GE.AND P0, PT, R2, UR7, PT ;  /* 0x0000000702007c0c */ /* 0x000fe4000bf06270 */
[----:B------:R-:W-:Y:S02]  /*1aa70*/  PRMT R2, RZ, 0x7610, R2 ;  /* 0x00007610ff027816 */ /* 0x000fe40000000002 */
[----:B------:R-:W-:Y:S02]  /*1aa80*/  ISETP.GE.AND P1, PT, R6, UR7, PT ;  /* 0x0000000706007c0c */ /* 0x000fe4000bf26270 */
[----:B------:R-:W-:Y:S01]  /*1aa90*/  LOP3.LUT R6, R3, 0x54, RZ, 0xfc, !PT ;  /* 0x0000005403067812 */ /* 0x000fe200078efcff */
[----:B---3--:R-:W-:Y:S01]  /*1aaa0*/  @!P2 IMAD.MOV.U32 R5, RZ, RZ, R9 ;  /* 0x000000ffff05a224 */ /* 0x008fe200078e0009 */
[----:B-----5:R0:W-:Y:S01]  /*1aab0*/  STL [R1+0x1a68], R0 ;  /* 0x001a680001007387 */ /* 0x0201e20000100800 */
[----:B----4-:R-:W-:-:S03]  /*1aac0*/  @!P2 IMAD.MOV.U32 R4, RZ, RZ, R8 ;  /* 0x000000ffff04a224 */ /* 0x010fc600078e0008 */
[----:B------:R-:W3:Y:S04]  /*1aad0*/  LDL R9, [R1+0x698] ;  /* 0x0006980001097983 */ /* 0x000ee80000100800 */
[----:B------:R-:W4:Y:S04]  /*1aae0*/  LDL R13, [R1+0x694] ;  /* 0x00069400010d7983 */ /* 0x000f280000100800 */
[----:B------:R1:W5:Y:S01]  /*1aaf0*/  @!P2 LDG.E.U8 R2, desc[UR8][R4.64] ;  /* 0x000000080402a981 */ /* 0x000362000c1e1100 */
[----:B------:R-:W-:-:S03]  /*1ab00*/  ISETP.GE.AND P2, PT, R6, UR7, PT ;  /* 0x0000000706007c0c */ /* 0x000fc6000bf46270 */
[----:B------:R-:W5:Y:S04]  /*1ab10*/  LDL R12, [R1+0x68c] ;  /* 0x00068c00010c7983 */ /* 0x000f680000100800 */
[----:B0-----:R-:W5:Y:S04]  /*1ab20*/  LDL R0, [R1+0x66c] ;  /* 0x00066c0001007983 */ /* 0x001f680000100800 */
[----:B------:R-:W5:Y:S04]  /*1ab30*/  LDL R17, [R1+0x660] ;  /* 0x0006600001117983 */ /* 0x000f680000100800 */
[----:B------:R-:W5:Y:S04]  /*1ab40*/  LDL R16, [R1+0x664] ;  /* 0x0006640001107983 */ /* 0x000f680000100800 */
[----:B------:R-:W5:Y:S04]  /*1ab50*/  LDL R15, [R1+0x648] ;  /* 0x00064800010f7983 */ /* 0x000f680000100800 */
[----:B------:R-:W5:Y:S04]  /*1ab60*/  LDL R29, [R1+0x640] ;  /* 0x00064000011d7983 */ /* 0x000f680000100800 */
[----:B------:R-:W5:Y:S04]  /*1ab70*/  LDL R26, [R1+0x628] ;  /* 0x00062800011a7983 */ /* 0x000f680000100800 */
[----:B------:R-:W5:Y:S04]  /*1ab80*/  LDL R22, [R1+0x620] ;  /* 0x0006200001167983 */ /* 0x000f680000100800 */
[----:B------:R-:W5:Y:S01]  /*1ab90*/  LDL R20, [R1+0x624] ;  /* 0x0006240001147983 */ /* 0x000f620000100800 */
[----:B--2---:R-:W-:-:S02]  /*1aba0*/  @!P3 IMAD.MOV.U32 R6, RZ, RZ, R7 ;  /* 0x000000ffff06b224 */ /* 0x004fc400078e0007 */
[----:B------:R-:W-:Y:S02]  /*1abb0*/  @!P3 IMAD.MOV.U32 R7, RZ, RZ, R11 ;  /* 0x000000ffff07b224 */ /* 0x000fe400078e000b */
[----:B------:R-:W2:Y:S01]  /*1abc0*/  LDL R11, [R1+0x690] ;  /* 0x00069000010b7983 */ /* 0x000ea20000100800 */
[----:B-1----:R-:W-:Y:S02]  /*1abd0*/  PRMT R4, RZ, 0x7610, R4 ;  /* 0x00007610ff047816 */ /* 0x002fe40000000004 */
[----:B------:R-:W-:-:S04]  /*1abe0*/  LOP3.LUT R8, R3, 0x58, RZ, 0xfc, !PT ;  /* 0x0000005803087812 */ /* 0x000fc800078efcff */
[----:B------:R0:W5:Y:S01]  /*1abf0*/  @!P3 LDG.E.U8 R4, desc[UR8][R6.64] ;  /* 0x000000080604b981 */ /* 0x000162000c1e1100 */
[----:B------:R-:W-:Y:S02]  /*1ac00*/  PRMT R5, RZ, 0x7610, R5 ;  /* 0x00007610ff057816 */ /* 0x000fe40000000005 */
[----:B------:R-:W-:Y:S01]  /*1ac10*/  ISETP.GE.AND P3, PT, R8, UR7, PT ;  /* 0x0000000708007c0c */ /* 0x000fe2000bf66270 */
[----:B0-----:R-:W-:Y:S02]  /*1ac20*/  @!P4 IMAD.MOV.U32 R7, RZ, RZ, R14 ;  /* 0x000000ffff07c224 */ /* 0x001fe400078e000e */
[----:B------:R-:W5:Y:S01]  /*1ac30*/  LDL R14, [R1+0x668] ;  /* 0x00066800010e7983 */ /* 0x000f620000100800 */
[----:B------:R-:W-:Y:S01]  /*1ac40*/  @!P4 IMAD.MOV.U32 R6, RZ, RZ, R10 ;  /* 0x000000ffff06c224 */ /* 0x000fe200078e000a */
[----:B------:R-:W-:-:S04]  /*1ac50*/  LOP3.LUT R8, R3, 0x5c, RZ, 0xfc, !PT ;  /* 0x0000005c03087812 */ /* 0x000fc800078efcff */
[----:B------:R0:W5:Y:S01]  /*1ac60*/  @!P4 LDG.E.U8 R5, desc[UR8][R6.64] ;  /* 0x000000080605c981 */ /* 0x000162000c1e1100 */
[----:B------:R-:W-:Y:S02]  /*1ac70*/  ISETP.GE.AND P4, PT, R8, UR7, PT ;  /* 0x0000000708007c0c */ /* 0x000fe4000bf86270 */
[----:B------:R-:W-:Y:S02]  /*1ac80*/  LOP3.LUT R10, R3, 0x60, RZ, 0xfc, !PT ;  /* 0x00000060030a7812 */ /* 0x000fe400078efcff */
[----:B0-----:R-:W-:Y:S02]  /*1ac90*/  PRMT R6, RZ, 0x7610, R6 ;  /* 0x00007610ff067816 */ /* 0x001fe40000000006 */
[----:B------:R-:W-:Y:S01]  /*1aca0*/  PRMT R7, RZ, 0x7610, R7 ;  /* 0x00007610ff077816 */ /* 0x000fe20000000007 */
[----:B---3--:R-:W-:Y:S02]  /*1acb0*/  @!P5 IMAD.MOV.U32 R8, RZ, RZ, R9 ;  /* 0x000000ffff08d224 */ /* 0x008fe400078e0009 */
[----:B----4-:R-:W-:-:S02]  /*1acc0*/  @!P5 IMAD.MOV.U32 R9, RZ, RZ, R13 ;  /* 0x000000ffff09d224 */ /* 0x010fc400078e000d */
[----:B------:R-:W3:Y:S04]  /*1acd0*/  LDL R13, [R1+0x64c] ;  /* 0x00064c00010d7983 */ /* 0x000ee80000100800 */
[----:B------:R-:W4:Y:S01]  /*1ace0*/  @!P5 LDG.E.U8 R6, desc[UR8][R8.64] ;  /* 0x000000080806d981 */ /* 0x000f22000c1e1100 */
[----:B------:R-:W-:Y:S01]  /*1acf0*/  ISETP.GE.AND P5, PT, R10, UR7, PT ;  /* 0x000000070a007c0c */ /* 0x000fe2000bfa6270 */
[----:B--2---:R-:W-:Y:S02]  /*1ad00*/  @!P6 IMAD.MOV.U32 R10, RZ, RZ, R11 ;  /* 0x000000ffff0ae224 */ /* 0x004fe400078e000b */
[----:B-----5:R-:W-:-:S05]  /*1ad10*/  @!P6 IMAD.MOV.U32 R11, RZ, RZ, R12 ;  /* 0x000000ffff0be224 */ /* 0x020fca00078e000c */
[----:B------:R0:W2:Y:S02]  /*1ad20*/  @!P6 LDG.E.U8 R7, desc[UR8][R10.64] ;  /* 0x000000080a07e981 */ /* 0x0000a4000c1e1100 */
[----:B0-----:R-:W-:Y:S02]  /*1ad30*/  @!P1 IMAD.MOV.U32 R10, RZ, RZ, R0 ;  /* 0x000000ffff0a9224 */ /* 0x001fe400078e0000 */
[----:B------:R-:W5:Y:S01]  /*1ad40*/  LDL R0, [R1+0x70c] ;  /* 0x00070c0001007983 */ /* 0x000f620000100800 */
[----:B------:R-:W-:Y:S01]  /*1ad50*/  PRMT R8, RZ, 0x7610, R8 ;  /* 0x00007610ff087816 */ /* 0x000fe20000000008 */
[----:B------:R-:W-:Y:S01]  /*1ad60*/  @!P1 IMAD.MOV.U32 R11, RZ, RZ, R14 ;  /* 0x000000ffff0b9224 */ /* 0x000fe200078e000e */
[----:B------:R-:W-:Y:S01]  /*1ad70*/  LOP3.LUT R12, R3, 0x64, RZ, 0xfc, !PT ;  /* 0x00000064030c7812 */ /* 0x000fe200078efcff */
[----:B------:R-:W2:Y:S01]  /*1ad80*/  LDL R14, [R1+0x708] ;  /* 0x00070800010e7983 */ /* 0x000ea20000100800 */
[----:B------:R-:W-:-:S03]  /*1ad90*/  PRMT R9, RZ, 0x7610, R9 ;  /* 0x00007610ff097816 */ /* 0x000fc60000000009 */
[----:B------:R0:W4:Y:S01]  /*1ada0*/  @!P1 LDG.E.U8 R8, desc[UR8][R10.64] ;  /* 0x000000080a089981 */ /* 0x000122000c1e1100 */
[----:B------:R-:W-:Y:S02]  /*1adb0*/  ISETP.GE.AND P6, PT, R12, UR7, PT ;  /* 0x000000070c007c0c */ /* 0x000fe4000bfc6270 */
[----:B------:R-:W-:Y:S01]  /*1adc0*/  LOP3.LUT R12, R3, 0x70, RZ, 0xfc, !PT ;  /* 0x00000070030c7812 */ /* 0x000fe200078efcff */
[----:B0-----:R-:W-:Y:S02]  /*1add0*/  @!P2 IMAD.MOV.U32 R10, RZ, RZ, R16 ;  /* 0x000000ffff0aa224 */ /* 0x001fe400078e0010 */
[----:B------:R-:W-:Y:S01]  /*1ade0*/  @!P2 IMAD.MOV.U32 R11, RZ, RZ, R17 ;  /* 0x000000ffff0ba224 */ /* 0x000fe200078e0011 */
[----:B------:R-:W4:Y:S04]  /*1adf0*/  LDL R16, [R1+0x644] ;  /* 0x0006440001107983 */ /* 0x000f280000100800 */
[----:B------:R0:W4:Y:S01]  /*1ae00*/  @!P2 LDG.E.U8 R9, desc[UR8][R10.64] ;  /* 0x000000080a09a981 */ /* 0x000122000c1e1100 */
[----:B------:R-:W-:-:S02]  /*1ae10*/  ISETP.GE.AND P2, PT, R12, UR7, PT ;  /* 0x000000070c007c0c */ /* 0x000fc4000bf46270 */
[----:B------:R-:W-:Y:S01]  /*1ae20*/  ISETP.GE.AND P1, PT, R3, UR7, PT ;  /* 0x0000000703007c0c */ /* 0x000fe2000bf26270 */
[----:B------:R-:W4:Y:S01]  /*1ae30*/  LDL R17, [R1+0x658] ;  /* 0x0006580001117983 */ /* 0x000f220000100800 */
[----:B---3--:R-:W-:Y:S02]  /*1ae40*/  @!P5 IMAD.MOV.U32 R12, RZ, RZ, R13 ;  /* 0x000000ffff0cd224 */ /* 0x008fe400078e000d */
[----:B------:R-:W-:Y:S02]  /*1ae50*/  @!P5 IMAD.MOV.U32 R13, RZ, RZ, R15 ;  /* 0x000000ffff0dd224 */ /* 0x000fe400078e000f */
[----:B------:R-:W3:Y:S01]  /*1ae60*/  LDL R15, [R1+0x62c] ;  /* 0x00062c00010f7983 */ /* 0x000ee20000100800 */
[----:B0-----:R-:W-:-:S06]  /*1ae70*/  PRMT R10, RZ, 0x7610, R10 ;  /* 0x00007610ff0a7816 */ /* 0x001fcc000000000a */
[----:B------:R5:W3:Y:S02]  /*1ae80*/  @!P5 LDG.E.U8 R10, desc[UR8][R12.64] ;  /* 0x000000080c0ad981 */ /* 0x000ae4000c1e1100 */
[----:B-----5:R-:W-:Y:S02]  /*1ae90*/  @!P1 IMAD.MOV.U32 R12, RZ, RZ, R0 ;  /* 0x000000ffff0c9224 */ /* 0x020fe400078e0000 */
[----:B------:R-:W5:Y:S01]  /*1aea0*/  LDL R0, [R1+0x65c] ;  /* 0x00065c0001007983 */ /* 0x000f620000100800 */
[----:B------:R-:W-:Y:S01]  /*1aeb0*/  PRMT R27, RZ, 0x7610, R27 ;  /* 0x00007610ff1b7816 */ /* 0x000fe2000000001b */
[----:B--2---:R-:W-:Y:S01]  /*1aec0*/  @!P1 IMAD.MOV.U32 R13, RZ, RZ, R14 ;  /* 0x000000ffff0d9224 */ /* 0x004fe200078e000e */
[----:B------:R-:W-:-:S04]  /*1aed0*/  LOP3.LUT R11, R3, 0x74, RZ, 0xfc, !PT ;  /* 0x00000074030b7812 */ /* 0x000fc800078efcff */
[----:B------:R-:W-:Y:S01]  /*1aee0*/  ISETP.GE.AND P5, PT, R11, UR7, PT ;  /* 0x000000070b007c0c */ /* 0x000fe2000bfa6270 */
[----:B------:R0:W2:Y:S01]  /*1aef0*/  @!P1 LDG.E.U8 R27, desc[UR8][R12.64] ;  /* 0x000000080c1b9981 */ /* 0x0000a2000c1e1100 */
[----:B------:R-:W-:Y:S02]  /*1af00*/  PRMT R11, RZ, 0x7610, R11 ;  /* 0x00007610ff0b7816 */ /* 0x000fe4000000000b */
[C---:B------:R-:W-:Y:S01]  /*1af10*/  LOP3.LUT R14, R3.reuse, 0x68, RZ, 0xfc, !PT ;  /* 0x00000068030e7812 */ /* 0x040fe200078efcff */
[----:B0-----:R-:W-:Y:S02]  /*1af20*/  @!P6 IMAD.MOV.U32 R13, RZ, RZ, R29 ;  /* 0x000000ffff0de224 */ /* 0x001fe400078e001d */
[----:B----4-:R-:W-:Y:S01]  /*1af30*/  @!P6 IMAD.MOV.U32 R12, RZ, RZ, R16 ;  /* 0x000000ffff0ce224 */ /* 0x010fe200078e0010 */
[----:B------:R-:W-:Y:S01]  /*1af40*/  ISETP.GE.AND P1, PT, R14, UR7, PT ;  /* 0x000000070e007c0c */ /* 0x000fe2000bf26270 */
[----:B------:R-:W4:Y:S04]  /*1af50*/  LDL R29, [R1+0x654] ;  /* 0x00065400011d7983 */ /* 0x000f280000100800 */
[----:B------:R0:W2:Y:S01]  /*1af60*/  @!P6 LDG.E.U8 R11, desc[UR8][R12.64] ;  /* 0x000000080c0be981 */ /* 0x0000a2000c1e1100 */
[----:B------:R-:W-:-:S02]  /*1af70*/  LOP3.LUT R16, R3, 0x78, RZ, 0xfc, !PT ;  /* 0x0000007803107812 */ /* 0x000fc400078efcff */
[----:B0-----:R-:W-:Y:S02]  /*1af80*/  PRMT R12, RZ, 0x7610, R12 ;  /* 0x00007610ff0c7816 */ /* 0x001fe4000000000c */
[----:B------:R-:W-:Y:S01]  /*1af90*/  PRMT R13, RZ, 0x7610, R13 ;  /* 0x00007610ff0d7816 */ /* 0x000fe2000000000d */
[----:B---3--:R-:W-:Y:S02]  /*1afa0*/  @!P2 IMAD.MOV.U32 R14, RZ, RZ, R15 ;  /* 0x000000ffff0ea224 */ /* 0x008fe400078e000f */
[----:B------:R-:W-:Y:S01]  /*1afb0*/  @!P2 IMAD.MOV.U32 R15, RZ, RZ, R26 ;  /* 0x000000ffff0fa224 */ /* 0x000fe200078e001a */
[----:B------:R-:W-:Y:S01]  /*1afc0*/  PRMT R19, RZ, 0x7610, R19 ;  /* 0x00007610ff137816 */ /* 0x000fe20000000013 */
[----:B------:R-:W3:Y:S04]  /*1afd0*/  LDL R26, [R1+0x630] ;  /* 0x00063000011a7983 */ /* 0x000ee80000100800 */
[----:B------:R0:W2:Y:S01]  /*1afe0*/  @!P2 LDG.E.U8 R12, desc[UR8][R14.64] ;  /* 0x000000080e0ca981 */ /* 0x0000a2000c1e1100 */
[----:B------:R-:W-:-:S02]  /*1aff0*/  ISETP.GE.AND P2, PT, R16, UR7, PT ;  /* 0x0000000710007c0c */ /* 0x000fc4000bf46270 */
[C---:B------:R-:W-:Y:S01]  /*1b000*/  LOP3.LUT R16, R3.reuse, 0x6c, RZ, 0xfc, !PT ;  /* 0x0000006c03107812 */ /* 0x040fe200078efcff */
[----:B0-----:R-:W-:Y:S02]  /*1b010*/  @!P5 IMAD.MOV.U32 R14, RZ, RZ, R20 ;  /* 0x000000ffff0ed224 */ /* 0x001fe400078e0014 */
[----:B------:R-:W-:Y:S01]  /*1b020*/  @!P5 IMAD.MOV.U32 R15, RZ, RZ, R22 ;  /* 0x000000ffff0fd224 */ /* 0x000fe200078e0016 */
[----:B------:R-:W-:Y:S01]  /*1b030*/  LOP3.LUT R3, R3, 0x7c, RZ, 0xfc, !PT ;  /* 0x0000007c03037812 */ /* 0x000fe200078efcff */
[----:B------:R-:W2:Y:S04]  /*1b040*/  LDL R22, [R1+0x634] ;  /* 0x0006340001167983 */ /* 0x000ea80000100800 */
[----:B------:R0:W2:Y:S01]  /*1b050*/  @!P5 LDG.E.U8 R13, desc[UR8][R14.64] ;  /* 0x000000080e0dd981 */ /* 0x0000a2000c1e1100 */
[----:B------:R-:W-:-:S03]  /*1b060*/  ISETP.GE.AND P5, PT, R16, UR7, PT ;  /* 0x0000000710007c0c */ /* 0x000fc6000bfa6270 */
[----:B------:R-:W2:Y:S01]  /*1b070*/  LDL R20, [R1+0x610] ;  /* 0x0006100001147983 */ /* 0x000ea20000100800 */
[----:B0-----:R-:W-:Y:S01]  /*1b080*/  PRMT R14, RZ, 0x7610, R14 ;  /* 0x00007610ff0e7816 */ /* 0x001fe2000000000e */
[----:B-----5:R-:W-:Y:S01]  /*1b090*/  @!P3 IMAD.MOV.U32 R16, RZ, RZ, R0 ;  /* 0x000000ffff10b224 */ /* 0x020fe200078e0000 */
[----:B------:R-:W-:Y:S01]  /*1b0a0*/  PRMT R15, RZ, 0x7610, R15 ;  /* 0x00007610ff0f7816 */ /* 0x000fe2000000000f */
[----:B------:R-:W5:Y:S04]  /*1b0b0*/  LDL R0, [R1+0x614] ;  /* 0x0006140001007983 */ /* 0x000f680000100800 */
[----:B------:R0:W2:Y:S04]  /*1b0c0*/  @!P3 LDG.E.U8 R14, desc[UR8][R16.64] ;  /* 0x00000008100eb981 */ /* 0x0000a8000c1e1100 */
[----:B------:R-:W0:Y:S04]  /*1b0d0*/  LDL R16, [R1+0x638] ;  /* 0x0006380001107983 */ /* 0x000e280000100800 */
[----:B------:R-:W0:Y:S02]  /*1b0e0*/  LDL R17, [R1+0x63c] ;  /* 0x00063c0001117983 */ /* 0x000e240000100800 */
[----:B0-----:R-:W-:-:S04]  /*1b0f0*/  @!P1 LOP3.LUT R17, R17, R16, RZ, 0x3c, !PT ;  /* 0x0000001011119212 */ /* 0x001fc800078e3cff */
[----:B------:R-:W-:-:S04]  /*1b100*/  @!P1 LOP3.LUT R16, R17, R16, RZ, 0x3c, !PT ;  /* 0x0000001011109212 */ /* 0x000fc800078e3cff */
[----:B------:R-:W-:-:S05]  /*1b110*/  @!P1 LOP3.LUT R17, R17, R16, RZ, 0x3c, !PT ;  /* 0x0000001011119212 */ /* 0x000fca00078e3cff */
[----:B------:R0:W2:Y:S04]  /*1b120*/  @!P1 LDG.E.U8 R15, desc[UR8][R16.64] ;  /* 0x00000008100f9981 */ /* 0x0000a8000c1e1100 */
[----:B------:R-:W0:Y:S04]  /*1b130*/  LDL R16, [R1+0x618] ;  /* 0x0006180001107983 */ /* 0x000e280000100800 */
[----:B------:R-:W0:Y:S01]  /*1b140*/  LDL R17, [R1+0x61c] ;  /* 0x00061c0001117983 */ /* 0x000e220000100800 */
[----:B------:R-:W-:-:S03]  /*1b150*/  ISETP.GE.AND P3, PT, R3, UR7, PT ;  /* 0x0000000703007c0c */ /* 0x000fc6000bf66270 */
[----:B------:R-:W2:Y:S01]  /*1b160*/  LDL R3, [R1+0x650] ;  /* 0x0006500001037983 */ /* 0x000ea20000100800 */
[----:B0-----:R-:W-:-:S04]  /*1b170*/  @!P2 LOP3.LUT R17, R17, R16, RZ, 0x3c, !PT ;  /* 0x000000101111a212 */ /* 0x001fc800078e3cff */
[----:B------:R-:W-:-:S04]  /*1b180*/  @!P2 LOP3.LUT R16, R17, R16, RZ, 0x3c, !PT ;  /* 0x000000101110a212 */ /* 0x000fc800078e3cff */
[----:B------:R-:W-:-:S05]  /*1b190*/  @!P2 LOP3.LUT R17, R17, R16, RZ, 0x3c, !PT ;  /* 0x000000101111a212 */ /* 0x000fca00078e3cff */
[----:B------:R0:W2:Y:S04]  /*1b1a0*/  @!P2 LDG.E.U8 R19, desc[UR8][R16.64] ;  /* 0x000000081013a981 */ /* 0x0000a8000c1e1100 */
[----:B------:R-:W0:Y:S04]  /*1b1b0*/  LDL R16, [R1+0x684] ;  /* 0x0006840001107983 */ /* 0x000e280000100800 */
[----:B------:R-:W0:Y:S01]  /*1b1c0*/  LDL R17, [R1+0x688] ;  /* 0x0006880001117983 */ /* 0x000e220000100800 */
[----:B------:R-:W-:Y:S02]  /*1b1d0*/  PRMT R21, RZ, 0x7610, R21 ;  /* 0x00007610ff157816 */ /* 0x000fe40000000015 */
[----:B------:R-:W-:-:S02]  /*1b1e0*/  PRMT R23, RZ, 0x7610, R23 ;  /* 0x00007610ff177816 */ /* 0x000fc40000000017 */
[----:B------:R-:W-:Y:S02]  /*1b1f0*/  PRMT R24, RZ, 0x7610, R24 ;  /* 0x00007610ff187816 */ /* 0x000fe40000000018 */
[----:B------:R-:W-:Y:S02]  /*1b200*/  PRMT R25, RZ, 0x7610, R25 ;  /* 0x00007610ff197816 */ /* 0x000fe40000000019 */
[----:B0-----:R-:W-:-:S04]  /*1b210*/  @!P0 LOP3.LUT R17, R17, R16, RZ, 0x3c, !PT ;  /* 0x0000001011118212 */ /* 0x001fc800078e3cff */
[----:B------:R-:W-:-:S04]  /*1b220*/  @!P0 LOP3.LUT R16, R17, R16, RZ, 0x3c, !PT ;  /* 0x0000001011108212 */ /* 0x000fc800078e3cff */
[----:B------:R-:W-:-:S05]  /*1b230*/  @!P0 LOP3.LUT R17, R17, R16, RZ, 0x3c, !PT ;  /* 0x0000001011118212 */ /* 0x000fca00078e3cff */
[----:B------:R4:W5:Y:S02]  /*1b240*/  @!P0 LDG.E.U8 R21, desc[UR8][R16.64] ;  /* 0x0000000810158981 */ /* 0x000964000c1e1100 */
[----:B----4-:R-:W-:Y:S02]  /*1b250*/  @!P4 IMAD.MOV.U32 R16, RZ, RZ, R29 ;  /* 0x000000ffff10c224 */ /* 0x010fe400078e001d */
[----:B------:R-:W0:Y:S01]  /*1b260*/  S2R R29, SR_TID.X ;  /* 0x00000000001d7919 */ /* 0x000e220000002100 */
[----:B--2---:R-:W-:-:S05]  /*1b270*/  @!P4 IMAD.MOV.U32 R17, RZ, RZ, R3 ;  /* 0x000000ffff11c224 */ /* 0x004fca00078e0003 */
[----:B------:R1:W2:Y:S02]  /*1b280*/  @!P4 LDG.E.U8 R23, desc[UR8][R16.64] ;  /* 0x000000081017c981 */ /* 0x0002a4000c1e1100 */
[----:B-1----:R-:W-:Y:S02]  /*1b290*/  @!P5 IMAD.MOV.U32 R16, RZ, RZ, R22 ;  /* 0x000000ffff10d224 */ /* 0x002fe400078e0016 */
[----:B---3--:R-:W-:-:S05]  /*1b2a0*/  @!P5 IMAD.MOV.U32 R17, RZ, RZ, R26 ;  /* 0x000000ffff11d224 */ /* 0x008fca00078e001a */
[----:B------:R5:W3:Y:S02]  /*1b2b0*/  @!P5 LDG.E.U8 R24, desc[UR8][R16.64] ;  /* 0x000000081018d981 */ /* 0x000ae4000c1e1100 */
[----:B-----5:R-:W-:Y:S02]  /*1b2c0*/  @!P3 IMAD.MOV.U32 R16, RZ, RZ, R0 ;  /* 0x000000ffff10b224 */ /* 0x020fe400078e0000 */
[----:B------:R-:W-:Y:S01]  /*1b2d0*/  @!P3 IMAD.MOV.U32 R17, RZ, RZ, R20 ;  /* 0x000000ffff11b224 */ /* 0x000fe200078e0014 */
[C---:B0-----:R-:W-:Y:S02]  /*1b2e0*/  LOP3.LUT R3, R29.reuse, 0x7, RZ, 0xc0, !PT ;  /* 0x000000071d037812 */ /* 0x041fe400078ec0ff */
[----:B------:R-:W-:Y:S02]  /*1b2f0*/  LOP3.LUT R22, R29, 0x3, RZ, 0xc0, !PT ;  /* 0x000000031d167812 */ /* 0x000fe400078ec0ff */
[----:B------:R0:W4:Y:S01]  /*1b300*/  @!P3 LDG.E.U8 R25, desc[UR8][R16.64] ;  /* 0x000000081019b981 */ /* 0x000122000c1e1100 */
[----:B------:R-:W-:-:S02]  /*1b310*/  SHF.R.U32.HI R0, RZ, 0x2, R29 ;  /* 0x00000002ff007819 */ /* 0x000fc4000001161d */
[----:B0-----:R-:W-:Y:S01]  /*1b320*/  LOP3.LUT R16, R29, 0x60, RZ, 0xc0, !PT ;  /* 0x000000601d107812 */ /* 0x001fe200078ec0ff */
[----:B------:R-:W-:Y:S01]  /*1b330*/  IMAD.SHL.U32 R17, R3, 0x10, RZ ;  /* 0x0000001003117824 */ /* 0x000fe200078e00ff */
[----:B------:R-:W-:-:S03]  /*1b340*/  SGXT.U32 R0, R0, 0x3 ;  /* 0x000000030000781a */ /* 0x000fc60000000000 */
[----:B------:R-:W-:Y:S02]  /*1b350*/  IMAD R16, R3, 0x4, R16 ;  /* 0x0000000403107824 */ /* 0x000fe400078e0210 */
[----:B------:R-:W-:-:S05]  /*1b360*/  IMAD R3, R22, 0x88, RZ ;  /* 0x0000008816037824 */ /* 0x000fca00078e02ff */
[----:B------:R-:W-:-:S05]  /*1b370*/  LOP3.LUT R3, R3, R0, RZ, 0xfc, !PT ;  /* 0x0000000003037212 */ /* 0x000fca00078efcff */
        /* <DEDUP_REMOVED lines=97> */
[----:B------:R-:W-:Y:S01]  /*1b990*/  STL [R1+0x19e4], R3 ;  /* 0x0019e40301007387 */ /* 0x000fe20000100800 */
[----:B------:R-:W-:-:S03]  /*1b9a0*/  IMAD.SHL.U32 R20, R29, 0x2, RZ ;  /* 0x000000021d147824 */ /* 0x000fc600078e00ff */
[----:B------:R-:W-:Y:S04]  /*1b9b0*/  STL [R1+0x19ec], R3 ;  /* 0x0019ec0301007387 */ /* 0x000fe80000100800 */
[----:B------:R-:W-:Y:S04]  /*1b9c0*/  STL [R1+0x19f4], R3 ;  /* 0x0019f40301007387 */ /* 0x000fe80000100800 */
[----:B------:R-:W-:Y:S04]  /*1b9d0*/  STL [R1+0x19fc], R3 ;  /* 0x0019fc0301007387 */ /* 0x000fe80000100800 */
[----:B------:R-:W-:Y:S04]  /*1b9e0*/  STL [R1+0x1a04], R3 ;  /* 0x001a040301007387 */ /* 0x000fe80000100800 */
[----:B------:R-:W-:Y:S01]  /*1b9f0*/  STL [R1+0x1a0c], R3 ;  /* 0x001a0c0301007387 */ /* 0x000fe20000100800 */
[----:B------:R-:W-:-:S03]  /*1ba00*/  LOP3.LUT R17, R17, 0x30, R20, 0x78, !PT ;  /* 0x0000003011117812 */ /* 0x000fc600078e7814 */
[----:B------:R-:W-:Y:S04]  /*1ba10*/  STL [R1+0x1a14], R3 ;  /* 0x001a140301007387 */ /* 0x000fe80000100800 */
[----:B------:R-:W-:Y:S04]  /*1ba20*/  STL [R1+0x1a1c], R3 ;  /* 0x001a1c0301007387 */ /* 0x000fe80000100800 */
[----:B------:R-:W-:Y:S04]  /*1ba30*/  STL [R1+0x1a24], R3 ;  /* 0x001a240301007387 */ /* 0x000fe80000100800 */
[----:B------:R-:W-:Y:S04]  /*1ba40*/  STL [R1+0x1a2c], R3 ;  /* 0x001a2c0301007387 */ /* 0x000fe80000100800 */
[----:B------:R-:W-:Y:S01]  /*1ba50*/  STL [R1+0x1a34], R3 ;  /* 0x001a340301007387 */ /* 0x000fe20000100800 */
[----:B------:R-:W-:-:S03]  /*1ba60*/  IMAD.U32 R22, R16, 0x20, R17 ;  /* 0x0000002010167824 */ /* 0x000fc600078e0011 */
[----:B------:R-:W-:Y:S04]  /*1ba70*/  STL [R1+0x1a3c], R3 ;  /* 0x001a3c0301007387 */ /* 0x000fe80000100800 */
[----:B------:R-:W-:Y:S04]  /*1ba80*/  STL [R1+0x1a44], R3 ;  /* 0x001a440301007387 */ /* 0x000fe80000100800 */
[----:B------:R-:W-:Y:S04]  /*1ba90*/  STL [R1+0x1a4c], R3 ;  /* 0x001a4c0301007387 */ /* 0x000fe80000100800 */
[----:B------:R-:W-:Y:S04]  /*1baa0*/  STL [R1+0x1a54], R3 ;  /* 0x001a540301007387 */ /* 0x000fe80000100800 */
[----:B------:R-:W5:Y:S04]  /*1bab0*/  LDL.LU R16, [R1+0x8] ;  /* 0x0000080001107983 */ /* 0x000f680000300800 */
[----:B------:R-:W2:Y:S04]  /*1bac0*/  LDL.LU R0, [R1+0x14] ;  /* 0x0000140001007983 */ /* 0x000ea80000300800 */
[----:B------:R0:W-:Y:S04]  /*1bad0*/  STL [R1+0x1d4], R22 ;  /* 0x0001d41601007387 */ /* 0x0001e80000100800 */
[----:B------:R-:W2:Y:S01]  /*1bae0*/  LDL.LU R26, [R1+0x4] ;  /* 0x00000400011a7983 */ /* 0x000ea20000300800 */
[----:B------:R-:W-:-:S03]  /*1baf0*/  LOP3.LUT R20, R29, 0x7f, RZ, 0xc0, !PT ;  /* 0x0000007f1d147812 */ /* 0x000fc600078ec0ff */
[----:B0-----:R-:W2:Y:S04]  /*1bb00*/  LDL.LU R22, [R1+0x10] ;  /* 0x0000100001167983 */ /* 0x001ea80000300800 */
[----:B------:R-:W2:Y:S04]  /*1bb10*/  LDL.LU R29, [R1+0xc] ;  /* 0x00000c00011d7983 */ /* 0x000ea80000300800 */
        /* <DEDUP_REMOVED lines=62> */
[----:B------:R-:W0:Y:S03]  /*1bf00*/  S2UR UR6, SR_CgaCtaId ;  /* 0x00000000000679c3 */ /* 0x000e260000008800 */
        /* <DEDUP_REMOVED lines=22> */
[----:B------:R-:W-:-:S03]  /*1c070*/  UMOV UR5, 0x400 ;  /* 0x0000040000057882 */ /* 0x000fc60000000000 */
[----:B------:R-:W-:Y:S04]  /*1c080*/  STL [R1+0x19a8], R17 ;  /* 0x0019a81101007387 */ /* 0x000fe80000100800 */
[----:B------:R-:W-:Y:S01]  /*1c090*/  STL [R1+0x19b0], R17 ;  /* 0x0019b01101007387 */ /* 0x000fe20000100800 */
[----:B0-----:R-:W-:Y:S01]  /*1c0a0*/  ULEA UR5, UR6, UR5, 0x18 ;  /* 0x0000000506057291 */ /* 0x001fe2000f8ec0ff */
[----:B------:R-:W-:Y:S06]  /*1c0b0*/  BAR.SYNC.DEFER_BLOCKING 0x0 ;  /* 0x0000000000007b1d */ /* 0x000fec0000010000 */
        /* <DEDUP_REMOVED lines=13> */
[----:B------:R-:W-:Y:S04]  /*1c190*/  STS.U8 [R20+UR5], R27 ;  /* 0x0000001b14007988 */ /* 0x000fe80008000005 */
[----:B------:R-:W-:Y:S04]  /*1c1a0*/  STL [R1+0x1a20], R17 ;  /* 0x001a201101007387 */ /* 0x000fe80000100800 */
[----:B-----5:R0:W-:Y:S04]  /*1c1b0*/  STS.U8 [R20+UR5+0x200], R16 ;  /* 0x0002001014007988 */ /* 0x0201e80008000005 */
[----:B------:R-:W-:Y:S04]  /*1c1c0*/  STL [R1+0x1a28], R17 ;  /* 0x001a281101007387 */ /* 0x000fe80000100800 */
[----:B------:R-:W-:Y:S01]  /*1c1d0*/  STS.U8 [R20+UR5+0x400], R28 ;  /* 0x0004001c14007988 */ /* 0x000fe20008000005 */
[----:B0-----:R-:W-:-:S03]  /*1c1e0*/  LOP3.LUT R16, R20, 0x8, RZ, 0x3c, !PT ;  /* 0x0000000814107812 */ /* 0x001fc600078e3cff */
[----:B------:R-:W-:Y:S04]  /*1c1f0*/  STL [R1+0x1a30], R17 ;  /* 0x001a301101007387 */ /* 0x000fe80000100800 */
[----:B------:R-:W-:Y:S04]  /*1c200*/  STS.U8 [R20+UR5+0x600], R18 ;  /* 0x0006001214007988 */ /* 0x000fe80008000005 */
[----:B------:R-:W-:Y:S04]  /*1c210*/  STL [R1+0x1a38], R17 ;  /* 0x001a381101007387 */ /* 0x000fe80000100800 */
[----:B------:R0:W-:Y:S04]  /*1c220*/  STS.U8 [R20+UR5+0x800], R5 ;  /* 0x0008000514007988 */ /* 0x0001e80008000005 */
[----:B------:R-:W-:Y:S04]  /*1c230*/  STL [R1+0x1a40], R17 ;  /* 0x001a401101007387 */ /* 0x000fe80000100800 */
[----:B------:R-:W-:Y:S04]  /*1c240*/  STS.U8 [R20+UR5+0xa00], R8 ;  /* 0x000a000814007988 */ /* 0x000fe80008000005 */
[----:B------:R-:W-:Y:S04]  /*1c250*/  STL [R1+0x1a48], R17 ;  /* 0x001a481101007387 */ /* 0x000fe80000100800 */
[----:B------:R-:W-:Y:S04]  /*1c260*/  STS.U8 [R20+UR5+0xc00], R10 ;  /* 0x000c000a14007988 */ /* 0x000fe80008000005 */
[----:B------:R-:W-:Y:S04]  /*1c270*/  STL [R1+0x1a50], R17 ;  /* 0x001a501101007387 */ /* 0x000fe80000100800 */
[----:B------:R-:W-:Y:S04]  /*1c280*/  STS.U8 [R20+UR5+0xe00], R12 ;  /* 0x000e000c14007988 */ /* 0x000fe80008000005 */
[----:B0-----:R-:W5:Y:S04]  /*1c290*/  LDL.LU R5, [R1] ;  /* 0x0000000001057983 */ /* 0x001f680000300800 */
[----:B--2---:R0:W-:Y:S04]  /*1c2a0*/  STS.U8 [R16+UR5+0x80], R0 ;  /* 0x0000800010007988 */ /* 0x0041e80008000005 */
[----:B------:R1:W-:Y:S04]  /*1c2b0*/  STS.U8 [R16+UR5+0x280], R26 ;  /* 0x0002801a10007988 */ /* 0x0003e80008000005 */
[----:B0-----:R-:W2:Y:S04]  /*1c2c0*/  LDL.LU R0, [R1+0x1a68] ;  /* 0x001a680001007983 */ /* 0x001ea80000300800 */
[----:B-1----:R-:W3:Y:S04]  /*1c2d0*/  LDL.LU R26, [R1+0x1a64] ;  /* 0x001a6400011a7983 */ /* 0x002ee80000300800 */
[----:B------:R-:W-:Y:S04]  /*1c2e0*/  STS.U8 [R16+UR5+0x880], R6 ;  /* 0x0008800610007988 */ /* 0x000fe80008000005 */
[----:B------:R-:W-:Y:S04]  /*1c2f0*/  STS.U8 [R16+UR5+0xa80], R9 ;  /* 0x000a800910007988 */ /* 0x000fe80008000005 */
[----:B------:R-:W-:Y:S04]  /*1c300*/  STS.U8 [R16+UR5+0xc80], R11 ;  /* 0x000c800b10007988 */ /* 0x000fe80008000005 */
[----:B------:R-:W-:Y:S04]  /*1c310*/  STS.U8 [R16+UR5+0xe80], R13 ;  /* 0x000e800d10007988 */ /* 0x000fe80008000005 */
[----:B--2---:R0:W-:Y:S04]  /*1c320*/  STS.U8 [R16+UR5+0x680], R0 ;  /* 0x0006800010007988 */ /* 0x0041e80008000005 */
[----:B---3--:R-:W-:Y:S01]  /*1c330*/  STS.U8 [R16+UR5+0x480], R26 ;  /* 0x0004801a10007988 */ /* 0x008fe20008000005 */
[----:B0-----:R-:W-:-:S05]  /*1c340*/  LOP3.LUT R0, R20, 0x10, RZ, 0x3c, !PT ;  /* 0x0000001014007812 */ /* 0x001fca00078e3cff */
[----:B------:R0:W-:Y:S04]  /*1c350*/  STS.U8 [R0+UR5+0x100], R22 ;  /* 0x0001001600007988 */ /* 0x0001e80008000005 */
[----:B0-----:R-:W2:Y:S04]  /*1c360*/  LDL.LU R22, [R1+0x1a60] ;  /* 0x001a600001167983 */ /* 0x001ea80000300800 */
[----:B-----5:R0:W-:Y:S01]  /*1c370*/  STS.U8 [R0+UR5+0x300], R5 ;  /* 0x0003000500007988 */ /* 0x0201e20008000005 */
[----:B------:R-:W-:-:S03]  /*1c380*/  ISETP.GE.AND P0, PT, R20, UR7, PT ;  /* 0x0000000714007c0c */ /* 0x000fc6000bf06270 */
[----:B0-----:R-:W3:Y:S04]  /*1c390*/  LDL R5, [R1+0xef0] ;  /* 0x000ef00001057983 */ /* 0x001ee80000100800 */
[----:B------:R-:W5:Y:S04]  /*1c3a0*/  LDL.LU R20, [R1+0x1a5c] ;  /* 0x001a5c0001147983 */ /* 0x000f680000300800 */
[----:B--2---:R-:W-:Y:S04]  /*1c3b0*/  STS.U8 [R0+UR5+0x500], R22 ;  /* 0x0005001600007988 */ /* 0x004fe80008000005 */
[----:B------:R-:W-:Y:S04]  /*1c3c0*/  STS.U8 [R0+UR5+0x700], R2 ;  /* 0x0007000200007988 */ /* 0x000fe80008000005 */
[----:B------:R-:W-:Y:S04]  /*1c3d0*/  STS.U8 [R0+UR5+0x900], R7 ;  /* 0x0009000700007988 */ /* 0x000fe80008000005 */
[----:B------:R-:W-:Y:S04]  /*1c3e0*/  STS.U8 [R0+UR5+0xb00], R14 ;  /* 0x000b000e00007988 */ /* 0x000fe80008000005 */
[----:B------:R-:W-:Y:S04]  /*1c3f0*/  STS.U8 [R0+UR5+0xd00], R15 ;  /* 0x000d000f00007988 */ /* 0x000fe80008000005 */
[----:B------:R0:W-:Y:S02]  /*1c400*/  STS.U8 [R0+UR5+0xf00], R19 ;  /* 0x000f001300007988 */ /* 0x0001e40008000005 */
[----:B0-----:R-:W0:Y:S02]  /*1c410*/  S2R R0, SR_TID.X ;  /* 0x0000000000007919 */ /* 0x001e240000002100 */
[----:B0-----:R-:W-:-:S04]  /*1c420*/  LOP3.LUT R0, R0, 0x7f, RZ, 0xc0, !PT ;  /* 0x0000007f00007812 */ /* 0x001fc800078ec0ff */
[----:B------:R-:W-:-:S05]  /*1c430*/  LOP3.LUT R0, R0, 0x18, RZ, 0x3c, !PT ;  /* 0x0000001800007812 */ /* 0x000fca00078e3cff */
[----:B------:R0:W-:Y:S04]  /*1c440*/  STS.U8 [R0+UR5+0x180], R29 ;  /* 0x0001801d00007988 */ /* 0x0001e80008000005 */
[----:B0-----:R-:W2:Y:S04]  /*1c450*/  LDL.LU R29, [R1+0x1a58] ;  /* 0x001a5800011d7983 */ /* 0x001ea80000300800 */
[----:B------:R0:W-:Y:S04]  /*1c460*/  STS.U8 [R0+UR5+0x780], R4 ;  /* 0x0007800400007988 */ /* 0x0001e80008000005 */
[----:B0-----:R-:W3:Y:S04]  /*1c470*/  LDL R4, [R1+0xee8] ;  /* 0x000ee80001047983 */ /* 0x001ee80000100800 */
[----:B-----5:R-:W-:Y:S04]  /*1c480*/  STS.U8 [R0+UR5+0x580], R20 ;  /* 0x0005801400007988 */ /* 0x020fe80008000005 */
[----:B------:R-:W-:Y:S04]  /*1c490*/  STS.U8 [R0+UR5+0x980], R21 ;  /* 0x0009801500007988 */ /* 0x000fe80008000005 */
[----:B------:R-:W-:Y:S04]  /*1c4a0*/  STS.U8 [R0+UR5+0xb80], R23 ;  /* 0x000b801700007988 */ /* 0x000fe80008000005 */
[----:B------:R-:W-:Y:S04]  /*1c4b0*/  STS.U8 [R0+UR5+0xd80], R24 ;  /* 0x000d801800007988 */ /* 0x000fe80008000005 */
[----:B----4-:R-:W-:Y:S01]  /*1c4c0*/  STS.U8 [R0+UR5+0xf80], R25 ;  /* 0x000f801900007988 */ /* 0x010fe20008000005 */
[----:B------:R-:W-:-:S03]  /*1c4d0*/  PRMT R3, RZ, 0x7610, R3 ;  /* 0x00007610ff037816 */ /* 0x000fc60000000003 */
[----:B--2---:R-:W-:Y:S01]  /*1c4e0*/  STS.U8 [R0+UR5+0x380], R29 ;  /* 0x0003801d00007988 */ /* 0x004fe20008000005 */
[----:B---3--:R-:W-:-:S04]  /*1c4f0*/  @!P0 LOP3.LUT R5, R5, R4, RZ, 0x3c, !PT ;  /* 0x0000000405058212 */ /* 0x008fc800078e3cff */
[----:B------:R-:W-:-:S04]  /*1c500*/  @!P0 LOP3.LUT R4, R5, R4, RZ, 0x3c, !PT ;  /* 0x0000000405048212 */ /* 0x000fc800078e3cff */
[----:B------:R-:W-:Y:S01]  /*1c510*/  @!P0 LOP3.LUT R5, R5, R4, RZ, 0x3c, !PT ;  /* 0x0000000405058212 */ /* 0x000fe200078e3cff */
[----:B------:R-:W-:Y:S06]  /*1c520*/  BAR.SYNC.DEFER_BLOCKING 0x0 ;  /* 0x0000000000007b1d */ /* 0x000fec0000010000 */
[----:B------:R-:W2:Y:S04]  /*1c530*/  @!P0 LDG.E.U8 R3, desc[UR8][R4.64] ;  /* 0x0000000804038981 */ /* 0x000ea8000c1e1100 */
[----:B--2---:R0:W-:Y:S04]  /*1c540*/  STL [R1+0x528], R3 ;  /* 0x0005280301007387 */ /* 0x0041e80000100800 */
[----:B0-----:R-:W2:Y:S04]  /*1c550*/  LDL.LU R3, [R1+0x1a54] ;  /* 0x001a540001037983 */ /* 0x001ea80000300800 */
[----:B------:R-:W3:Y:S04]  /*1c560*/  LDL R4, [R1+0xe70] ;  /* 0x000e700001047983 */ /* 0x000ee80000100800 */
[----:B------:R-:W3:Y:S01]  /*1c570*/  LDL R5, [R1+0xe74] ;  /* 0x000e740001057983 */ /* 0x000ee20000100800 */
[----:B------:R-:W-:-:S02]  /*1c580*/  PRMT R17, RZ, 0x7610, R17 ;  /* 0x00007610ff117816 */ /* 0x000fc40000000011 */
[----:B---3--:R-:W-:-:S04]  /*1c590*/  @!P0 LOP3.LUT R5, R5, R4, RZ, 0x3c, !PT ;  /* 0x0000000405058212 */ /* 0x008fc800078e3cff */
[----:B------:R-:W-:-:S04]  /*1c5a0*/  @!P0 LOP3.LUT R4, R5, R4, RZ, 0x3c, !PT ;  /* 0x0000000405048212 */ /* 0x000fc800078e3cff */
[----:B------:R-:W-:-:S05]  /*1c5b0*/  @!P0 LOP3.LUT R5, R5, R4, RZ, 0x3c, !PT ;  /* 0x0000000405058212 */ /* 0x000fca00078e3cff */
[----:B------:R-:W3:Y:S04]  /*1c5c0*/  @!P0 LDG.E.U8 R17, desc[UR8][R4.64] ;  /* 0x0000000804118981 */ /* 0x000ee8000c1e1100 */
[----:B---3--:R0:W-:Y:S04]  /*1c5d0*/  STL [R1+0x524], R17 ;  /* 0x0005241101007387 */ /* 0x0081e80000100800 */
[----:B0-----:R-:W3:Y:S04]  /*1c5e0*/  LDL.LU R17, [R1+0x1a50] ;  /* 0x001a500001117983 */ /* 0x001ee80000300800 */
[----:B------:R-:W4:Y:S04]  /*1c5f0*/  LDL R4, [R1+0x60c] ;  /* 0x00060c0001047983 */ /* 0x000f280000100800 */
[----:B------:R-:W4:Y:S01]  /*1c600*/  LDL R5, [R1+0x728] ;  /* 0x0007280001057983 */ /* 0x000f220000100800 */
[----:B--2---:R-:W-:-:S02]  /*1c610*/  PRMT R3, RZ, 0x7610, R3 ;  /* 0x00007610ff037816 */ /* 0x004fc40000000003 */
[----:B----4-:R-:W-:-:S04]  /*1c620*/  @!P0 LOP3.LUT R5, R5, R4, RZ, 0x3c, !PT ;  /* 0x0000000405058212 */ /* 0x010fc800078e3cff */
[----:B------:R-:W-:-:S04]  /*1c630*/  @!P0 LOP3.LUT R4, R5, R4, RZ, 0x3c, !PT ;  /* 0x0000000405048212 */ /* 0x000fc800078e3cff */
[----:B------:R-:W-:-:S05]  /*1c640*/  @!P0 LOP3.LUT R5, R5, R4, RZ, 0x3c, !PT ;  /* 0x0000000405058212 */ /* 0x000fca00078e3cff */
[----:B------:R-:W2:Y:S04]  /*1c650*/  @!P0 LDG.E.U8 R3, desc[UR8][R4.64] ;  /* 0x0000000804038981 */ /* 0x000ea8000c1e1100 */
[----:B--2---:R0:W-:Y:S04]  /*1c660*/  STL [R1+0x520], R3 ;  /* 0x0005200301007387 */ /* 0x0041e80000100800 */
[----:B0-----:R-:W2:Y:S04]  /*1c670*/  LDL.LU R3, [R1+0x1a4c] ;  /* 0x001a4c0001037983 */ /* 0x001ea80000300800 */
[----:B------:R-:W4:Y:S04]  /*1c680*/  LDL R4, [R1+0x724] ;  /* 0x0007240001047983 */ /* 0x000f280000100800 */
[----:B------:R-:W4:Y:S01]  /*1c690*/  LDL R5, [R1+0xe6c] ;  /* 0x000e6c0001057983 */ /* 0x000f220000100800 */
[----:B---3--:R-:W-:-:S02]  /*1c6a0*/  PRMT R17, RZ, 0x7610, R17 ;  /* 0x00007610ff117816 */ /* 0x008fc40000000011 */
[----:B----4-:R-:W-:-:S04]  /*1c6b0*/  @!P0 LOP3.LUT R5, R5, R4, RZ, 0x3c, !PT ;  /* 0x0000000405058212 */ /* 0x010fc800078e3cff */
        /* <DEDUP_REMOVED lines=1780> */
[----:B------:R-:W-:-:S02]  /*23600*/  PRMT R12, RZ, 0x7610, R12 ;  /* 0x00007610ff0c7816 */ /* 0x000fc4000000000c */
[----:B----4-:R-:W-:-:S04]  /*23610*/  @!P0 LOP3.LUT R5, R5, R4, RZ, 0x3c, !PT ;  /* 0x0000000405058212 */ /* 0x010fc800078e3cff */
[----:B------:R-:W-:-:S04]  /*23620*/  @!P0 LOP3.LUT R4, R5, R4, RZ, 0x3c, !PT ;  /* 0x0000000405048212 */ /* 0x000fc800078e3cff */
[----:B------:R-:W-:-:S05]  /*23630*/  @!P0 LOP3.LUT R5, R5, R4, RZ, 0x3c, !PT ;  /* 0x0000000405058212 */ /* 0x000fca00078e3cff */
[----:B------:R0:W4:Y:S04]  /*23640*/  @!P0 LDG.E.U8 R12, desc[UR8][R4.64] ;  /* 0x00000008040c8981 */ /* 0x000128000c1e1100 */
[----:B------:R-:W0:Y:S04]  /*23650*/  LDL R4, [R1+0x848] ;  /* 0x0008480001047983 */ /* 0x000e280000100800 */
[----:B------:R-:W0:Y:S01]  /*23660*/  LDL R5, [R1+0x84c] ;  /* 0x00084c0001057983 */ /* 0x000e220000100800 */
[----:B--2---:R-:W-:Y:S02]  /*23670*/  PRMT R3, RZ, 0x7610, R3 ;  /* 0x00007610ff037816 */ /* 0x004fe40000000003 */
[----:B0-----:R-:W-:-:S04]  /*23680*/  @!P0 LOP3.LUT R5, R5, R4, RZ, 0x3c, !PT ;  /* 0x0000000405058212 */ /* 0x001fc800078e3cff */
[----:B------:R-:W-:-:S04]  /*23690*/  @!P0 LOP3.LUT R4, R5, R4, RZ, 0x3c, !PT ;  /* 0x0000000405048212 */ /* 0x000fc800078e3cff */
[----:B------:R-:W-:-:S05]  /*236a0*/  @!P0 LOP3.LUT R5, R5, R4, RZ, 0x3c, !PT ;  /* 0x0000000405058212 */ /* 0x000fca00078e3cff */
[----:B------:R-:W2:Y:S04]  /*236b0*/  @!P0 LDG.E.U8 R3, desc[UR8][R4.64] ;  /* 0x0000000804038981 */ /* 0x000ea8000c1e1100 */
[----:B----4-:R0:W-:Y:S04]  /*236c0*/  STL [R1+0x94], R12 ;  /* 0x0000940c01007387 */ /* 0x0101e80000100800 */
[----:B0-----:R-:W4:Y:S04]  /*236d0*/  LDL R12, [R1+0x754] ;  /* 0x00075400010c7983 */ /* 0x001f280000100800 */
[----:B--2---:R0:W-:Y:S04]  /*236e0*/  STL [R1+0x90], R3 ;  /* 0x0000900301007387 */ /* 0x0041e80000100800 */
[----:B0-----:R-:W2:Y:S04]  /*236f0*/  LDL.LU R3, [R1+0x1730] ;  /* 0x0017300001037983 */ /* 0x001ea80000300800 */
[----:B------:R-:W5:Y:S04]  /*23700*/  LDL R4, [R1+0x840] ;  /* 0x0008400001047983 */ /* 0x000f680000100800 */
[----:B------:R-:W5:Y:S01]  /*23710*/  LDL R5, [R1+0x844] ;  /* 0x0008440001057983 */ /* 0x000f620000100800 */
[----:B---3--:R-:W-:-:S02]  /*23720*/  PRMT R17, RZ, 0x7610, R17 ;  /* 0x00007610ff117816 */ /* 0x008fc40000000011 */
[----:B-----5:R-:W-:-:S04]  /*23730*/  @!P0 LOP3.LUT R5, R5, R4, RZ, 0x3c, !PT ;  /* 0x0000000405058212 */ /* 0x020fc800078e3cff */
[----:B------:R-:W-:-:S04]  /*23740*/  @!P0 LOP3.LUT R4, R5, R4, RZ, 0x3c, !PT ;  /* 0x0000000405048212 */ /* 0x000fc800078e3cff */
[----:B------:R-:W-:-:S05]  /*23750*/  @!P0 LOP3.LUT R5, R5, R4, RZ, 0x3c, !PT ;  /* 0x0000000405058212 */ /* 0x000fca00078e3cff */
[----:B------:R-:W3:Y:S04]  /*23760*/  @!P0 LDG.E.U8 R17, desc[UR8][R4.64] ;  /* 0x0000000804118981 */ /* 0x000ee8000c1e1100 */
[----:B---3--:R0:W-:Y:S04]  /*23770*/  STL [R1+0x8c], R17 ;  /* 0x00008c1101007387 */ /* 0x0081e80000100800 */
[----:B0-----:R-:W3:Y:S04]  /*23780*/  LDL.LU R17, [R1+0x172c] ;  /* 0x00172c0001117983 */ /* 0x001ee80000300800 */
[----:B------:R-:W5:Y:S04]  /*23790*/  LDL R4, [R1+0x810] ;  /* 0x0008100001047983 */ /* 0x000f680000100800 */
[----:B------:R-:W5:Y:S01]  /*237a0*/  LDL R5, [R1+0x814] ;  /* 0x0008140001057983 */ /* 0x000f620000100800 */
[----:B--2---:R-:W-:-:S02]  /*237b0*/  PRMT R3, RZ, 0x7610, R3 ;  /* 0x00007610ff037816 */ /* 0x004fc40000000003 */
[----:B-----5:R-:W-:-:S04]  /*237c0*/  @!P0 LOP3.LUT R5, R5, R4, RZ, 0x3c, !PT ;  /* 0x0000000405058212 */ /* 0x020fc800078e3cff */
[----:B------:R-:W-:-:S04]  /*237d0*/  @!P0 LOP3.LUT R4, R5, R4, RZ, 0x3c, !PT ;  /* 0x0000000405048212 */ /* 0x000fc800078e3cff */
[----:B------:R-:W-:-:S05]  /*237e0*/  @!P0 LOP3.LUT R5, R5, R4, RZ, 0x3c, !PT ;  /* 0x0000000405058212 */ /* 0x000fca00078e3cff */
[----:B------:R-:W2:Y:S04]  /*237f0*/  @!P0 LDG.E.U8 R3, desc[UR8][R4.64] ;  /* 0x0000000804038981 */ /* 0x000ea8000c1e1100 */
        /* <DEDUP_REMOVED lines=17> */
[----:B------:R-:W2:Y:S01]  /*23910*/  @!P0 LDG.E.U8 R3, desc[UR8][R4.64] ;  /* 0x0000000804038981 */ /* 0x000ea2000c1e1100 */
[----:B------:R-:W-:-:S03]  /*23920*/  PRMT R9, RZ, 0x7610, R9 ;  /* 0x00007610ff097816 */ /* 0x000fc60000000009 */
[----:B--2---:R0:W-:Y:S04]  /*23930*/  STL [R1+0x80], R3 ;  /* 0x0000800301007387 */ /* 0x0041e80000100800 */
[----:B0-----:R-:W2:Y:S04]  /*23940*/  LDL.LU R3, [R1+0x1720] ;  /* 0x0017200001037983 */ /* 0x001ea80000300800 */
[----:B------:R-:W5:Y:S01]  /*23950*/  LDL R5, [R1+0x750] ;  /* 0x0007500001057983 */ /* 0x000f620000100800 */
[----:B----4-:R-:W-:-:S03]  /*23960*/  @!P0 IMAD.MOV.U32 R4, RZ, RZ, R12 ;  /* 0x000000ffff048224 */ /* 0x010fc600078e000c */
[----:B------:R-:W4:Y:S04]  /*23970*/  LDL R12, [R1+0x820] ;  /* 0x00082000010c7983 */ /* 0x000f280000100800 */
[----:B-----5:R0:W5:Y:S04]  /*23980*/  @!P0 LDG.E.U8 R9, desc[UR8][R4.64] ;  /* 0x0000000804098981 */ /* 0x020168000c1e1100 */
[----:B------:R-:W0:Y:S04]  /*23990*/  LDL R4, [R1+0x72c] ;  /* 0x00072c0001047983 */ /* 0x000e280000100800 */
[----:B------:R-:W0:Y:S01]  /*239a0*/  LDL R5, [R1+0xeac] ;  /* 0x000eac0001057983 */ /* 0x000e220000100800 */
[----:B--2---:R-:W-:-:S02]  /*239b0*/  PRMT R3, RZ, 0x7610, R3 ;  /* 0x00007610ff037816 */ /* 0x004fc40000000003 */
[----:B0-----:R-:W-:-:S04]  /*239c0*/  @!P0 LOP3.LUT R5, R5, R4, RZ, 0x3c, !PT ;  /* 0x0000000405058212 */ /* 0x001fc800078e3cff */
[----:B------:R-:W-:-:S04]  /*239d0*/  @!P0 LOP3.LUT R4, R5, R4, RZ, 0x3c, !PT ;  /* 0x0000000405048212 */ /* 0x000fc800078e3cff */
[----:B------:R-:W-:-:S05]  /*239e0*/  @!P0 LOP3.LUT R5, R5, R4, RZ, 0x3c, !PT ;  /* 0x0000000405058212 */ /* 0x000fca00078e3cff */
[----:B------:R-:W2:Y:S04]  /*239f0*/  @!P0 LDG.E.U8 R3, desc[UR8][R4.64] ;  /* 0x0000000804038981 */ /* 0x000ea8000c1e1100 */
[----:B-----5:R0:W-:Y:S04]  /*23a00*/  STL [R1+0x7c], R9 ;  /* 0x00007c0901007387 */ /* 0x0201e80000100800 */
[----:B0-----:R-:W5:Y:S04]  /*23a10*/  LDL R9, [R1+0x824] ;  /* 0x0008240001097983 */ /* 0x001f680000100800 */
[----:B--2---:R0:W-:Y:S04]  /*23a20*/  STL [R1+0x74], R3 ;  /* 0x0000740301007387 */ /* 0x0041e80000100800 */
[----:B0-----:R-:W2:Y:S04]  /*23a30*/  LDL.LU R3, [R1+0x171c] ;  /* 0x00171c0001037983 */ /* 0x001ea80000300800 */
[----:B------:R-:W2:Y:S04]  /*23a40*/  LDL R4, [R1+0xeb0] ;  /* 0x000eb00001047983 */ /* 0x000ea80000100800 */
[----:B------:R-:W2:Y:S01]  /*23a50*/  LDL R5, [R1+0xeec] ;  /* 0x000eec0001057983 */ /* 0x000ea20000100800 */
[----:B------:R-:W-:-:S02]  /*23a60*/  PRMT R0, RZ, 0x7610, R0 ;  /* 0x00007610ff007816 */ /* 0x000fc40000000000 */
[----:B--2---:R-:W-:-:S04]  /*23a70*/  @!P0 LOP3.LUT R5, R5, R4, RZ, 0x3c, !PT ;  /* 0x0000000405058212 */ /* 0x004fc800078e3cff */
[----:B------:R-:W-:-:S04]  /*23a80*/  @!P0 LOP3.LUT R4, R5, R4, RZ, 0x3c, !PT ;  /* 0x0000000405048212 */ /* 0x000fc800078e3cff */
[----:B------:R-:W-:-:S05]  /*23a90*/  @!P0 LOP3.LUT R5, R5, R4, RZ, 0x3c, !PT ;  /* 0x0000000405058212 */ /* 0x000fca00078e3cff */
[----:B------:R0:W2:Y:S04]  /*23aa0*/  @!P0 LDG.E.U8 R0, desc[UR8][R4.64] ;  /* 0x0000000804008981 */ /* 0x0000a8000c1e1100 */
[----:B------:R-:W0:Y:S04]  /*23ab0*/  LDL R4, [R1+0x838] ;  /* 0x0008380001047983 */ /* 0x000e280000100800 */
[----:B------:R-:W0:Y:S01]  /*23ac0*/  LDL R5, [R1+0x83c] ;  /* 0x00083c0001057983 */ /* 0x000e220000100800 */
[----:B------:R-:W-:Y:S02]  /*23ad0*/  PRMT R3, RZ, 0x7610, R3 ;  /* 0x00007610ff037816 */ /* 0x000fe40000000003 */
[----:B0-----:R-:W-:-:S04]  /*23ae0*/  @!P0 LOP3.LUT R5, R5, R4, RZ, 0x3c, !PT ;  /* 0x0000000405058212 */ /* 0x001fc800078e3cff */
[----:B------:R-:W-:-:S04]  /*23af0*/  @!P0 LOP3.LUT R4, R5, R4, RZ, 0x3c, !PT ;  /* 0x0000000405048212 */ /* 0x000fc800078e3cff */
[----:B------:R-:W-:-:S05]  /*23b00*/  @!P0 LOP3.LUT R5, R5, R4, RZ, 0x3c, !PT ;  /* 0x0000000405058212 */ /* 0x000fca00078e3cff */
[----:B------:R-:W3:Y:S04]  /*23b10*/  @!P0 LDG.E.U8 R3, desc[UR8][R4.64] ;  /* 0x0000000804038981 */ /* 0x000ee8000c1e1100 */
[----:B--2---:R-:W-:Y:S04]  /*23b20*/  STL [R1+0x16e0], R0 ;  /* 0x0016e00001007387 */ /* 0x004fe80000100800 */
[----:B---3--:R0:W-:Y:S04]  /*23b30*/  STL [R1+0x78], R3 ;  /* 0x0000780301007387 */ /* 0x0081e80000100800 */
        /* <DEDUP_REMOVED lines=10> */
[----:B------:R-:W3:Y:S04]  /*23be0*/  LDL R4, [R1+0x828] ;  /* 0x0008280001047983 */ /* 0x000ee80000100800 */
[----:B------:R-:W3:Y:S01]  /*23bf0*/  LDL R5, [R1+0x82c] ;  /* 0x00082c0001057983 */ /* 0x000ee20000100800 */
[----:B--2---:R-:W-:-:S02]  /*23c00*/  PRMT R3, RZ, 0x7610, R3 ;  /* 0x00007610ff037816 */ /* 0x004fc40000000003 */
[----:B---3--:R-:W-:-:S04]  /*23c10*/  @!P0 LOP3.LUT R5, R5, R4, RZ, 0x3c, !PT ;  /* 0x0000000405058212 */ /* 0x008fc800078e3cff */
[----:B------:R-:W-:-:S04]  /*23c20*/  @!P0 LOP3.LUT R4, R5, R4, RZ, 0x3c, !PT ;  /* 0x0000000405048212 */ /* 0x000fc800078e3cff */
[----:B------:R-:W-:-:S05]  /*23c30*/  @!P0 LOP3.LUT R5, R5, R4, RZ, 0x3c, !PT ;  /* 0x0000000405058212 */ /* 0x000fca00078e3cff */
[----:B------:R5:W2:Y:S01]  /*23c40*/  @!P0 LDG.E.U8 R3, desc[UR8][R4.64] ;  /* 0x0000000804038981 */ /* 0x000aa2000c1e1100 */
[----:B------:R-:W-:Y:S01]  /*23c50*/  PRMT R8, RZ, 0x7610, R8 ;  /* 0x00007610ff087816 */ /* 0x000fe20000000008 */
[----:B-----5:R-:W-:Y:S02]  /*23c60*/  @!P0 IMAD.MOV.U32 R4, RZ, RZ, R9 ;  /* 0x000000ffff048224 */ /* 0x020fe400078e0009 */
[----:B----4-:R-:W-:-:S05]  /*23c70*/  @!P0 IMAD.MOV.U32 R5, RZ, RZ, R12 ;  /* 0x000000ffff058224 */ /* 0x010fca00078e000c */
[----:B------:R0:W3:Y:S04]  /*23c80*/  @!P0 LDG.E.U8 R8, desc[UR8][R4.64] ;  /* 0x0000000804088981 */ /* 0x0000e8000c1e1100 */
[----:B--2---:R1:W-:Y:S04]  /*23c90*/  STL [R1+0x6c], R3 ;  /* 0x00006c0301007387 */ /* 0x0043e80000100800 */
[----:B-1----:R-:W2:Y:S04]  /*23ca0*/  LDL.LU R3, [R1+0x1710] ;  /* 0x0017100001037983 */ /* 0x002ea80000300800 */
[----:B------:R-:W0:Y:S04]  /*23cb0*/  LDL R4, [R1+0x818] ;  /* 0x0008180001047983 */ /* 0x000e280000100800 */
[----:B------:R-:W0:Y:S01]  /*23cc0*/  LDL R5, [R1+0x81c] ;  /* 0x00081c0001057983 */ /* 0x000e220000100800 */
[----:B------:R-:W-:-:S03]  /*23cd0*/  PRMT R17, RZ, 0x7610, R17 ;  /* 0x00007610ff117816 */ /* 0x000fc60000000011 */
[----:B------:R-:W4:Y:S04]  /*23ce0*/  LDL R12, [R1+0x74c] ;  /* 0x00074c00010c7983 */ /* 0x000f280000100800 */
[----:B------:R-:W5:Y:S01]  /*23cf0*/  LDL R9, [R1+0xe78] ;  /* 0x000e780001097983 */ /* 0x000f620000100800 */
[----:B0-----:R-:W-:-:S04]  /*23d00*/  @!P0 LOP3.LUT R5, R5, R4, RZ, 0x3c, !PT ;  /* 0x0000000405058212 */ /* 0x001fc800078e3cff */
[----:B------:R-:W-:-:S04]  /*23d10*/  @!P0 LOP3.LUT R4, R5, R4, RZ, 0x3c, !PT ;  /* 0x0000000405048212 */ /* 0x000fc800078e3cff */
[----:B------:R-:W-:-:S05]  /*23d20*/  @!P0 LOP3.LUT R5, R5, R4, RZ, 0x3c, !PT ;  /* 0x0000000405058212 */ /* 0x000fca00078e3cff */
[----:B------:R-:W2:Y:S04]  /*23d30*/  @!P0 LDG.E.U8 R17, desc[UR8][R4.64] ;  /* 0x0000000804118981 */ /* 0x000ea8000c1e1100 */
[----:B---3--:R0:W-:Y:S04]  /*23d40*/  STL [R1+0x68], R8 ;  /* 0x0000680801007387 */ /* 0x0081e80000100800 */
[----:B0-----:R-:W5:Y:S04]  /*23d50*/  LDL R8, [R1+0xeb4] ;  /* 0x000eb40001087983 */ /* 0x001f680000100800 */
        /* <DEDUP_REMOVED lines=26> */
[----:B------:R-:W3:Y:S01]  /*23f00*/  @!P0 LDG.E.U8 R3, desc[UR8][R4.64] ;  /* 0x0000000804038981 */ /* 0x000ee2000c1e1100 */
[----:B------:R-:W-:-:S03]  /*23f10*/  PRMT R20, RZ, 0x7610, R20 ;  /* 0x00007610ff147816 */ /* 0x000fc60000000014 */
[----:B---3--:R0:W-:Y:S04]  /*23f20*/  STL [R1+0x4], R3 ;  /* 0x0000040301007387 */ /* 0x0081e80000100800 */
[----:B0-----:R-:W3:Y:S04]  /*23f30*/  LDL.LU R3, [R1+0x1700] ;  /* 0x0017000001037983 */ /* 0x001ee80000300800 */
[----:B------:R-:W2:Y:S01]  /*23f40*/  LDL R5, [R1+0x748] ;  /* 0x0007480001057983 */ /* 0x000ea20000100800 */
[----:B----4-:R-:W-:Y:S01]  /*23f50*/  @!P0 IMAD.MOV.U32 R4, RZ, RZ, R12 ;  /* 0x000000ffff048224 */ /* 0x010fe200078e000c */
[----:B------:R-:W-:-:S06]  /*23f60*/  PRMT R6, RZ, 0x7610, R6 ;  /* 0x00007610ff067816 */ /* 0x000fcc0000000006 */
[----:B-----5:R-:W4:Y:S04]  /*23f70*/  @!P0 LDG.E.U8 R6, desc[UR8][R8.64] ;  /* 0x0000000808068981 */ /* 0x020f28000c1e1100 */
[----:B--2---:R-:W2:Y:S04]  /*23f80*/  @!P0 LDG.E.U8 R20, desc[UR8][R4.64] ;  /* 0x0000000804148981 */ /* 0x004ea8000c1e1100 */
[----:B--2---:R-:W-:Y:S04]  /*23f90*/  STL [R1+0x16cc], R20 ;  /* 0x0016cc1401007387 */ /* 0x004fe80000100800 */
[----:B------:R-:W2:Y:S04]  /*23fa0*/  LDL R8, [R1+0xeb8] ;  /* 0x000eb80001087983 */ /* 0x000ea80000100800 */
[----:B------:R-:W2:Y:S01]  /*23fb0*/  LDL R9, [R1+0xf08] ;  /* 0x000f080001097983 */ /* 0x000ea20000100800 */
[----:B------:R-:W-:-:S03]  /*23fc0*/  PRMT R5, RZ, 0x7610, R5 ;  /* 0x00007610ff057816 */ /* 0x000fc60000000005 */
[----:B------:R-:W5:Y:S04]  /*23fd0*/  LDL R12, [R1+0x7ec] ;  /* 0x0007ec00010c7983 */ /* 0x000f680000100800 */
[----:B----4-:R-:W-:Y:S01]  /*23fe0*/  STL [R1+0x16d0], R6 ;  /* 0x0016d00601007387 */ /* 0x010fe20000100800 */
        /* <DEDUP_REMOVED lines=9> */
[----:B------:R-:W-:Y:S01]  /*24080*/  @!P0 LOP3.LUT R9, R9, R8, RZ, 0x3c, !PT ;  /* 0x0000000809098212 */ /* 0x000fe200078e3cff */
[----:B--2---:R0:W-:Y:S04]  /*24090*/  STL [R1+0x16d4], R5 ;  /* 0x0016d40501007387 */ /* 0x0041e80000100800 */
[----:B------:R1:W2:Y:S04]  /*240a0*/  @!P0 LDG.E.U8 R29, desc[UR8][R8.64] ;  /* 0x00000008081d8981 */ /* 0x0002a8000c1e1100 */
[----:B------:R-:W1:Y:S04]  /*240b0*/  LDL R8, [R1+0x7f8] ;  /* 0x0007f80001087983 */ /* 0x000e680000100800 */
[----:B------:R-:W1:Y:S01]  /*240c0*/  LDL R9, [R1+0x7fc] ;  /* 0x0007fc0001097983 */ /* 0x000e620000100800 */
[----:B------:R-:W-:-:S02]  /*240d0*/  PRMT R15, RZ, 0x7610, R15 ;  /* 0x00007610ff0f7816 */ /* 0x000fc4000000000f */
[----:B-1----:R-:W-:-:S04]  /*240e0*/  @!P0 LOP3.LUT R9, R9, R8, RZ, 0x3c, !PT ;  /* 0x0000000809098212 */ /* 0x002fc800078e3cff */
[----:B------:R-:W-:-:S04]  /*240f0*/  @!P0 LOP3.LUT R8, R9, R8, RZ, 0x3c, !PT ;  /* 0x0000000809088212 */ /* 0x000fc800078e3cff */
[----:B------:R-:W-:Y:S01]  /*24100*/  @!P0 LOP3.LUT R9, R9, R8, RZ, 0x3c, !PT ;  /* 0x0000000809098212 */ /* 0x000fe200078e3cff */
[----:B--2---:R1:W-:Y:S01]  /*24110*/  STL [R1+0x28], R29 ;  /* 0x0000281d01007387 */ /* 0x0043e20000100800 */
[----:B---3--:R-:W-:-:S03]  /*24120*/  PRMT R3, RZ, 0x7610, R3 ;  /* 0x00007610ff037816 */ /* 0x008fc60000000003 */
[----:B0-----:R-:W2:Y:S04]  /*24130*/  LDL R5, [R1+0x7dc] ;  /* 0x0007dc0001057983 */ /* 0x001ea80000100800 */
[----:B------:R0:W3:Y:S04]  /*24140*/  @!P0 LDG.E.U8 R15, desc[UR8][R8.64] ;  /* 0x00000008080f8981 */ /* 0x0000e8000c1e1100 */
[----:B-1----:R-:W4:Y:S04]  /*24150*/  LDL R29, [R1+0x7d8] ;  /* 0x0007d800011d7983 */ /* 0x002f280000100800 */
[----:B------:R-:W0:Y:S04]  /*24160*/  LDL R8, [R1+0x7f0] ;  /* 0x0007f00001087983 */ /* 0x000e280000100800 */
[----:B------:R-:W0:Y:S02]  /*24170*/  LDL R9, [R1+0x7f4] ;  /* 0x0007f40001097983 */ /* 0x000e240000100800 */
[----:B0-----:R-:W-:-:S04]  /*24180*/  @!P0 LOP3.LUT R9, R9, R8, RZ, 0x3c, !PT ;  /* 0x0000000809098212 */ /* 0x001fc800078e3cff */
[----:B------:R-:W-:-:S04]  /*24190*/  @!P0 LOP3.LUT R8, R9, R8, RZ, 0x3c, !PT ;  /* 0x0000000809088212 */ /* 0x000fc800078e3cff */
[----:B------:R-:W-:-:S05]  /*241a0*/  @!P0 LOP3.LUT R9, R9, R8, RZ, 0x3c, !PT ;  /* 0x0000000809098212 */ /* 0x000fca00078e3cff */
[----:B------:R-:W2:Y:S04]  /*241b0*/  @!P0 LDG.E.U8 R3, desc[UR8][R8.64] ;  /* 0x0000000808038981 */ /* 0x000ea8000c1e1100 */
[----:B---3--:R0:W-:Y:S04]  /*241c0*/  STL [R1+0x40], R15 ;  /* 0x0000400f01007387 */ /* 0x0081e80000100800 */
[----:B0-----:R-:W3:Y:S04]  /*241d0*/  LDL R15, [R1+0x7c4] ;  /* 0x0007c400010f7983 */ /* 0x001ee80000100800 */
[----:B--2---:R0:W-:Y:S04]  /*241e0*/  STL [R1+0x58], R3 ;  /* 0x0000580301007387 */ /* 0x0041e80000100800 */
[----:B0-----:R-:W2:Y:S04]  /*241f0*/  LDL.LU R3, [R1+0x16fc] ;  /* 0x0016fc0001037983 */ /* 0x001ea80000300800 */
[----:B------:R-:W2:Y:S01]  /*24200*/  LDL R9, [R1+0x7e8] ;  /* 0x0007e80001097983 */ /* 0x000ea20000100800 */
[----:B------:R-:W-:Y:S01]  /*24210*/  PRMT R10, RZ, 0x7610, R10 ;  /* 0x00007610ff0a7816 */ /* 0x000fe2000000000a */
[----:B-----5:R-:W-:Y:S01]  /*24220*/  @!P0 IMAD.MOV.U32 R8, RZ, RZ, R12 ;  /* 0x000000ffff088224 */ /* 0x020fe200078e000c */
[----:B------:R-:W-:Y:S01]  /*24230*/  PRMT R17, RZ, 0x7610, R17 ;  /* 0x00007610ff117816 */ /* 0x000fe20000000011 */
[----:B------:R-:W5:Y:S04]  /*24240*/  LDL R12, [R1+0x744] ;  /* 0x00074400010c7983 */ /* 0x000f680000100800 */
[----:B--2---:R0:W2:Y:S04]  /*24250*/  @!P0 LDG.E.U8 R10, desc[UR8][R8.64] ;  /* 0x00000008080a8981 */ /* 0x0040a8000c1e1100 */
[----:B------:R-:W0:Y:S04]  /*24260*/  LDL R8, [R1+0x7e0] ;  /* 0x0007e00001087983 */ /* 0x000e280000100800 */
[----:B------:R-:W0:Y:S01]  /*24270*/  LDL R9, [R1+0x7e4] ;  /* 0x0007e40001097983 */ /* 0x000e220000100800 */
[----:B------:R-:W-:-:S02]  /*24280*/  PRMT R3, RZ, 0x7610, R3 ;  /* 0x00007610ff037816 */ /* 0x000fc40000000003 */
[----:B0-----:R-:W-:-:S04]  /*24290*/  @!P0 LOP3.LUT R9, R9, R8, RZ, 0x3c, !PT ;  /* 0x0000000809098212 */ /* 0x001fc800078e3cff */
[----:B------:R-:W-:-:S04]  /*242a0*/  @!P0 LOP3.LUT R8, R9, R8, RZ, 0x3c, !PT ;  /* 0x0000000809088212 */ /* 0x000fc800078e3cff */
[----:B------:R-:W-:-:S05]  /*242b0*/  @!P0 LOP3.LUT R9, R9, R8, RZ, 0x3c, !PT ;  /* 0x0000000809098212 */ /* 0x000fca00078e3cff */
[----:B------:R0:W3:Y:S02]  /*242c0*/  @!P0 LDG.E.U8 R17, desc[UR8][R8.64] ;  /* 0x0000000808118981 */ /* 0x0000e4000c1e1100 */
[----:B0-----:R-:W-:Y:S02]  /*242d0*/  @!P0 IMAD.MOV.U32 R8, RZ, RZ, R5 ;  /* 0x000000ffff088224 */ /* 0x001fe400078e0005 */
[----:B----4-:R-:W-:-:S05]  /*242e0*/  @!P0 IMAD.MOV.U32 R9, RZ, RZ, R29 ;  /* 0x000000ffff098224 */ /* 0x010fca00078e001d */
[----:B------:R-:W4:Y:S04]  /*242f0*/  @!P0 LDG.E.U8 R3, desc[UR8][R8.64] ;  /* 0x0000000808038981 */ /* 0x000f28000c1e1100 */
[----:B--2---:R0:W-:Y:S04]  /*24300*/  STL [R1+0x60], R10 ;  /* 0x0000600a01007387 */ /* 0x0041e80000100800 */
[----:B0-----:R-:W2:Y:S04]  /*24310*/  LDL R10, [R1+0xe7c] ;  /* 0x000e7c00010a7983 */ /* 0x001ea80000100800 */
[----:B---3--:R0:W-:Y:S04]  /*24320*/  STL [R1+0x5c], R17 ;  /* 0x00005c1101007387 */ /* 0x0081e80000100800 */
[----:B0-----:R-:W3:Y:S04]  /*24330*/  LDL.LU R17, [R1+0x16f8] ;  /* 0x0016f80001117983 */ /* 0x001ee80000300800 */
[----:B------:R-:W2:Y:S04]  /*24340*/  LDL R29, [R1+0xe80] ;  /* 0x000e8000011d7983 */ /* 0x000ea80000100800 */
[----:B------:R-:W2:Y:S04]  /*24350*/  LDL R5, [R1+0xebc] ;  /* 0x000ebc0001057983 */ /* 0x000ea80000100800 */
[----:B----4-:R0:W-:Y:S04]  /*24360*/  STL [R1+0x4c], R3 ;  /* 0x00004c0301007387 */ /* 0x0101e80000100800 */
[----:B0-----:R-:W4:Y:S04]  /*24370*/  LDL.LU R3, [R1+0x16f4] ;  /* 0x0016f40001037983 */ /* 0x001f280000300800 */
[----:B------:R-:W2:Y:S01]  /*24380*/  LDL R9, [R1+0x7c0] ;  /* 0x0007c00001097983 */ /* 0x000ea20000100800 */
[----:B------:R-:W-:Y:S01]  /*24390*/  PRMT R14, RZ, 0x7610, R14 ;  /* 0x00007610ff0e7816 */ /* 0x000fe2000000000e */
[----:B------:R-:W-:-:S02]  /*243a0*/  @!P0 IMAD.MOV.U32 R8, RZ, RZ, R15 ;  /* 0x000000ffff088224 */ /* 0x000fc400078e000f */
[----:B------:R-:W3:Y:S04]  /*243b0*/  LDL R15, [R1+0xec0] ;  /* 0x000ec000010f7983 */ /* 0x000ee80000100800 */
[----:B--2---:R0:W2:Y:S04]  /*243c0*/  @!P0 LDG.E.U8 R14, desc[UR8][R8.64] ;  /* 0x00000008080e8981 */ /* 0x0040a8000c1e1100 */
[----:B------:R-:W0:Y:S04]  /*243d0*/  LDL R8, [R1+0x780] ;  /* 0x0007800001087983 */ /* 0x000e280000100800 */
[----:B------:R-:W0:Y:S01]  /*243e0*/  LDL R9, [R1+0x784] ;  /* 0x0007840001097983 */ /* 0x000e220000100800 */
[----:B----4-:R-:W-:-:S02]  /*243f0*/  PRMT R3, RZ, 0x7610, R3 ;  /* 0x00007610ff037816 */ /* 0x010fc40000000003 */
[----:B0-----:R-:W-:-:S04]  /*24400*/  @!P0 LOP3.LUT R9, R9, R8, RZ, 0x3c, !PT ;  /* 0x0000000809098212 */ /* 0x001fc800078e3cff */
[----:B------:R-:W-:-:S04]  /*24410*/  @!P0 LOP3.LUT R8, R9, R8, RZ, 0x3c, !PT ;  /* 0x0000000809088212 */ /* 0x000fc800078e3cff */
[----:B------:R-:W-:Y:S01]  /*24420*/  @!P0 LOP3.LUT R9, R9, R8, RZ, 0x3c, !PT ;  /* 0x0000000809098212 */ /* 0x000fe200078e3cff */
[----:B--2---:R0:W-:Y:S04]  /*24430*/  STL [R1+0x20], R14 ;  /* 0x0000200e01007387 */ /* 0x0041e80000100800 */
[----:B------:R1:W2:Y:S04]  /*24440*/  @!P0 LDG.E.U8 R3, desc[UR8][R8.64] ;  /* 0x0000000808038981 */ /* 0x0002a8000c1e1100 */
[----:B0-----:R-:W4:Y:S01]  /*24450*/  LDL R14, [R1+0xf04] ;  /* 0x000f0400010e7983 */ /* 0x001f220000100800 */
[----:B------:R-:W-:Y:S01]  /*24460*/  PRMT R18, RZ, 0x7610, R18 ;  /* 0x00007610ff127816 */ /* 0x000fe20000000012 */
[----:B-1----:R-:W-:-:S02]  /*24470*/  @!P0 IMAD.MOV.U32 R8, RZ, RZ, R10 ;  /* 0x000000ffff088224 */ /* 0x002fc400078e000a */
[----:B-----5:R-:W-:Y:S01]  /*24480*/  @!P0 IMAD.MOV.U32 R9, RZ, RZ, R12 ;  /* 0x000000ffff098224 */ /* 0x020fe200078e000c */
[----:B------:R-:W-:-:S04]  /*24490*/  PRMT R2, RZ, 0x7610, R2 ;  /* 0x00007610ff027816 */ /* 0x000fc80000000002 */
[----:B------:R0:W5:Y:S01]  /*244a0*/  @!P0 LDG.E.U8 R18, desc[UR8][R8.64] ;  /* 0x0000000808128981 */ /* 0x000162000c1e1100 */
[----:B------:R-:W-:Y:S01]  /*244b0*/  PRMT R4, RZ, 0x7610, R4 ;  /* 0x00007610ff047816 */ /* 0x000fe20000000004 */
[----:B0-----:R-:W-:Y:S02]  /*244c0*/  @!P0 IMAD.MOV.U32 R8, RZ, RZ, R5 ;  /* 0x000000ffff088224 */ /* 0x001fe400078e0005 */
[----:B------:R-:W-:-:S05]  /*244d0*/  @!P0 IMAD.MOV.U32 R9, RZ, RZ, R29 ;  /* 0x000000ffff098224 */ /* 0x000fca00078e001d */
[----:B------:R3:W5:Y:S02]  /*244e0*/  @!P0 LDG.E.U8 R2, desc[UR8][R8.64] ;  /* 0x0000000808028981 */ /* 0x000764000c1e1100 */
[----:B---3--:R-:W-:Y:S02]  /*244f0*/  @!P0 IMAD.MOV.U32 R9, RZ, RZ, R15 ;  /* 0x000000ffff098224 */ /* 0x008fe400078e000f */
[----:B--2---:R0:W-:Y:S01]  /*24500*/  STL [R1+0x38], R3 ;  /* 0x0000380301007387 */ /* 0x0041e20000100800 */
[----:B----4-:R-:W-:-:S03]  /*24510*/  @!P0 IMAD.MOV.U32 R8, RZ, RZ, R14 ;  /* 0x000000ffff088224 */ /* 0x010fc600078e000e */
[----:B0-----:R-:W2:Y:S04]  /*24520*/  LDL.LU R3, [R1+0x16f0] ;  /* 0x0016f00001037983 */ /* 0x001ea80000300800 */
[----:B------:R-:W3:Y:S04]  /*24530*/  LDL R12, [R1+0x7b8] ;  /* 0x0007b800010c7983 */ /* 0x000ee80000100800 */
[----:B------:R-:W4:Y:S04]  /*24540*/  LDL R10, [R1+0x7bc] ;  /* 0x0007bc00010a7983 */ /* 0x000f280000100800 */
[----:B------:R3:W2:Y:S01]  /*24550*/  @!P0 LDG.E.U8 R4, desc[UR8][R8.64] ;  /* 0x0000000808048981 */ /* 0x0006a2000c1e1100 */
[----:B------:R-:W-:-:S03]  /*24560*/  PRMT R6, RZ, 0x7610, R6 ;  /* 0x00007610ff067816 */ /* 0x000fc60000000006 */
[----:B-----5:R0:W-:Y:S04]  /*24570*/  STL [R1+0x16c0], R18 ;  /* 0x0016c01201007387 */ /* 0x0201e80000100800 */
[----:B------:R-:W5:Y:S04]  /*24580*/  LDL R29, [R1+0x7b4] ;  /* 0x0007b400011d7983 */ /* 0x000f680000100800 */
[----:B------:R-:W5:Y:S04]  /*24590*/  LDL R5, [R1+0x7ac] ;  /* 0x0007ac0001057983 */ /* 0x000f680000100800 */
[----:B0-----:R-:W5:Y:S04]  /*245a0*/  LDL R18, [R1+0x7a8] ;  /* 0x0007a80001127983 */ /* 0x001f680000100800 */
[----:B------:R0:W-:Y:S04]  /*245b0*/  STL [R1+0x16c4], R2 ;  /* 0x0016c40201007387 */ /* 0x0001e80000100800 */
[----:B------:R-:W5:Y:S04]  /*245c0*/  LDL R15, [R1+0x7a0] ;  /* 0x0007a000010f7983 */ /* 0x000f680000100800 */
[----:B0-----:R-:W5:Y:S01]  /*245d0*/  LDL R2, [R1+0x7a4] ;  /* 0x0007a40001027983 */ /* 0x001f620000100800 */
[----:B---3--:R-:W-:-:S02]  /*245e0*/  @!P0 IMAD.MOV.U32 R9, RZ, RZ, R12 ;  /* 0x000000ffff098224 */ /* 0x008fc400078e000c */
[----:B----4-:R-:W-:Y:S01]  /*245f0*/  @!P0 IMAD.MOV.U32 R8, RZ, RZ, R10 ;  /* 0x000000ffff088224 */ /* 0x010fe200078e000a */
[----:B--2---:R0:W-:Y:S04]  /*24600*/  STL [R1+0x16c8], R4 ;  /* 0x0016c80401007387 */ /* 0x0041e80000100800 */
[----:B------:R-:W2:Y:S04]  /*24610*/  LDL R14, [R1+0x798] ;  /* 0x00079800010e7983 */ /* 0x000ea80000100800 */
[----:B------:R-:W3:Y:S01]  /*24620*/  LDL R12, [R1+0x79c] ;  /* 0x00079c00010c7983 */ /* 0x000ee20000100800 */
[----:B------:R-:W-:-:S03]  /*24630*/  PRMT R20, RZ, 0x7610, R20 ;  /* 0x00007610ff147816 */ /* 0x000fc60000000014 */
[----:B------:R5:W4:Y:S01]  /*24640*/  @!P0 LDG.E.U8 R6, desc[UR8][R8.64] ;  /* 0x0000000808068981 */ /* 0x000b22000c1e1100 */
[----:B------:R-:W-:Y:S02]  /*24650*/  PRMT R0, RZ, 0x7610, R0 ;  /* 0x00007610ff007816 */ /* 0x000fe40000000000 */
[----:B------:R-:W-:Y:S01]  /*24660*/  PRMT R11, RZ, 0x7610, R11 ;  /* 0x00007610ff0b7816 */ /* 0x000fe2000000000b */
[----:B------:R-:W2:Y:S04]  /*24670*/  LDL R10, [R1+0x778] ;  /* 0x00077800010a7983 */ /* 0x000ea80000100800 */
[----:B------:R-:W2:Y:S01]  /*24680*/  LDL R9, [R1+0x7b0] ;  /* 0x0007b00001097983 */ /* 0x000ea20000100800 */
[----:B-----5:R-:W-:Y:S01]  /*24690*/  @!P0 IMAD.MOV.U32 R8, RZ, RZ, R29 ;  /* 0x000000ffff088224 */ /* 0x020fe200078e001d */
[----:B0-----:R-:W-:-:S04]  /*246a0*/  PRMT R4, RZ, 0x7610, R4 ;  /* 0x00007610ff047816 */ /* 0x001fc80000000004 */
[----:B--2---:R0:W2:Y:S02]  /*246b0*/  @!P0 LDG.E.U8 R20, desc[UR8][R8.64] ;  /* 0x0000000808148981 */ /* 0x0040a4000c1e1100 */
[----:B0-----:R-:W-:Y:S02]  /*246c0*/  @!P0 IMAD.MOV.U32 R8, RZ, RZ, R5 ;  /* 0x000000ffff088224 */ /* 0x001fe400078e0005 */
[----:B------:R-:W-:-:S05]  /*246d0*/  @!P0 IMAD.MOV.U32 R9, RZ, RZ, R18 ;  /* 0x000000ffff098224 */ /* 0x000fca00078e0012 */
[----:B------:R0:W5:Y:S02]  /*246e0*/  @!P0 LDG.E.U8 R4, desc[UR8][R8.64] ;  /* 0x0000000808048981 */ /* 0x000164000c1e1100 */
[----:B0-----:R-:W-:Y:S02]  /*246f0*/  @!P0 IMAD.MOV.U32 R8, RZ, RZ, R2 ;  /* 0x000000ffff088224 */ /* 0x001fe400078e0002 */
[----:B------:R-:W-:-:S05]  /*24700*/  @!P0 IMAD.MOV.U32 R9, RZ, RZ, R15 ;  /* 0x000000ffff098224 */ /* 0x000fca00078e000f */
[----:B------:R3:W2:Y:S04]  /*24710*/  @!P0 LDG.E.U8 R0, desc[UR8][R8.64] ;  /* 0x0000000808008981 */ /* 0x0006a8000c1e1100 */
[----:B----4-:R0:W-:Y:S04]  /*24720*/  STL [R1+0x30], R6 ;  /* 0x0000300601007387 */ /* 0x0101e80000100800 */
[----:B------:R-:W4:Y:S01]  /*24730*/  LDL R5, [R1+0x770] ;  /* 0x0007700001057983 */ /* 0x000f220000100800 */
[----:B---3--:R-:W-:Y:S02]  /*24740*/  @!P0 IMAD.MOV.U32 R8, RZ, RZ, R12 ;  /* 0x000000ffff088224 */ /* 0x008fe400078e000c */
[----:B------:R-:W-:Y:S01]  /*24750*/  @!P0 IMAD.MOV.U32 R9, RZ, RZ, R14 ;  /* 0x000000ffff098224 */ /* 0x000fe200078e000e */
[----:B0-----:R-:W3:Y:S04]  /*24760*/  LDL R6, [R1+0x77c] ;  /* 0x00077c0001067983 */ /* 0x001ee80000100800 */
[----:B------:R0:W4:Y:S02]  /*24770*/  @!P0 LDG.E.U8 R11, desc[UR8][R8.64] ;  /* 0x00000008080b8981 */ /* 0x000124000c1e1100 */
[----:B0-----:R-:W-:-:S02]  /*24780*/  @!P0 IMAD.MOV.U32 R9, RZ, RZ, R10 ;  /* 0x000000ffff098224 */ /* 0x001fc400078e000a */
[----:B-----5:R0:W-:Y:S04]  /*24790*/  STL [R1+0x18], R4 ;  /* 0x0000180401007387 */ /* 0x0201e80000100800 */
[----:B------:R-:W5:Y:S04]  /*247a0*/  LDL R2, [R1+0x768] ;  /* 0x0007680001027983 */ /* 0x000f680000100800 */
[----:B0-----:R-:W5:Y:S04]  /*247b0*/  LDL R4, [R1+0x774] ;  /* 0x0007740001047983 */ /* 0x001f680000100800 */
[----:B--2---:R0:W-:Y:S04]  /*247c0*/  STL [R1+0xc], R0 ;  /* 0x00000c0001007387 */ /* 0x0041e80000100800 */
[----:B------:R-:W2:Y:S04]  /*247d0*/  LDL R12, [R1+0x740] ;  /* 0x00074000010c7983 */ /* 0x000ea80000100800 */
[----:B0-----:R-:W2:Y:S01]  /*247e0*/  LDL R0, [R1+0x76c] ;  /* 0x00076c0001007983 */ /* 0x001ea20000100800 */
[----:B---3--:R-:W-:-:S03]  /*247f0*/  @!P0 IMAD.MOV.U32 R8, RZ, RZ, R6 ;  /* 0x000000ffff088224 */ /* 0x008fc600078e0006 */
[----:B----4-:R0:W-:Y:S04]  /*24800*/  STL [R1+0x8], R11 ;  /* 0x0000080b01007387 */ /* 0x0101e80000100800 */
[----:B------:R-:W3:Y:S04]  /*24810*/  LDL R10, [R1+0xe88] ;  /* 0x000e8800010a7983 */ /* 0x000ee80000100800 */
[----:B------:R-:W4:Y:S04]  /*24820*/  LDL R6, [R1+0xec4] ;  /* 0x000ec40001067983 */ /* 0x000f280000100800 */
[----:B0-----:R-:W3:Y:S01]  /*24830*/  LDL R11, [R1+0xe84] ;  /* 0x000e8400010b7983 */ /* 0x001ee20000100800 */
[----:B------:R-:W-:-:S02]  /*24840*/  PRMT R13, RZ, 0x7610, R13 ;  /* 0x00007610ff0d7816 */ /* 0x000fc4000000000d */
[----:B------:R-:W-:-:S04]  /*24850*/  PRMT R28, RZ, 0x7610, R28 ;  /* 0x00007610ff1c7816 */ /* 0x000fc8000000001c */
[----:B------:R0:W4:Y:S01]  /*24860*/  @!P0 LDG.E.U8 R13, desc[UR8][R8.64] ;  /* 0x00000008080d8981 */ /* 0x000122000c1e1100 */
[----:B------:R-:W-:Y:S01]  /*24870*/  PRMT R27, RZ, 0x7610, R27 ;  /* 0x00007610ff1b7816 */ /* 0x000fe2000000001b */
[----:B0-----:R-:W-:Y:S01]  /*24880*/  @!P0 IMAD.MOV.U32 R9, RZ, RZ, R5 ;  /* 0x000000ffff098224 */ /* 0x001fe200078e0005 */
[----:B------:R-:W-:Y:S02]  /*24890*/  PRMT R16, RZ, 0x7610, R16 ;  /* 0x00007610ff107816 */ /* 0x000fe40000000010 */
[----:B------:R-:W-:Y:S01]  /*248a0*/  PRMT R7, RZ, 0x7610, R7 ;  /* 0x00007610ff077816 */ /* 0x000fe20000000007 */
[----:B------:R-:W4:Y:S01]  /*248b0*/  LDL R5, [R1+0xec8] ;  /* 0x000ec80001057983 */ /* 0x000f220000100800 */
[----:B-----5:R-:W-:-:S03]  /*248c0*/  @!P0 IMAD.MOV.U32 R8, RZ, RZ, R4 ;  /* 0x000000ffff088224 */ /* 0x020fc600078e0004 */
[----:B------:R-:W5:Y:S04]  /*248d0*/  LDL R4, [R1+0xf00] ;  /* 0x000f000001047983 */ /* 0x000f680000100800 */
[----:B------:R0:W5:Y:S02]  /*248e0*/  @!P0 LDG.E.U8 R28, desc[UR8][R8.64] ;  /* 0x00000008081c8981 */ /* 0x000164000c1e1100 */
[----:B0-----:R-:W-:Y:S02]  /*248f0*/  @!P0 IMAD.MOV.U32 R9, RZ, RZ, R2 ;  /* 0x000000ffff098224 */ /* 0x001fe400078e0002 */
[----:B--2---:R-:W-:-:S05]  /*24900*/  @!P0 IMAD.MOV.U32 R8, RZ, RZ, R0 ;  /* 0x000000ffff088224 */ /* 0x004fca00078e0000 */
[----:B------:R0:W2:Y:S02]  /*24910*/  @!P0 LDG.E.U8 R27, desc[UR8][R8.64] ;  /* 0x00000008081b8981 */ /* 0x0000a4000c1e1100 */
[----:B0-----:R-:W-:Y:S02]  /*24920*/  @!P0 IMAD.MOV.U32 R9, RZ, RZ, R12 ;  /* 0x000000ffff098224 */ /* 0x001fe400078e000c */
[----:B---3--:R-:W-:Y:S02]  /*24930*/  @!P0 IMAD.MOV.U32 R8, RZ, RZ, R11 ;  /* 0x000000ffff088224 */ /* 0x008fe400078e000b */
[----:B------:R-:W-:Y:S02]  /*24940*/  @!P0 IMAD.MOV.U32 R11, RZ, RZ, R10 ;  /* 0x000000ffff0b8224 */ /* 0x000fe400078e000a */
[----:B----4-:R-:W-:Y:S01]  /*24950*/  @!P0 IMAD.MOV.U32 R10, RZ, RZ, R6 ;  /* 0x000000ffff0a8224 */ /* 0x010fe200078e0006 */
[----:B------:R0:W3:Y:S04]  /*24960*/  @!P0 LDG.E.U8 R16, desc[UR8][R8.64] ;  /* 0x0000000808108981 */ /* 0x0000e8000c1e1100 */
[----:B------:R1:W4:Y:S01]  /*24970*/  @!P0 LDG.E.U8 R7, desc[UR8][R10.64] ;  /* 0x000000080a078981 */ /* 0x000322000c1e1100 */
[----:B0-----:R-:W-:Y:S01]  /*24980*/  PRMT R8, RZ, 0x7610, R8 ;  /* 0x00007610ff087816 */ /* 0x001fe20000000008 */
[----:B-1----:R-:W-:-:S02]  /*24990*/  @!P0 IMAD.MOV.U32 R11, RZ, RZ, R5 ;  /* 0x000000ffff0b8224 */ /* 0x002fc400078e0005 */
[----:B-----5:R-:W-:Y:S04]  /*249a0*/  STL [R1+0x1698], R28 ;  /* 0x0016981c01007387 */ /* 0x020fe80000100800 */
[----:B------:R-:W-:Y:S04]  /*249b0*/  STL [R1+0x2c], R20 ;  /* 0x00002c1401007387 */ /* 0x000fe80000100800 */
[----:B------:R-:W5:Y:S04]  /*249c0*/  LDL R2, [R1+0x760] ;  /* 0x0007600001027983 */ /* 0x000f680000100800 */
[----:B------:R-:W5:Y:S01]  /*249d0*/  LDL R0, [R1+0x764] ;  /* 0x0007640001007983 */ /* 0x000f620000100800 */
[----:B------:R-:W-:-:S05]  /*249e0*/  @!P0 IMAD.MOV.U32 R10, RZ, RZ, R4 ;  /* 0x000000ffff0a8224 */ /* 0x000fca00078e0004 */
[----:B------:R5:W5:Y:S04]  /*249f0*/  @!P0 LDG.E.U8 R8, desc[UR8][R10.64] ;  /* 0x000000080a088981 */ /* 0x000b68000c1e1100 */
[----:B--2---:R-:W-:Y:S04]  /*24a00*/  STL [R1+0x1680], R27 ;  /* 0x0016801b01007387 */ /* 0x004fe80000100800 */
[----:B---3--:R-:W-:Y:S04]  /*24a10*/  STL [R1+0x16ac], R16 ;  /* 0x0016ac1001007387 */ /* 0x008fe80000100800 */
[----:B------:R0:W-:Y:S04]  /*24a20*/  STL [R1], R13 ;  /* 0x0000000d01007387 */ /* 0x0001e80000100800 */
[----:B------:R-:W2:Y:S04]  /*24a30*/  LDL R6, [R1+0x75c] ;  /* 0x00075c0001067983 */ /* 0x000ea80000100800 */
[----:B0-----:R-:W3:Y:S04]  /*24a40*/  LDL R13, [R1+0x758] ;  /* 0x00075800010d7983 */ /* 0x001ee80000100800 */
[----:B----4-:R-:W-:Y:S04]  /*24a50*/  STL [R1+0x16b0], R7 ;  /* 0x0016b00701007387 */ /* 0x010fe80000100800 */
[----:B------:R-:W4:Y:S04]  /*24a60*/  LDL R12, [R1+0x73c] ;  /* 0x00073c00010c7983 */ /* 0x000f280000100800 */
[----:B------:R-:W4:Y:S01]  /*24a70*/  LDL R4, [R1+0xe8c] ;  /* 0x000e8c0001047983 */ /* 0x000f220000100800 */
[----:B------:R-:W-:-:S02]  /*24a80*/  PRMT R26, RZ, 0x7610, R26 ;  /* 0x00007610ff1a7816 */ /* 0x000fc4000000001a */
[----:B------:R-:W-:Y:S02]  /*24a90*/  PRMT R22, RZ, 0x7610, R22 ;  /* 0x00007610ff167816 */ /* 0x000fe40000000016 */
[----:B------:R-:W-:Y:S01]  /*24aa0*/  PRMT R9, RZ, 0x7610, R9 ;  /* 0x00007610ff097816 */ /* 0x000fe20000000009 */
[----:B-----5:R-:W-:Y:S02]  /*24ab0*/  @!P0 IMAD.MOV.U32 R11, RZ, RZ, R2 ;  /* 0x000000ffff0b8224 */ /* 0x020fe400078e0002 */
[----:B------:R-:W-:-:S05]  /*24ac0*/  @!P0 IMAD.MOV.U32 R10, RZ, RZ, R0 ;  /* 0x000000ffff0a8224 */ /* 0x000fca00078e0000 */
[----:B------:R2:W5:Y:S04]  /*24ad0*/  @!P0 LDG.E.U8 R26, desc[UR8][R10.64] ;  /* 0x000000080a1a8981 */ /* 0x000568000c1e1100 */
[----:B------:R0:W-:Y:S04]  /*24ae0*/  STL [R1+0x16b4], R8 ;  /* 0x0016b40801007387 */ /* 0x0001e80000100800 */
[----:B------:R-:W5:Y:S04]  /*24af0*/  LDL R5, [R1+0xe94] ;  /* 0x000e940001057983 */ /* 0x000f680000100800 */
[----:B------:R-:W5:Y:S04]  /*24b00*/  LDL R2, [R1+0x734] ;  /* 0x0007340001027983 */ /* 0x000f680000100800 */
[----:B------:R-:W5:Y:S04]  /*24b10*/  LDL R0, [R1+0xe9c] ;  /* 0x000e9c0001007983 */ /* 0x000f680000100800 */
[----:B0-----:R-:W5:Y:S01]  /*24b20*/  LDL R8, [R1+0x738] ;  /* 0x0007380001087983 */ /* 0x001f620000100800 */
[----:B--2---:R-:W-:-:S02]  /*24b30*/  @!P0 IMAD.MOV.U32 R10, RZ, RZ, R6 ;  /* 0x000000ffff0a8224 */ /* 0x004fc400078e0006 */
[----:B---3--:R-:W-:Y:S02]  /*24b40*/  @!P0 IMAD.MOV.U32 R11, RZ, RZ, R13 ;  /* 0x000000ffff0b8224 */ /* 0x008fe400078e000d */
[----:B----4-:R-:W-:Y:S02]  /*24b50*/  @!P0 IMAD.MOV.U32 R13, RZ, RZ, R12 ;  /* 0x000000ffff0d8224 */ /* 0x010fe400078e000c */
[----:B------:R-:W-:Y:S01]  /*24b60*/  @!P0 IMAD.MOV.U32 R12, RZ, RZ, R4 ;  /* 0x000000ffff0c8224 */ /* 0x000fe200078e0004 */
[----:B------:R0:W2:Y:S04]  /*24b70*/  @!P0 LDG.E.U8 R22, desc[UR8][R10.64] ;  /* 0x000000080a168981 */ /* 0x0000a8000c1e1100 */
[----:B------:R1:W3:Y:S01]  /*24b80*/  @!P0 LDG.E.U8 R9, desc[UR8][R12.64] ;  /* 0x000000080c098981 */ /* 0x0002e2000c1e1100 */
[----:B0-----:R-:W-:-:S03]  /*24b90*/  PRMT R10, RZ, 0x7610, R10 ;  /* 0x00007610ff0a7816 */ /* 0x001fc6000000000a */
[----:B-----5:R-:W-:Y:S04]  /*24ba0*/  STL [R1+0x1668], R26 ;  /* 0x0016681a01007387 */ /* 0x020fe80000100800 */
[----:B------:R-:W4:Y:S04]  /*24bb0*/  LDL R7, [R1+0x730] ;  /* 0x0007300001077983 */ /* 0x000f280000100800 */
[----:B------:R-:W5:Y:S01]  /*24bc0*/  LDL R6, [R1+0xea4] ;  /* 0x000ea40001067983 */ /* 0x000f620000100800 */
[----:B-1----:R-:W-:Y:S02]  /*24bd0*/  @!P0 IMAD.MOV.U32 R12, RZ, RZ, R5 ;  /* 0x000000ffff0c8224 */ /* 0x002fe400078e0005 */
[----:B------:R-:W-:-:S05]  /*24be0*/  @!P0 IMAD.MOV.U32 R13, RZ, RZ, R8 ;  /* 0x000000ffff0d8224 */ /* 0x000fca00078e0008 */
[----:B------:R0:W5:Y:S04]  /*24bf0*/  @!P0 LDG.E.U8 R10, desc[UR8][R12.64] ;  /* 0x000000080c0a8981 */ /* 0x000168000c1e1100 */
[----:B--2---:R-:W-:Y:S04]  /*24c00*/  STL [R1+0x166c], R22 ;  /* 0x00166c1601007387 */ /* 0x004fe80000100800 */
[----:B------:R-:W2:Y:S04]  /*24c10*/  LDL R4, [R1+0xecc] ;  /* 0x000ecc0001047983 */ /* 0x000ea80000100800 */
[----:B---3--:R-:W-:Y:S04]  /*24c20*/  STL [R1+0x169c], R9 ;  /* 0x00169c0901007387 */ /* 0x008fe80000100800 */
[----:B------:R-:W3:Y:S01]  /*24c30*/  LDL R5, [R1+0xe90] ;  /* 0x000e900001057983 */ /* 0x000ee20000100800 */
[----:B------:R-:W-:Y:S01]  /*24c40*/  PRMT R11, RZ, 0x7610, R11 ;  /* 0x00007610ff0b7816 */ /* 0x000fe2000000000b */
[----:B------:R-:W-:-:S02]  /*24c50*/  @!P0 IMAD.MOV.U32 R14, RZ, RZ, R0 ;  /* 0x000000ffff0e8224 */ /* 0x000fc400078e0000 */
[----:B------:R-:W-:Y:S01]  /*24c60*/  @!P0 IMAD.MOV.U32 R15, RZ, RZ, R2 ;  /* 0x000000ffff0f8224 */ /* 0x000fe200078e0002 */
[----:B0-----:R-:W-:-:S04]  /*24c70*/  PRMT R12, RZ, 0x7610, R12 ;  /* 0x00007610ff0c7816 */ /* 0x001fc8000000000c */
[----:B------:R4:W3:Y:S01]  /*24c80*/  @!P0 LDG.E.U8 R11, desc[UR8][R14.64] ;  /* 0x000000080e0b8981 */ /* 0x0008e2000c1e1100 */
[----:B------:R-:W-:Y:S01]  /*24c90*/  PRMT R13, RZ, 0x7610, R13 ;  /* 0x00007610ff0d7816 */ /* 0x000fe2000000000d */
[----:B----4-:R-:W-:Y:S02]  /*24ca0*/  @!P0 IMAD.MOV.U32 R15, RZ, RZ, R7 ;  /* 0x000000ffff0f8224 */ /* 0x010fe400078e0007 */
[----:B-----5:R-:W-:-:S05]  /*24cb0*/  @!P0 IMAD.MOV.U32 R14, RZ, RZ, R6 ;  /* 0x000000ffff0e8224 */ /* 0x020fca00078e0006 */
[----:B------:R2:W4:Y:S04]  /*24cc0*/  @!P0 LDG.E.U8 R12, desc[UR8][R14.64] ;  /* 0x000000080e0c8981 */ /* 0x000528000c1e1100 */
[----:B------:R0:W-:Y:S04]  /*24cd0*/  STL [R1+0x1684], R10 ;  /* 0x0016840a01007387 */ /* 0x0001e80000100800 */
[----:B------:R-:W5:Y:S04]  /*24ce0*/  LDL R2, [R1+0xe98] ;  /* 0x000e980001027983 */ /* 0x000f680000100800 */
[----:B------:R-:W5:Y:S01]  /*24cf0*/  LDL R0, [R1+0xed4] ;  /* 0x000ed40001007983 */ /* 0x000f620000100800 */
[----:B--2---:R-:W-:-:S02]  /*24d00*/  @!P0 IMAD.MOV.U32 R14, RZ, RZ, R4 ;  /* 0x000000ffff0e8224 */ /* 0x004fc400078e0004 */
[----:B---3--:R-:W-:-:S05]  /*24d10*/  @!P0 IMAD.MOV.U32 R15, RZ, RZ, R5 ;  /* 0x000000ffff0f8224 */ /* 0x008fca00078e0005 */
[----:B------:R5:W2:Y:S04]  /*24d20*/  @!P0 LDG.E.U8 R13, desc[UR8][R14.64] ;  /* 0x000000080e0d8981 */ /* 0x000aa8000c1e1100 */
[----:B------:R1:W-:Y:S04]  /*24d30*/  STL [R1+0x1670], R11 ;  /* 0x0016700b01007387 */ /* 0x0003e80000100800 */
[----:B0-----:R-:W3:Y:S04]  /*24d40*/  LDL R10, [R1+0xedc] ;  /* 0x000edc00010a7983 */ /* 0x001ee80000100800 */
[----:B------:R-:W3:Y:S04]  /*24d50*/  LDL R8, [R1+0xee4] ;  /* 0x000ee40001087983 */ /* 0x000ee80000100800 */
[----:B-1----:R-:W3:Y:S04]  /*24d60*/  LDL R11, [R1+0xea0] ;  /* 0x000ea000010b7983 */ /* 0x002ee80000100800 */
[----:B----4-:R-:W-:Y:S04]  /*24d70*/  STL [R1+0x1674], R12 ;  /* 0x0016740c01007387 */ /* 0x010fe80000100800 */
[----:B------:R-:W4:Y:S04]  /*24d80*/  LDL R9, [R1+0xea8] ;  /* 0x000ea80001097983 */ /* 0x000f280000100800 */
[----:B------:R-:W4:Y:S04]  /*24d90*/  LDL R7, [R1+0xed0] ;  /* 0x000ed00001077983 */ /* 0x000f280000100800 */
[----:B------:R-:W4:Y:S04]  /*24da0*/  LDL R6, [R1+0xefc] ;  /* 0x000efc0001067983 */ /* 0x000f280000100800 */
[----:B------:R-:W4:Y:S04]  /*24db0*/  LDL R5, [R1+0xed8] ;  /* 0x000ed80001057983 */ /* 0x000f280000100800 */
[----:B------:R-:W4:Y:S01]  /*24dc0*/  LDL R4, [R1+0xef8] ;  /* 0x000ef80001047983 */ /* 0x000f220000100800 */
[----:B-----5:R-:W-:-:S02]  /*24dd0*/  @!P0 IMAD.MOV.U32 R15, RZ, RZ, R2 ;  /* 0x000000ffff0f8224 */ /* 0x020fc400078e0002 */
[----:B------:R-:W-:Y:S01]  /*24de0*/  @!P0 IMAD.MOV.U32 R14, RZ, RZ, R0 ;  /* 0x000000ffff0e8224 */ /* 0x000fe200078e0000 */
[----:B--2---:R-:W-:Y:S04]  /*24df0*/  STL [R1+0x16a0], R13 ;  /* 0x0016a00d01007387 */ /* 0x004fe80000100800 */
[----:B------:R-:W2:Y:S04]  /*24e00*/  LDL R2, [R1+0xee0] ;  /* 0x000ee00001027983 */ /* 0x000ea80000100800 */
[----:B------:R-:W5:Y:S01]  /*24e10*/  LDL R0, [R1+0xef4] ;  /* 0x000ef40001007983 */ /* 0x000f620000100800 */
[----:B------:R-:W-:-:S02]  /*24e20*/  PRMT R17, RZ, 0x7610, R17 ;  /* 0x00007610ff117816 */ /* 0x000fc40000000011 */
[----:B------:R-:W-:-:S04]  /*24e30*/  PRMT R19, RZ, 0x7610, R19 ;  /* 0x00007610ff137816 */ /* 0x000fc80000000013 */
[----:B------:R3:W2:Y:S01]  /*24e40*/  @!P0 LDG.E.U8 R17, desc[UR8][R14.64] ;  /* 0x000000080e118981 */ /* 0x0006a2000c1e1100 */
[----:B------:R-:W-:Y:S01]  /*24e50*/  PRMT R21, RZ, 0x7610, R21 ;  /* 0x00007610ff157816 */ /* 0x000fe20000000015 */
[----:B---3--:R-:W-:Y:S02]  /*24e60*/  @!P0 IMAD.MOV.U32 R14, RZ, RZ, R10 ;  /* 0x000000ffff0e8224 */ /* 0x008fe400078e000a */
[----:B------:R-:W-:-:S05]  /*24e70*/  @!P0 IMAD.MOV.U32 R15, RZ, RZ, R11 ;  /* 0x000000ffff0f8224 */ /* 0x000fca00078e000b */
[----:B------:R0:W3:Y:S01]  /*24e80*/  @!P0 LDG.E.U8 R19, desc[UR8][R14.64] ;  /* 0x000000080e138981 */ /* 0x0000e2000c1e1100 */
[----:B------:R-:W-:Y:S01]  /*24e90*/  PRMT R23, RZ, 0x7610, R23 ;  /* 0x00007610ff177816 */ /* 0x000fe20000000017 */
[----:B0-----:R-:W-:Y:S01]  /*24ea0*/  @!P0 IMAD.MOV.U32 R14, RZ, RZ, R8 ;  /* 0x000000ffff0e8224 */ /* 0x001fe200078e0008 */
[----:B------:R-:W-:Y:S02]  /*24eb0*/  PRMT R24, RZ, 0x7610, R24 ;  /* 0x00007610ff187816 */ /* 0x000fe40000000018 */
[----:B------:R-:W-:Y:S01]  /*24ec0*/  PRMT R25, RZ, 0x7610, R25 ;  /* 0x00007610ff197816 */ /* 0x000fe20000000019 */
[----:B----4-:R-:W-:-:S05]  /*24ed0*/  @!P0 IMAD.MOV.U32 R15, RZ, RZ, R9 ;  /* 0x000000ffff0f8224 */ /* 0x010fca00078e0009 */
[----:B------:R0:W4:Y:S02]  /*24ee0*/  @!P0 LDG.E.U8 R21, desc[UR8][R14.64] ;  /* 0x000000080e158981 */ /* 0x000124000c1e1100 */
[----:B0-----:R-:W-:Y:S02]  /*24ef0*/  @!P0 IMAD.MOV.U32 R14, RZ, RZ, R6 ;  /* 0x000000ffff0e8224 */ /* 0x001fe400078e0006 */
[----:B------:R-:W-:-:S05]  /*24f00*/  @!P0 IMAD.MOV.U32 R15, RZ, RZ, R7 ;  /* 0x000000ffff0f8224 */ /* 0x000fca00078e0007 */
[----:B------:R0:W4:Y:S02]  /*24f10*/  @!P0 LDG.E.U8 R23, desc[UR8][R14.64] ;  /* 0x000000080e178981 */ /* 0x000124000c1e1100 */
[----:B0-----:R-:W-:Y:S02]  /*24f20*/  @!P0 IMAD.MOV.U32 R14, RZ, RZ, R4 ;  /* 0x000000ffff0e8224 */ /* 0x001fe400078e0004 */
[----:B------:R-:W-:Y:S01]  /*24f30*/  @!P0 IMAD.MOV.U32 R15, RZ, RZ, R5 ;  /* 0x000000ffff0f8224 */ /* 0x000fe200078e0005 */
[----:B------:R-:W-:Y:S04]  /*24f40*/  LDS.U8 R4, [R3+UR5+0x40] ;  /* 0x0000400503047984 */ /* 0x000fe80008000000 */
[----:B------:R5:W4:Y:S02]  /*24f50*/  @!P0 LDG.E.U8 R24, desc[UR8][R14.64] ;  /* 0x000000080e188981 */ /* 0x000b24000c1e1100 */
[----:B-----5:R-:W-:-:S02]  /*24f60*/  @!P0 IMAD.MOV.U32 R14, RZ, RZ, R0 ;  /* 0x000000ffff0e8224 */ /* 0x020fc400078e0000 */
[----:B--2---:R-:W-:Y:S01]  /*24f70*/  @!P0 IMAD.MOV.U32 R15, RZ, RZ, R2 ;  /* 0x000000ffff0f8224 */ /* 0x004fe200078e0002 */
[----:B------:R-:W0:Y:S04]  /*24f80*/  LDS.U8 R0, [R3+UR5] ;  /* 0x0000000503007984 */ /* 0x000e280008000000 */
[----:B------:R-:W1:Y:S04]  /*24f90*/  LDS.U8 R2, [R3+UR5+0x20] ;  /* 0x0000200503027984 */ /* 0x000e680008000000 */
[----:B------:R-:W2:Y:S04]  /*24fa0*/  @!P0 LDG.E.U8 R25, desc[UR8][R14.64] ;  /* 0x000000080e198981 */ /* 0x000ea8000c1e1100 */
[----:B------:R-:W-:Y:S04]  /*24fb0*/  STL [R1+0x1688], R17 ;  /* 0x0016881101007387 */ /* 0x000fe80000100800 */
[----:B---3--:R-:W-:Y:S04]  /*24fc0*/  STL [R1+0x1678], R19 ;  /* 0x0016781301007387 */ /* 0x008fe80000100800 */
[----:B----4-:R-:W-:Y:S04]  /*24fd0*/  STL [R1+0x167c], R21 ;  /* 0x00167c1501007387 */ /* 0x010fe80000100800 */
[----:B------:R-:W-:Y:S04]  /*24fe0*/  STL [R1+0x16a4], R23 ;  /* 0x0016a41701007387 */ /* 0x000fe80000100800 */
[----:B------:R-:W-:Y:S04]  /*24ff0*/  STL [R1+0x168c], R24 ;  /* 0x00168c1801007387 */ /* 0x000fe80000100800 */
[----:B--2---:R-:W-:Y:S04]  /*25000*/  STL [R1+0x1690], R25 ;  /* 0x0016901901007387 */ /* 0x004fe80000100800 */
[----:B0-----:R-:W-:Y:S04]  /*25010*/  STL [R1+0x24], R0 ;  /* 0x0000240001007387 */ /* 0x001fe80000100800 */
[----:B------:R-:W0:Y:S04]  /*25020*/  LDS.U8 R0, [R3+UR5+0x60] ;  /* 0x0000600503007984 */ /* 0x000e280008000000 */
[----:B-1----:R-:W-:Y:S04]  /*25030*/  STL [R1+0x1c], R2 ;  /* 0x00001c0201007387 */ /* 0x002fe80000100800 */
[----:B------:R-:W1:Y:S04]  /*25040*/  LDS.U8 R2, [R3+UR5+0x200] ;  /* 0x0002000503027984 */ /* 0x000e680008000000 */
[----:B------:R-:W-:Y:S04]  /*25050*/  STL [R1+0x360], R4 ;  /* 0x0003600401007387 */ /* 0x000fe80000100800 */
[----:B------:R-:W2:Y:S04]  /*25060*/  LDS.U8 R4, [R3+UR5+0x220] ;  /* 0x0002200503047984 */ /* 0x000ea80008000000 */
[----:B0-----:R-:W-:Y:S04]  /*25070*/  STL [R1+0x358], R0 ;  /* 0x0003580001007387 */ /* 0x001fe80000100800 */
[----:B------:R-:W0:Y:S04]  /*25080*/  LDS.U8 R0, [R3+UR5+0x240] ;  /* 0x0002400503007984 */ /* 0x000e280008000000 */
[----:B-1----:R-:W-:Y:S04]  /*25090*/  STL [R1+0x54], R2 ;  /* 0x0000540201007387 */ /* 0x002fe80000100800 */
[----:B------:R-:W1:Y:S04]  /*250a0*/  LDS.U8 R2, [R3+UR5+0x260] ;  /* 0x0002600503027984 */ /* 0x000e680008000000 */
[----:B--2---:R-:W-:Y:S04]  /*250b0*/  STL [R1+0x50], R4 ;  /* 0x0000500401007387 */ /* 0x004fe80000100800 */
        /* <DEDUP_REMOVED lines=40> */
[----:B------:R-:W1:Y:S01]  /*25340*/  LDS.U8 R2, [R3+UR5+0xe00] ;  /* 0x000e000503027984 */ /* 0x000e620008000000 */
[----:B------:R-:W-:-:S03]  /*25350*/  LOP3.LUT R14, R3, 0x8, RZ, 0x3c, !PT ;  /* 0x00000008030e7812 */ /* 0x000fc600078e3cff */
[----:B--2---:R-:W-:Y:S04]  /*25360*/  STL [R1+0xf74], R4 ;  /* 0x000f740401007387 */ /* 0x004fe80000100800 */
[----:B------:R-:W2:Y:S01]  /*25370*/  LDS.U8 R4, [R3+UR5+0xe20] ;  /* 0x000e200503047984 */ /* 0x000ea20008000000 */
[C---:B------:R-:W-:Y:S02]  /*25380*/  LOP3.LUT R15, R3.reuse, 0x10, RZ, 0x3c, !PT ;  /* 0x00000010030f7812 */ /* 0x040fe400078e3cff */
[----:B------:R-:W-:Y:S01]  /*25390*/  LOP3.LUT R29, R3, 0x18, RZ, 0x3c, !PT ;  /* 0x00000018031d7812 */ /* 0x000fe200078e3cff */
[----:B0-----:R-:W-:Y:S04]  /*253a0*/  STL [R1+0xf70], R0 ;  /* 0x000f700001007387 */ /* 0x001fe80000100800 */
[----:B------:R-:W0:Y:S04]  /*253b0*/  LDS.U8 R0, [R3+UR5+0xe40] ;  /* 0x000e400503007984 */ /* 0x000e280008000000 */
[----:B-1----:R-:W-:Y:S04]  /*253c0*/  STL [R1+0xf40], R2 ;  /* 0x000f400201007387 */ /* 0x002fe80000100800 */
[----:B------:R-:W1:Y:S04]  /*253d0*/  LDS.U8 R2, [R3+UR5+0xe60] ;  /* 0x000e600503027984 */ /* 0x000e680008000000 */
[----:B------:R-:W3:Y:S04]  /*253e0*/  LDS.U8 R3, [R14+UR5] ;  /* 0x000000050e037984 */ /* 0x000ee80008000000 */
[----:B--2---:R-:W-:Y:S04]  /*253f0*/  STL [R1+0xf3c], R4 ;  /* 0x000f3c0401007387 */ /* 0x004fe80000100800 */
[----:B0-----:R-:W-:Y:S04]  /*25400*/  STL [R1+0xf84], R0 ;  /* 0x000f840001007387 */ /* 0x001fe80000100800 */
[----:B------:R-:W0:Y:S04]  /*25410*/  LDS.U8 R0, [R14+UR5+0x20] ;  /* 0x000020050e007984 */ /* 0x000e280008000000 */
[----:B-1----:R-:W-:Y:S04]  /*25420*/  STL [R1+0xf6c], R2 ;  /* 0x000f6c0201007387 */ /* 0x002fe80000100800 */
[----:B------:R-:W1:Y:S04]  /*25430*/  LDS.U8 R2, [R14+UR5+0x40] ;  /* 0x000040050e027984 */ /* 0x000e680008000000 */
[----:B---3--:R-:W-:Y:S04]  /*25440*/  STL [R1+0x48], R3 ;  /* 0x0000480301007387 */ /* 0x008fe80000100800 */
        /* <DEDUP_REMOVED lines=58> */
[----:B------:R-:W1:Y:S04]  /*257f0*/  LDS.U8 R2, [R15+UR5] ;  /* 0x000000050f027984 */ /* 0x000e680008000000 */
        /* <DEDUP_REMOVED lines=63> */
[----:B------:R-:W0:Y:S04]  /*25bf0*/  LDS.U8 R0, [R29+UR5] ;  /* 0x000000051d007984 */ /* 0x000e280008000000 */
        /* <DEDUP_REMOVED lines=59> */
[----:B-1----:R-:W-:Y:S04]  /*25fb0*/  STL [R1+0xf68], R2 ;  /* 0x000f680201007387 */ /* 0x002fe80000100800 */
[----:B------:R-:W0:Y:S04]  /*25fc0*/  LDS.U8 R2, [R29+UR5+0xe40] ;  /* 0x000e40051d027984 */ /* 0x000e280008000000 */
[----:B------:R-:W1:Y:S04]  /*25fd0*/  LDS.U8 R29, [R29+UR5+0xe60] ;  /* 0x000e60051d1d7984 */ /* 0x000e680008000000 */
[----:B--2---:R-:W-:Y:S04]  /*25fe0*/  STL [R1+0xf64], R3 ;  /* 0x000f640301007387 */ /* 0x004fe80000100800 */
[----:B------:R-:W2:Y:S01]  /*25ff0*/  LDL.LU R20, [R1+0x74] ;  /* 0x0000740001147983 */ /* 0x000ea20000300800 */
[----:B------:R-:W-:Y:S06]  /*26000*/  BAR.SYNC.DEFER_BLOCKING 0x0 ;  /* 0x0000000000007b1d */ /* 0x000fec0000010000 */
[----:B--2---:R2:W-:Y:S04]  /*26010*/  STL [R1+0x16e4], R20 ;  /* 0x0016e41401007387 */ /* 0x0045e80000100800 */
[----:B0-----:R-:W-:Y:S04]  /*26020*/  STL [R1+0xfa4], R2 ;  /* 0x000fa40201007387 */ /* 0x001fe80000100800 */
[----:B--2---:R-:W2:Y:S04]  /*26030*/  LDL.LU R20, [R1+0x4e4] ;  /* 0x0004e40001147983 */ /* 0x004ea80000300800 */
[----:B--2---:R0:W-:Y:S04]  /*26040*/  STL [R1+0x16e8], R20 ;  /* 0x0016e81401007387 */ /* 0x0041e80000100800 */
[----:B0-----:R-:W2:Y:S01]  /*26050*/  LDL.LU R20, [R1+0x504] ;  /* 0x0005040001147983 */ /* 0x001ea20000300800 */
[----:B------:R-:W0:Y:S03]  /*26060*/  S2R R0, SR_TID.X ;  /* 0x0000000000007919 */ /* 0x000e260000002100 */
[----:B--2---:R2:W-:Y:S04]  /*26070*/  STL [R1+0x16ec], R20 ;  /* 0x0016ec1401007387 */ /* 0x0045e80000100800 */
[----:B--2---:R-:W2:Y:S01]  /*26080*/  LDL.LU R20, [R1+0x524] ;  /* 0x0005240001147983 */ /* 0x004ea20000300800 */
[----:B0-----:R-:W-:-:S03]  /*26090*/  LOP3.LUT R6, R0, 0x7f, RZ, 0xc0, !PT ;  /* 0x0000007f00067812 */ /* 0x001fc600078ec0ff */
        /* <DEDUP_REMOVED lines=26> */
[----:B-1----:R0:W-:Y:S04]  /*26240*/  STL [R1+0x10a0], R29 ;  /* 0x0010a01d01007387 */ /* 0x0021e80000100800 */
[----:B0-----:R-:W3:Y:S04]  /*26250*/  LDL.LU R29, [R1+0x4a0] ;  /* 0x0004a000011d7983 */ /* 0x001ee80000300800 */
[----:B--2---:R0:W-:Y:S04]  /*26260*/  STS.U8 [R6+UR5], R20 ;  /* 0x0000001406007988 */ /* 0x0041e80008000005 */
[----:B0-----:R-:W2:Y:S04]  /*26270*/  LDL.LU R20, [R1+0x16ec] ;  /* 0x0016ec0001147983 */ /* 0x001ea80000300800 */
[----:B--2---:R0:W-:Y:S04]  /*26280*/  STS.U8 [R6+UR5+0x400], R20 ;  /* 0x0004001406007988 */ /* 0x0041e80008000005 */
[----:B0-----:R-:W2:Y:S04]  /*26290*/  LDL.LU R20, [R1+0x16e8] ;  /* 0x0016e80001147983 */ /* 0x001ea80000300800 */
[----:B--2---:R0:W-:Y:S04]  /*262a0*/  STS.U8 [R6+UR5+0x800], R20 ;  /* 0x0008001406007988 */ /* 0x0041e80008000005 */
[----:B---3--:R1:W-:Y:S04]  /*262b0*/  STS.U8 [R6+UR5+0xc00], R0 ;  /* 0x000c000006007988 */ /* 0x0083e80008000005 */
[----:B------:R-:W-:Y:S04]  /*262c0*/  STS.U8 [R6+UR5+0x1000], R29 ;  /* 0x0010001d06007988 */ /* 0x000fe80008000005 */
[----:B----4-:R-:W-:Y:S04]  /*262d0*/  STS.U8 [R6+UR5+0x1400], R15 ;  /* 0x0014000f06007988 */ /* 0x010fe80008000005 */
[----:B-----5:R-:W-:Y:S04]  /*262e0*/  STS.U8 [R6+UR5+0x1800], R14 ;  /* 0x0018000e06007988 */ /* 0x020fe80008000005 */
[----:B------:R-:W-:Y:S04]  /*262f0*/  STS.U8 [R6+UR5+0x1c00], R3 ;  /* 0x001c000306007988 */ /* 0x000fe80008000005 */
        /* <DEDUP_REMOVED lines=20> */
[----:B0-----:R-:W2:Y:S04]  /*26440*/  LDL.LU R20, [R1+0x16e4] ;  /* 0x0016e40001147983 */ /* 0x001ea80000300800 */
[----:B------:R-:W-:Y:S04]  /*26450*/  STS.U8 [R6+UR5+0x7000], R18 ;  /* 0x0070001206007988 */ /* 0x000fe80008000005 */
[----:B-1----:R-:W3:Y:S04]  /*26460*/  LDL.LU R0, [R1+0x16e0] ;  /* 0x0016e00001007983 */ /* 0x002ee80000300800 */
[----:B------:R0:W-:Y:S04]  /*26470*/  STS.U8 [R6+UR5+0x7400], R5 ;  /* 0x0074000506007988 */ /* 0x0001e80008000005 */
[----:B0-----:R-:W4:Y:S01]  /*26480*/  LDL.LU R5, [R1+0x500] ;  /* 0x0005000001057983 */ /* 0x001f220000300800 */
[----:B------:R-:W0:Y:S03]  /*26490*/  S2R R18, SR_TID.X ;  /* 0x0000000000127919 */ /* 0x000e260000002100 */
[----:B----4-:R1:W-:Y:S04]  /*264a0*/  STL [R1+0x16d8], R5 ;  /* 0x0016d80501007387 */ /* 0x0103e80000100800 */
[----:B-1----:R-:W4:Y:S04]  /*264b0*/  LDL.LU R5, [R1+0x520] ;  /* 0x0005200001057983 */ /* 0x002f280000300800 */
[----:B--2---:R1:W-:Y:S04]  /*264c0*/  STS.U8 [R6+UR5+0x7800], R20 ;  /* 0x0078001406007988 */ /* 0x0043e80008000005 */
[----:B----4-:R0:W-:Y:S04]  /*264d0*/  STL [R1+0x16dc], R5 ;  /* 0x0016dc0501007387 */ /* 0x0101e80000100800 */
[----:B-1----:R-:W2:Y:S04]  /*264e0*/  LDL.LU R6, [R1+0x4e0] ;  /* 0x0004e00001067983 */ /* 0x002ea80000300800 */
[----:B------:R-:W4:Y:S04]  /*264f0*/  LDL.LU R20, [R1+0x4bc] ;  /* 0x0004bc0001147983 */ /* 0x000f280000300800 */
[----:B------:R-:W5:Y:S04]  /*26500*/  LDL.LU R29, [R1+0x49c] ;  /* 0x00049c00011d7983 */ /* 0x000f680000300800 */
[----:B------:R-:W2:Y:S04]  /*26510*/  LDL.LU R15, [R1+0x45c] ;  /* 0x00045c00010f7983 */ /* 0x000ea80000300800 */
        /* <DEDUP_REMOVED lines=17> */
[----:B------:R-:W2:Y:S01]  /*26630*/  LDL.LU R16, [R1+0xe0] ;  /* 0x0000e00001107983 */ /* 0x000ea20000300800 */
[----:B0-----:R-:W-:-:S03]  /*26640*/  LOP3.LUT R5, R18, 0x7f, RZ, 0xc0, !PT ;  /* 0x0000007f12057812 */ /* 0x001fc600078ec0ff */
[----:B------:R-:W2:Y:S04]  /*26650*/  LDL.LU R27, [R1+0xb0] ;  /* 0x0000b000011b7983 */ /* 0x000ea80000300800 */
[----:B------:R-:W2:Y:S04]  /*26660*/  LDL.LU R28, [R1+0x90] ;  /* 0x00009000011c7983 */ /* 0x000ea80000300800 */
[----:B------:R-:W2:Y:S04]  /*26670*/  LDL.LU R4, [R1+0x14] ;  /* 0x0000140001047983 */ /* 0x000ea80000300800 */
[----:B------:R-:W2:Y:S04]  /*26680*/  LDL.LU R2, [R1+0x10] ;  /* 0x0000100001027983 */ /* 0x000ea80000300800 */
[----:B------:R-:W2:Y:S04]  /*26690*/  LDL.LU R18, [R1+0x4] ;  /* 0x0000040001127983 */ /* 0x000ea80000300800 */
[----:B---3--:R0:W-:Y:S04]  /*266a0*/  STS.U8 [R5+UR5+0x7c00], R0 ;  /* 0x007c000005007988 */ /* 0x0081e80008000005 */
[----:B0-----:R-:W3:Y:S01]  /*266b0*/  LDL.LU R5, [R1+0x16dc] ;  /* 0x0016dc0001057983 */ /* 0x001ee20000300800 */
[----:B------:R-:W0:Y:S02]  /*266c0*/  S2R R0, SR_TID.X ;  /* 0x0000000000007919 */ /* 0x000e240000002100 */
[----:B0-----:R-:W-:-:S04]  /*266d0*/  LOP3.LUT R0, R0, 0x7f, RZ, 0xc0, !PT ;  /* 0x0000007f00007812 */ /* 0x001fc800078ec0ff */
[----:B------:R-:W-:-:S05]  /*266e0*/  LOP3.LUT R0, R0, 0x10, RZ, 0x3c, !PT ;  /* 0x0000001000007812 */ /* 0x000fca00078e3cff */
[----:B---3--:R0:W-:Y:S04]  /*266f0*/  STS.U8 [R0+UR5+0x80], R5 ;  /* 0x0000800500007988 */ /* 0x0081e80008000005 */
[----:B0-----:R-:W3:Y:S04]  /*26700*/  LDL.LU R5, [R1+0x16d8] ;  /* 0x0016d80001057983 */ /* 0x001ee80000300800 */
[----:B---3--:R0:W-:Y:S04]  /*26710*/  STS.U8 [R0+UR5+0x480], R5 ;  /* 0x0004800500007988 */ /* 0x0081e80008000005 */
[----:B--2---:R1:W-:Y:S04]  /*26720*/  STS.U8 [R0+UR5+0x880], R6 ;  /* 0x0008800600007988 */ /* 0x0043e80008000005 */
[----:B----4-:R2:W-:Y:S04]  /*26730*/  STS.U8 [R0+UR5+0xc80], R20 ;  /* 0x000c801400007988 */ /* 0x0105e80008000005 */
[----:B0-----:R-:W3:Y:S04]  /*26740*/  LDL.LU R5, [R1+0x16d4] ;  /* 0x0016d40001057983 */ /* 0x001ee80000300800 */
[----:B-1----:R-:W4:Y:S04]  /*26750*/  LDL.LU R6, [R1+0x16d0] ;  /* 0x0016d00001067983 */ /* 0x002f280000300800 */
[----:B--2---:R-:W2:Y:S04]  /*26760*/  LDL.LU R20, [R1+0x16cc] ;  /* 0x0016cc0001147983 */ /* 0x004ea80000300800 */
        /* <DEDUP_REMOVED lines=21> */
[----:B------:R0:W-:Y:S04]  /*268c0*/  STS.U8 [R0+UR5+0x6480], R28 ;  /* 0x0064801c00007988 */ /* 0x0001e80008000005 */
[----:B------:R1:W-:Y:S04]  /*268d0*/  STS.U8 [R0+UR5+0x6880], R4 ;  /* 0x0068800400007988 */ /* 0x0003e80008000005 */
[----:B------:R5:W-:Y:S04]  /*268e0*/  STS.U8 [R0+UR5+0x6c80], R2 ;  /* 0x006c800200007988 */ /* 0x000be80008000005 */
[----:B------:R5:W-:Y:S04]  /*268f0*/  STS.U8 [R0+UR5+0x7080], R18 ;  /* 0x0070801200007988 */ /* 0x000be80008000005 */
[----:B0-----:R-:W3:Y:S04]  /*26900*/  LDL.LU R28, [R1+0x51c] ;  /* 0x00051c00011c7983 */ /* 0x001ee80000300800 */
[----:B-1----:R-:W3:Y:S04]  /*26910*/  LDL.LU R4, [R1+0x4fc] ;  /* 0x0004fc0001047983 */ /* 0x002ee80000300800 */
[----:B-----5:R-:W5:Y:S04]  /*26920*/  LDL.LU R2, [R1+0x4dc] ;  /* 0x0004dc0001027983 */ /* 0x020f680000300800 */
[----:B------:R-:W5:Y:S04]  /*26930*/  LDL.LU R18, [R1+0x4b8] ;  /* 0x0004b80001127983 */ /* 0x000f680000300800 */
        /* <DEDUP_REMOVED lines=21> */
[----:B--2---:R0:W-:Y:S04]  /*26a90*/  STS.U8 [R0+UR5+0x7480], R20 ;  /* 0x0074801400007988 */ /* 0x0041e80008000005 */
[----:B0-----:R-:W2:Y:S04]  /*26aa0*/  LDL.LU R20, [R1+0x438] ;  /* 0x0004380001147983 */ /* 0x001ea80000300800 */
[----:B----4-:R0:W-:Y:S04]  /*26ab0*/  STS.U8 [R0+UR5+0x7880], R6 ;  /* 0x0078800600007988 */ /* 0x0101e80008000005 */
[----:B---3--:R1:W-:Y:S04]  /*26ac0*/  STS.U8 [R0+UR5+0x7c80], R5 ;  /* 0x007c800500007988 */ /* 0x0083e80008000005 */
[----:B0-----:R-:W3:Y:S01]  /*26ad0*/  LDL.LU R6, [R1+0x458] ;  /* 0x0004580001067983 */ /* 0x001ee20000300800 */
[----:B-1----:R-:W0:Y:S03]  /*26ae0*/  S2R R0, SR_TID.X ;  /* 0x0000000000007919 */ /* 0x002e260000002100 */
[----:B------:R-:W4:Y:S01]  /*26af0*/  LDL.LU R5, [R1+0x498] ;  /* 0x0004980001057983 */ /* 0x000f220000300800 */
[----:B0-----:R-:W-:-:S04]  /*26b00*/  LOP3.LUT R0, R0, 0x7f, RZ, 0xc0, !PT ;  /* 0x0000007f00007812 */ /* 0x001fc800078ec0ff */
[----:B------:R-:W-:-:S05]  /*26b10*/  LOP3.LUT R0, R0, 0x20, RZ, 0x3c, !PT ;  /* 0x0000002000007812 */ /* 0x000fca00078e3cff */
[----:B-----5:R0:W-:Y:S02]  /*26b20*/  STS.U8 [R0+UR5+0x5500], R8 ;  /* 0x0055000800007988 */ /* 0x0201e40008000005 */
[----:B0-----:R-:W0:Y:S02]  /*26b30*/  S2R R8, SR_TID.X ;  /* 0x0000000000087919 */ /* 0x001e240000002100 */
[----:B------:R1:W-:Y:S04]  /*26b40*/  STS.U8 [R0+UR5+0x100], R28 ;  /* 0x0001001c00007988 */ /* 0x0003e80008000005 */
[----:B------:R5:W-:Y:S04]  /*26b50*/  STS.U8 [R0+UR5+0x500], R4 ;  /* 0x0005000400007988 */ /* 0x000be80008000005 */
[----:B------:R1:W-:Y:S04]  /*26b60*/  STS.U8 [R0+UR5+0x900], R2 ;  /* 0x0009000200007988 */ /* 0x0003e80008000005 */
[----:B------:R0:W-:Y:S04]  /*26b70*/  STS.U8 [R0+UR5+0xd00], R18 ;  /* 0x000d001200007988 */ /* 0x0001e80008000005 */
[----:B------:R-:W-:Y:S04]  /*26b80*/  STS.U8 [R0+UR5+0x2900], R3 ;  /* 0x0029000300007988 */ /* 0x000fe80008000005 */
[----:B-1----:R-:W3:Y:S04]  /*26b90*/  LDL.LU R28, [R1+0x38] ;  /* 0x00003800011c7983 */ /* 0x002ee80000300800 */
[----:B-----5:R-:W5:Y:S04]  /*26ba0*/  LDL.LU R4, [R1+0x16c8] ;  /* 0x0016c80001047983 */ /* 0x020f680000300800 */
[----:B------:R-:W5:Y:S04]  /*26bb0*/  LDL.LU R2, [R1+0x16c4] ;  /* 0x0016c40001027983 */ /* 0x000f680000300800 */
[----:B0-----:R-:W5:Y:S04]  /*26bc0*/  LDL.LU R18, [R1+0x16c0] ;  /* 0x0016c00001127983 */ /* 0x001f680000300800 */
[----:B--2---:R0:W-:Y:S02]  /*26bd0*/  STS.U8 [R0+UR5+0x1900], R20 ;  /* 0x0019001400007988 */ /* 0x0041e40008000005 */
[----:B0-----:R-:W-:-:S04]  /*26be0*/  LOP3.LUT R20, R8, 0x7f, RZ, 0xc0, !PT ;  /* 0x0000007f08147812 */ /* 0x001fc800078ec0ff */
[----:B------:R-:W-:Y:S01]  /*26bf0*/  LOP3.LUT R3, R20, 0x30, RZ, 0x3c, !PT ;  /* 0x0000003014037812 */ /* 0x000fe200078e3cff */
[----:B------:R0:W-:Y:S04]  /*26c00*/  STL [R1+0x16b8], R20 ;  /* 0x0016b81401007387 */ /* 0x0001e80000100800 */
[----:B0-----:R-:W2:Y:S04]  /*26c10*/  LDL.LU R20, [R1+0x4f8] ;  /* 0x0004f80001147983 */ /* 0x001ea80000300800 */
[----:B------:R-:W-:Y:S04]  /*26c20*/  STS.U8 [R0+UR5+0x6500], R7 ;  /* 0x0065000700007988 */ /* 0x000fe80008000005 */
[----:B------:R-:W-:Y:S04]  /*26c30*/  STS.U8 [R0+UR5+0x6900], R16 ;  /* 0x0069001000007988 */ /* 0x000fe80008000005 */
[----:B----4-:R-:W-:Y:S04]  /*26c40*/  STS.U8 [R0+UR5+0x1100], R5 ;  /* 0x0011000500007988 */ /* 0x010fe80008000005 */
[----:B---3--:R-:W-:Y:S04]  /*26c50*/  STS.U8 [R0+UR5+0x1500], R6 ;  /* 0x0015000600007988 */ /* 0x008fe80008000005 */
        /* <DEDUP_REMOVED lines=9> */
[----:B--2---:R0:W-:Y:S04]  /*26cf0*/  STL [R1+0x16bc], R20 ;  /* 0x0016bc1401007387 */ /* 0x0041e80000100800 */
[----:B0-----:R-:W2:Y:S04]  /*26d00*/  LDL.LU R20, [R1+0x518] ;  /* 0x0005180001147983 */ /* 0x001ea80000300800 */
[----:B------:R-:W3:Y:S04]  /*26d10*/  LDL.LU R8, [R1+0x4d8] ;  /* 0x0004d80001087983 */ /* 0x000ee80000300800 */
[----:B------:R-:W4:Y:S04]  /*26d20*/  LDL.LU R7, [R1+0x4b4] ;  /* 0x0004b40001077983 */ /* 0x000f280000300800 */
[----:B------:R-:W3:Y:S04]  /*26d30*/  LDL.LU R16, [R1+0x494] ;  /* 0x0004940001107983 */ /* 0x000ee80000300800 */
[----:B------:R-:W4:Y:S04]  /*26d40*/  LDL.LU R5, [R1+0x3d4] ;  /* 0x0003d40001057983 */ /* 0x000f280000300800 */
        /* <DEDUP_REMOVED lines=9> */
[----:B------:R0:W-:Y:S04]  /*26de0*/  STS.U8 [R0+UR5+0x4500], R13 ;  /* 0x0045000d00007988 */ /* 0x0001e80008000005 */
[----:B------:R-:W4:Y:S04]  /*26df0*/  LDL.LU R17, [R1+0x198] ;  /* 0x0001980001117983 */ /* 0x000f280000300800 */
[----:B------:R1:W-:Y:S04]  /*26e00*/  STS.U8 [R0+UR5+0x4900], R12 ;  /* 0x0049000c00007988 */ /* 0x0003e80008000005 */
[----:B------:R0:W-:Y:S04]  /*26e10*/  STS.U8 [R0+UR5+0x4d00], R11 ;  /* 0x004d000b00007988 */ /* 0x0001e80008000005 */
[----:B------:R0:W-:Y:S04]  /*26e20*/  STS.U8 [R0+UR5+0x5100], R10 ;  /* 0x0051000a00007988 */ /* 0x0001e80008000005 */
[----:B------:R1:W-:Y:S04]  /*26e30*/  STS.U8 [R0+UR5+0x5900], R9 ;  /* 0x0059000900007988 */ /* 0x0003e80008000005 */
[----:B------:R5:W-:Y:S04]  /*26e40*/  STS.U8 [R0+UR5+0x5d00], R22 ;  /* 0x005d001600007988 */ /* 0x000be80008000005 */
[----:B0-----:R-:W4:Y:S04]  /*26e50*/  LDL.LU R13, [R1+0x178] ;  /* 0x00017800010d7983 */ /* 0x001f280000300800 */
[----:B-1----:R-:W4:Y:S04]  /*26e60*/  LDL.LU R12, [R1+0x158] ;  /* 0x00015800010c7983 */ /* 0x002f280000300800 */
[----:B------:R-:W4:Y:S04]  /*26e70*/  LDL.LU R11, [R1+0x138] ;  /* 0x00013800010b7983 */ /* 0x000f280000300800 */
[----:B------:R-:W4:Y:S04]  /*26e80*/  LDL.LU R10, [R1+0xc8] ;  /* 0x0000c800010a7983 */ /* 0x000f280000300800 */
[----:B------:R-:W4:Y:S04]  /*26e90*/  LDL.LU R9, [R1+0xa8] ;  /* 0x0000a80001097983 */ /* 0x000f280000300800 */
[----:B------:R0:W-:Y:S04]  /*26ea0*/  STS.U8 [R0+UR5+0x6100], R26 ;  /* 0x0061001a00007988 */ /* 0x0001e80008000005 */
[----:B-----5:R-:W5:Y:S04]  /*26eb0*/  LDL.LU R22, [R1+0x78] ;  /* 0x0000780001167983 */ /* 0x020f680000300800 */
[----:B------:R1:W-:Y:S04]  /*26ec0*/  STS.U8 [R0+UR5+0x6d00], R27 ;  /* 0x006d001b00007988 */ /* 0x0003e80008000005 */
[----:B------:R0:W-:Y:S04]  /*26ed0*/  STS.U8 [R0+UR5+0x7100], R28 ;  /* 0x0071001c00007988 */ /* 0x0001e80008000005 */
[----:B------:R0:W-:Y:S04]  /*26ee0*/  STS.U8 [R0+UR5+0x7500], R18 ;  /* 0x0075001200007988 */ /* 0x0001e80008000005 */
[----:B------:R1:W-:Y:S04]  /*26ef0*/  STS.U8 [R0+UR5+0x7900], R2 ;  /* 0x0079000200007988 */ /* 0x0003e80008000005 */
[----:B------:R1:W-:Y:S04]  /*26f00*/  STS.U8 [R0+UR5+0x7d00], R4 ;  /* 0x007d000400007988 */ /* 0x0003e80008000005 */
[----:B0-----:R-:W5:Y:S04]  /*26f10*/  LDL.LU R26, [R1+0x40] ;  /* 0x00004000011a7983 */ /* 0x001f680000300800 */
[----:B-1----:R-:W5:Y:S04]  /*26f20*/  LDL.LU R27, [R1+0x30] ;  /* 0x00003000011b7983 */ /* 0x002f680000300800 */
[----:B------:R-:W5:Y:S04]  /*26f30*/  LDL.LU R28, [R1] ;  /* 0x00000000011c7983 */ /* 0x000f680000300800 */
[----:B------:R-:W5:Y:S04]  /*26f40*/  LDL.LU R18, [R1+0x3f4] ;  /* 0x0003f40001127983 */ /* 0x000f680000300800 */
[----:B------:R-:W5:Y:S04]  /*26f50*/  LDL.LU R2, [R1+0x414] ;  /* 0x0004140001027983 */ /* 0x000f680000300800 */
[----:B------:R-:W5:Y:S04]  /*26f60*/  LDL.LU R4, [R1+0x454] ;  /* 0x0004540001047983 */ /* 0x000f680000300800 */
[----:B------:R-:W5:Y:S04]  /*26f70*/  LDL.LU R0, [R1+0x434] ;  /* 0x0004340001007983 */ /* 0x000f680000300800 */
[----:B--2---:R0:W-:Y:S04]  /*26f80*/  STS.U8 [R3+UR5+0x180], R20 ;  /* 0x0001801403007988 */ /* 0x0041e80008000005 */
[----:B0-----:R-:W2:Y:S04]  /*26f90*/  LDL.LU R20, [R1+0x16bc] ;  /* 0x0016bc0001147983 */ /* 0x001ea80000300800 */
[----:B---3--:R-:W-:Y:S04]  /*26fa0*/  STS.U8 [R3+UR5+0x980], R8 ;  /* 0x0009800803007988 */ /* 0x008fe80008000005 */
[----:B----4-:R-:W-:Y:S04]  /*26fb0*/  STS.U8 [R3+UR5+0xd80], R7 ;  /* 0x000d800703007988 */ /* 0x010fe80008000005 */
[----:B--2---:R0:W-:Y:S04]  /*26fc0*/  STS.U8 [R3+UR5+0x580], R20 ;  /* 0x0005801403007988 */ /* 0x0041e80008000005 */
[----:B0-----:R-:W2:Y:S04]  /*26fd0*/  LDL.LU R20, [R1+0x16b8] ;  /* 0x0016b80001147983 */ /* 0x001ea80000300800 */
[----:B------:R-:W3:Y:S04]  /*26fe0*/  LDL.LU R8, [R1+0x16b4] ;  /* 0x0016b40001087983 */ /* 0x000ee80000300800 */
[----:B------:R-:W4:Y:S04]  /*26ff0*/  LDL.LU R7, [R1+0x16b0] ;  /* 0x0016b00001077983 */ /* 0x000f280000300800 */
[----:B------:R0:W-:Y:S04]  /*27000*/  STS.U8 [R3+UR5+0x1180], R16 ;  /* 0x0011801003007988 */ /* 0x0001e80008000005 */
[----:B-----5:R2:W-:Y:S04]  /*27010*/  STS.U8 [R3+UR5+0x1980], R0 ;  /* 0x0019800003007988 */ /* 0x0205e80008000005 */
[----:B------:R-:W-:Y:S04]  /*27020*/  STS.U8 [R3+UR5+0x4180], R23 ;  /* 0x0041801703007988 */ /* 0x000fe80008000005 */
[----:B------:R-:W-:Y:S04]  /*27030*/  STS.U8 [R3+UR5+0x5180], R13 ;  /* 0x0051800d03007988 */ /* 0x000fe80008000005 */
[----:B------:R-:W-:Y:S04]  /*27040*/  STS.U8 [R3+UR5+0x6180], R9 ;  /* 0x0061800903007988 */ /* 0x000fe80008000005 */
[----:B------:R-:W-:Y:S04]  /*27050*/  STS.U8 [R3+UR5+0x7180], R28 ;  /* 0x0071801c03007988 */ /* 0x000fe80008000005 */
[----:B0-----:R-:W5:Y:S04]  /*27060*/  LDL.LU R16, [R1+0x16ac] ;  /* 0x0016ac0001107983 */ /* 0x001f680000300800 */
        /* <DEDUP_REMOVED lines=8> */
[----:B------:R-:W-:Y:S01]  /*270f0*/  STS.U8 [R3+UR5+0x3980], R25 ;  /* 0x0039801903007988 */ /* 0x000fe20008000005 */
[----:B--2---:R-:W-:-:S03]  /*27100*/  LOP3.LUT R0, R20, 0x40, RZ, 0x3c, !PT ;  /* 0x0000004014007812 */ /* 0x004fc600078e3cff */
[----:B------:R0:W-:Y:S04]  /*27110*/  STL [R1+0x16a8], R20 ;  /* 0x0016a81401007387 */ /* 0x0001e80000100800 */
[----:B0-----:R-:W2:Y:S04]  /*27120*/  LDL.LU R20, [R1+0x514] ;  /* 0x0005140001147983 */ /* 0x001ea80000300800 */
        /* <DEDUP_REMOVED lines=13> */
[----:B------:R0:W-:Y:S04]  /*27200*/  STS.U8 [R3+UR5+0x3d80], R24 ;  /* 0x003d801803007988 */ /* 0x0001e80008000005 */
[----:B------:R1:W-:Y:S04]  /*27210*/  STS.U8 [R3+UR5+0x4580], R21 ;  /* 0x0045801503007988 */ /* 0x0003e80008000005 */
[----:B------:R0:W-:Y:S04]  /*27220*/  STS.U8 [R3+UR5+0x4980], R19 ;  /* 0x0049801303007988 */ /* 0x0001e80008000005 */
[----:B------:R0:W-:Y:S04]  /*27230*/  STS.U8 [R3+UR5+0x4d80], R17 ;  /* 0x004d801103007988 */ /* 0x0001e80008000005 */
[----:B------:R1:W-:Y:S04]  /*27240*/  STS.U8 [R3+UR5+0x5580], R12 ;  /* 0x0055800c03007988 */ /* 0x0003e80008000005 */
[----:B------:R3:W-:Y:S04]  /*27250*/  STS.U8 [R3+UR5+0x5980], R11 ;  /* 0x0059800b03007988 */ /* 0x0007e80008000005 */
[----:B0-----:R-:W2:Y:S04]  /*27260*/  LDL.LU R24, [R1+0x1b4] ;  /* 0x0001b40001187983 */ /* 0x001ea80000300800 */
[----:B-1----:R-:W2:Y:S04]  /*27270*/  LDL.LU R21, [R1+0x194] ;  /* 0x0001940001157983 */ /* 0x002ea80000300800 */
[----:B------:R-:W2:Y:S04]  /*27280*/  LDL.LU R19, [R1+0x174] ;  /* 0x0001740001137983 */ /* 0x000ea80000300800 */
[----:B------:R-:W2:Y:S04]  /*27290*/  LDL.LU R17, [R1+0x154] ;  /* 0x0001540001117983 */ /* 0x000ea80000300800 */
[----:B------:R-:W2:Y:S04]  /*272a0*/  LDL.LU R12, [R1+0x134] ;  /* 0x00013400010c7983 */ /* 0x000ea80000300800 */
[----:B------:R0:W-:Y:S04]  /*272b0*/  STS.U8 [R3+UR5+0x5d80], R10 ;  /* 0x005d800a03007988 */ /* 0x0001e80008000005 */
[----:B---3--:R-:W3:Y:S04]  /*272c0*/  LDL.LU R11, [R1+0xc4] ;  /* 0x0000c400010b7983 */ /* 0x008ee80000300800 */
[----:B------:R1:W-:Y:S04]  /*272d0*/  STS.U8 [R3+UR5+0x6580], R22 ;  /* 0x0065801603007988 */ /* 0x0003e80008000005 */
[----:B------:R0:W-:Y:S04]  /*272e0*/  STS.U8 [R3+UR5+0x6980], R26 ;  /* 0x0069801a03007988 */ /* 0x0001e80008000005 */
[----:B------:R0:W-:Y:S04]  /*272f0*/  STS.U8 [R3+UR5+0x6d80], R27 ;  /* 0x006d801b03007988 */ /* 0x0001e80008000005 */
[----:B-----5:R5:W-:Y:S04]  /*27300*/  STS.U8 [R3+UR5+0x7580], R16 ;  /* 0x0075801003007988 */ /* 0x020be80008000005 */
[----:B----4-:R4:W-:Y:S04]  /*27310*/  STS.U8 [R3+UR5+0x7980], R7 ;  /* 0x0079800703007988 */ /* 0x0109e80008000005 */
[----:B0-----:R-:W3:Y:S04]  /*27320*/  LDL.LU R10, [R1+0xa4] ;  /* 0x0000a400010a7983 */ /* 0x001ee80000300800 */
[----:B-1----:R-:W3:Y:S04]  /*27330*/  LDL.LU R22, [R1+0x70] ;  /* 0x0000700001167983 */ /* 0x002ee80000300800 */
[----:B------:R-:W3:Y:S04]  /*27340*/  LDL.LU R26, [R1+0x58] ;  /* 0x00005800011a7983 */ /* 0x000ee80000300800 */
[----:B------:R-:W3:Y:S04]  /*27350*/  LDL.LU R27, [R1+0x2c] ;  /* 0x00002c00011b7983 */ /* 0x000ee80000300800 */
[----:B-----5:R-:W5:Y:S04]  /*27360*/  LDL.LU R16, [R1+0x3f0] ;  /* 0x0003f00001107983 */ /* 0x020f680000300800 */
[----:B----4-:R-:W4:Y:S04]  /*27370*/  LDL.LU R7, [R1+0x410] ;  /* 0x0004100001077983 */ /* 0x010f280000300800 */
[----:B------:R0:W-:Y:S04]  /*27380*/  STS.U8 [R3+UR5+0x7d80], R8 ;  /* 0x007d800803007988 */ /* 0x0001e80008000005 */
[----:B0-----:R-:W5:Y:S04]  /*27390*/  LDL.LU R8, [R1+0x450] ;  /* 0x0004500001087983 */ /* 0x001f680000300800 */
[----:B------:R-:W5:Y:S04]  /*273a0*/  LDL.LU R3, [R1+0x430] ;  /* 0x0004300001037983 */ /* 0x000f680000300800 */
[----:B--2---:R0:W-:Y:S04]  /*273b0*/  STS.U8 [R0+UR5+0x200], R20 ;  /* 0x0002001400007988 */ /* 0x0041e80008000005 */
[----:B------:R1:W-:Y:S04]  /*273c0*/  STS.U8 [R0+UR5+0x600], R23 ;  /* 0x0006001700007988 */ /* 0x0003e80008000005 */
[----:B------:R2:W-:Y:S04]  /*273d0*/  STS.U8 [R0+UR5+0xa00], R13 ;  /* 0x000a000d00007988 */ /* 0x0005e80008000005 */
[----:B------:R1:W-:Y:S04]  /*273e0*/  STS.U8 [R0+UR5+0xe00], R9 ;  /* 0x000e000900007988 */ /* 0x0003e80008000005 */
[----:B------:R2:W-:Y:S04]  /*273f0*/  STS.U8 [R0+UR5+0x1200], R28 ;  /* 0x0012001c00007988 */ /* 0x0005e80008000005 */
[----:B0-----:R-:W5:Y:S04]  /*27400*/  LDL.LU R20, [R1+0x16a8] ;  /* 0x0016a80001147983 */ /* 0x001f680000300800 */
[----:B-1----:R-:W5:Y:S04]  /*27410*/  LDL.LU R23, [R1+0x16a4] ;  /* 0x0016a40001177983 */ /* 0x002f680000300800 */
[----:B--2---:R-:W2:Y:S04]  /*27420*/  LDL.LU R13, [R1+0x16a0] ;  /* 0x0016a000010d7983 */ /* 0x004ea80000300800 */
[----:B------:R-:W2:Y:S04]  /*27430*/  LDL.LU R9, [R1+0x169c] ;  /* 0x00169c0001097983 */ /* 0x000ea80000300800 */
[----:B------:R-:W2:Y:S04]  /*27440*/  LDL.LU R28, [R1+0x1698] ;  /* 0x00169800011c7983 */ /* 0x000ea80000300800 */
[----:B------:R0:W-:Y:S04]  /*27450*/  STS.U8 [R0+UR5+0x4600], R25 ;  /* 0x0046001900007988 */ /* 0x0001e80008000005 */
[----:B0-----:R-:W2:Y:S04]  /*27460*/  LDL.LU R25, [R1+0x4f0] ;  /* 0x0004f00001197983 */ /* 0x001ea80000300800 */
[----:B------:R-:W-:Y:S04]  /*27470*/  STS.U8 [R0+UR5+0x4a00], R24 ;  /* 0x004a001800007988 */ /* 0x000fe80008000005 */
[----:B------:R-:W-:Y:S04]  /*27480*/  STS.U8 [R0+UR5+0x5600], R17 ;  /* 0x0056001100007988 */ /* 0x000fe80008000005 */
[----:B------:R-:W-:Y:S04]  /*27490*/  STS.U8 [R0+UR5+0x2600], R4 ;  /* 0x0026000400007988 */ /* 0x000fe80008000005 */
[----:B------:R-:W-:Y:S04]  /*274a0*/  STS.U8 [R0+UR5+0x2e00], R18 ;  /* 0x002e001200007988 */ /* 0x000fe80008000005 */
[----:B------:R-:W-:Y:S04]  /*274b0*/  STS.U8 [R0+UR5+0x3200], R5 ;  /* 0x0032000500007988 */ /* 0x000fe80008000005 */
[----:B---3--:R-:W-:Y:S04]  /*274c0*/  STS.U8 [R0+UR5+0x6200], R10 ;  /* 0x0062000a00007988 */ /* 0x008fe80008000005 */
[----:B------:R-:W-:Y:S04]  /*274d0*/  STS.U8 [R0+UR5+0x6e00], R27 ;  /* 0x006e001b00007988 */ /* 0x000fe80008000005 */
[----:B----4-:R-:W-:Y:S04]  /*274e0*/  STS.U8 [R0+UR5+0x1e00], R7 ;  /* 0x001e000700007988 */ /* 0x010fe80008000005 */
[----:B--2---:R0:W-:Y:S04]  /*274f0*/  STL [R1+0x1694], R25 ;  /* 0x0016941901007387 */ /* 0x0041e80000100800 */
[----:B0-----:R-:W2:Y:S04]  /*27500*/  LDL.LU R25, [R1+0x510] ;  /* 0x0005100001197983 */ /* 0x001ea80000300800 */
[----:B------:R-:W3:Y:S04]  /*27510*/  LDL.LU R24, [R1+0x4d0] ;  /* 0x0004d00001187983 */ /* 0x000ee80000300800 */
[----:B------:R-:W4:Y:S04]  /*27520*/  LDL.LU R17, [R1+0x4ac] ;  /* 0x0004ac0001117983 */ /* 0x000f280000300800 */
[----:B------:R-:W3:Y:S04]  /*27530*/  LDL.LU R10, [R1+0x48c] ;  /* 0x00048c00010a7983 */ /* 0x000ee80000300800 */
[----:B-----5:R0:W-:Y:S04]  /*27540*/  STS.U8 [R0+UR5+0x1600], R8 ;  /* 0x0016000800007988 */ /* 0x0201e80008000005 */
[----:B------:R-:W5:Y:S04]  /*27550*/  LDL.LU R27, [R1+0x44c] ;  /* 0x00044c00011b7983 */ /* 0x000f680000300800 */
[----:B------:R1:W-:Y:S04]  /*27560*/  STS.U8 [R0+UR5+0x1a00], R3 ;  /* 0x001a000300007988 */ /* 0x0003e80008000005 */
[----:B------:R1:W-:Y:S04]  /*27570*/  STS.U8 [R0+UR5+0x2200], R16 ;  /* 0x0022001000007988 */ /* 0x0003e80008000005 */
[----:B------:R1:W-:Y:S04]  /*27580*/  STS.U8 [R0+UR5+0x3600], R6 ;  /* 0x0036000600007988 */ /* 0x0003e80008000005 */
[----:B0-----:R-:W5:Y:S04]  /*27590*/  LDL.LU R8, [R1+0x388] ;  /* 0x0003880001087983 */ /* 0x001f680000300800 */
[----:B-1----:R-:W5:Y:S04]  /*275a0*/  LDL.LU R3, [R1+0x348] ;  /* 0x0003480001037983 */ /* 0x002f680000300800 */
[----:B------:R-:W5:Y:S04]  /*275b0*/  LDL.LU R7, [R1+0x328] ;  /* 0x0003280001077983 */ /* 0x000f680000300800 */
[----:B------:R-:W5:Y:S04]  /*275c0*/  LDL.LU R16, [R1+0x308] ;  /* 0x0003080001107983 */ /* 0x000f680000300800 */
[----:B------:R-:W5:Y:S04]  /*275d0*/  LDL.LU R4, [R1+0x2e8] ;  /* 0x0002e80001047983 */ /* 0x000f680000300800 */
[----:B------:R-:W5:Y:S04]  /*275e0*/  LDL.LU R18, [R1+0x2c8] ;  /* 0x0002c80001127983 */ /* 0x000f680000300800 */
[----:B------:R-:W5:Y:S04]  /*275f0*/  LDL.LU R5, [R1+0x2a0] ;  /* 0x0002a00001057983 */ /* 0x000f680000300800 */
[----:B------:R0:W-:Y:S04]  /*27600*/  STS.U8 [R0+UR5+0x3a00], R29 ;  /* 0x003a001d00007988 */ /* 0x0001e80008000005 */
[----:B------:R-:W5:Y:S04]  /*27610*/  LDL.LU R6, [R1+0x1b0] ;  /* 0x0001b00001067983 */ /* 0x000f680000300800 */
[----:B------:R1:W-:Y:S04]  /*27620*/  STS.U8 [R0+UR5+0x3e00], R15 ;  /* 0x003e000f00007988 */ /* 0x0003e80008000005 */
[----:B------:R0:W-:Y:S04]  /*27630*/  STS.U8 [R0+UR5+0x4200], R14 ;  /* 0x0042000e00007988 */ /* 0x0001e80008000005 */
        /* <DEDUP_REMOVED lines=16> */
[----:B-1----:R-:W5:Y:S01]  /*27740*/  LDL.LU R22, [R1+0x60] ;  /* 0x0000600001167983 */ /* 0x002f620000300800 */
[----:B------:R-:W-:-:S03]  /*27750*/  LOP3.LUT R2, R20, 0x50, RZ, 0x3c, !PT ;  /* 0x0000005014027812 */ /* 0x000fc600078e3cff */
[----:B------:R-:W5:Y:S04]  /*27760*/  LDL.LU R26, [R1+0x18] ;  /* 0x00001800011a7983 */ /* 0x000f680000300800 */
[----:B------:R-:W5:Y:S04]  /*27770*/  LDL.LU R28, [R1+0x3ac] ;  /* 0x0003ac00011c7983 */ /* 0x000f680000300800 */
[----:B------:R-:W5:Y:S04]  /*27780*/  LDL.LU R9, [R1+0x3cc] ;  /* 0x0003cc0001097983 */ /* 0x000f680000300800 */
[----:B------:R0:W-:Y:S04]  /*27790*/  STS.U8 [R0+UR5+0x7a00], R13 ;  /* 0x007a000d00007988 */ /* 0x0001e80008000005 */
[----:B------:R1:W-:Y:S04]  /*277a0*/  STS.U8 [R0+UR5+0x7e00], R23 ;  /* 0x007e001700007988 */ /* 0x0003e80008000005 */
[----:B0-----:R-:W5:Y:S04]  /*277b0*/  LDL.LU R13, [R1+0x3ec] ;  /* 0x0003ec00010d7983 */ /* 0x001f680000300800 */
[----:B-1----:R-:W5:Y:S04]  /*277c0*/  LDL.LU R23, [R1+0x42c] ;  /* 0x00042c0001177983 */ /* 0x002f680000300800 */
[----:B------:R-:W5:Y:S04]  /*277d0*/  LDL.LU R0, [R1+0x40c] ;  /* 0x00040c0001007983 */ /* 0x000f680000300800 */
[----:B--2---:R0:W-:Y:S04]  /*277e0*/  STS.U8 [R2+UR5+0x280], R25 ;  /* 0x0002801902007988 */ /* 0x0041e80008000005 */
[----:B0-----:R-:W2:Y:S04]  /*277f0*/  LDL.LU R25, [R1+0x1694] ;  /* 0x0016940001197983 */ /* 0x001ea80000300800 */
[----:B---3--:R-:W-:Y:S04]  /*27800*/  STS.U8 [R2+UR5+0xa80], R24 ;  /* 0x000a801802007988 */ /* 0x008fe80008000005 */
[----:B----4-:R-:W-:Y:S04]  /*27810*/  STS.U8 [R2+UR5+0xe80], R17 ;  /* 0x000e801102007988 */ /* 0x010fe80008000005 */
[----:B------:R-:W-:Y:S04]  /*27820*/  STS.U8 [R2+UR5+0x1280], R10 ;  /* 0x0012800a02007988 */ /* 0x000fe80008000005 */
        /* <DEDUP_REMOVED lines=22> */
[----:B--2---:R0:W-:Y:S04]  /*27990*/  STS.U8 [R2+UR5+0x680], R25 ;  /* 0x0006801902007988 */ /* 0x0041e80008000005 */
[----:B0-----:R-:W2:Y:S04]  /*279a0*/  LDL.LU R25, [R1+0x1690] ;  /* 0x0016900001197983 */ /* 0x001ea80000300800 */
[----:B------:R-:W3:Y:S04]  /*279b0*/  LDL.LU R24, [R1+0x168c] ;  /* 0x00168c0001187983 */ /* 0x000ee80000300800 */
[----:B------:R-:W4:Y:S04]  /*279c0*/  LDL.LU R17, [R1+0x1688] ;  /* 0x0016880001117983 */ /* 0x000f280000300800 */
[----:B------:R-:W5:Y:S04]  /*279d0*/  LDL.LU R10, [R1+0x1684] ;  /* 0x00168400010a7983 */ /* 0x000f680000300800 */
[----:B------:R-:W2:Y:S04]  /*279e0*/  LDL.LU R27, [R1+0x1680] ;  /* 0x00168000011b7983 */ /* 0x000ea80000300800 */
        /* <DEDUP_REMOVED lines=21> */
[----:B------:R0:W-:Y:S02]  /*27b40*/  STS.U8 [R2+UR5+0x1e80], R0 ;  /* 0x001e800002007988 */ /* 0x0001e40008000005 */
[----:B0-----:R-:W-:-:S02]  /*27b50*/  LOP3.LUT R0, R20, 0x60, RZ, 0x3c, !PT ;  /* 0x0000006014007812 */ /* 0x001fc400078e3cff */
[----:B---3--:R-:W-:Y:S04]  /*27b60*/  STS.U8 [R2+UR5+0x7e80], R24 ;  /* 0x007e801802007988 */ /* 0x008fe80008000005 */
[----:B--2---:R0:W-:Y:S04]  /*27b70*/  STS.U8 [R2+UR5+0x7280], R27 ;  /* 0x0072801b02007988 */ /* 0x0041e80008000005 */
[----:B-----5:R1:W-:Y:S04]  /*27b80*/  STS.U8 [R2+UR5+0x7680], R10 ;  /* 0x0076800a02007988 */ /* 0x0203e80008000005 */
[----:B----4-:R2:W-:Y:S04]  /*27b90*/  STS.U8 [R2+UR5+0x7a80], R17 ;  /* 0x007a801102007988 */ /* 0x0105e80008000005 */
[----:B------:R3:W-:Y:S04]  /*27ba0*/  STS.U8 [R0+UR5+0x300], R5 ;  /* 0x0003000500007988 */ /* 0x0007e80008000005 */
[----:B0-----:R-:W4:Y:S04]  /*27bb0*/  LDL.LU R27, [R1+0x344] ;  /* 0x00034400011b7983 */ /* 0x001f280000300800 */
[----:B-1----:R-:W5:Y:S04]  /*27bc0*/  LDL.LU R10, [R1+0x384] ;  /* 0x00038400010a7983 */ /* 0x002f680000300800 */
[----:B--2---:R-:W2:Y:S04]  /*27bd0*/  LDL.LU R17, [R1+0x3a8] ;  /* 0x0003a80001117983 */ /* 0x004ea80000300800 */
[----:B------:R-:W2:Y:S04]  /*27be0*/  LDL.LU R24, [R1+0x3e8] ;  /* 0x0003e80001187983 */ /* 0x000ea80000300800 */
[----:B------:R-:W5:Y:S04]  /*27bf0*/  LDL.LU R2, [R1+0x3c8] ;  /* 0x0003c80001027983 */ /* 0x000f680000300800 */
[----:B---3--:R-:W3:Y:S04]  /*27c00*/  LDL.LU R5, [R1+0x5c] ;  /* 0x00005c0001057983 */ /* 0x008ee80000300800 */
[----:B------:R0:W-:Y:S04]  /*27c10*/  STS.U8 [R0+UR5+0x700], R21 ;  /* 0x0007001500007988 */ /* 0x0001e80008000005 */
[----:B------:R1:W-:Y:S04]  /*27c20*/  STS.U8 [R0+UR5+0xb00], R6 ;  /* 0x000b000600007988 */ /* 0x0003e80008000005 */
[----:B------:R0:W-:Y:S04]  /*27c30*/  STS.U8 [R0+UR5+0xf00], R19 ;  /* 0x000f001300007988 */ /* 0x0001e80008000005 */
[----:B------:R0:W-:Y:S04]  /*27c40*/  STS.U8 [R0+UR5+0x1300], R12 ;  /* 0x0013000c00007988 */ /* 0x0001e80008000005 */
[----:B------:R1:W-:Y:S04]  /*27c50*/  STS.U8 [R0+UR5+0x1700], R11 ;  /* 0x0017000b00007988 */ /* 0x0003e80008000005 */
[----:B------:R1:W-:Y:S04]  /*27c60*/  STS.U8 [R0+UR5+0x1b00], R22 ;  /* 0x001b001600007988 */ /* 0x0003e80008000005 */
[----:B0-----:R-:W3:Y:S04]  /*27c70*/  LDL.LU R21, [R1+0x167c] ;  /* 0x00167c0001157983 */ /* 0x001ee80000300800 */
[----:B-1----:R-:W3:Y:S04]  /*27c80*/  LDL.LU R6, [R1+0xc] ;  /* 0x00000c0001067983 */ /* 0x002ee80000300800 */
[----:B------:R-:W3:Y:S04]  /*27c90*/  LDL.LU R19, [R1+0x1678] ;  /* 0x0016780001137983 */ /* 0x000ee80000300800 */
[----:B------:R-:W3:Y:S04]  /*27ca0*/  LDL.LU R12, [R1+0x1674] ;  /* 0x00167400010c7983 */ /* 0x000ee80000300800 */
[----:B------:R-:W3:Y:S04]  /*27cb0*/  LDL.LU R11, [R1+0x1670] ;  /* 0x00167000010b7983 */ /* 0x000ee80000300800 */
[----:B------:R-:W3:Y:S04]  /*27cc0*/  LDL.LU R22, [R1+0x166c] ;  /* 0x00166c0001167983 */ /* 0x000ee80000300800 */
        /* <DEDUP_REMOVED lines=10> */
[----:B------:R0:W-:Y:S04]  /*27d70*/  STS.U8 [R0+UR5+0x4700], R8 ;  /* 0x0047000800007988 */ /* 0x0001e80008000005 */
[----:B------:R1:W-:Y:S04]  /*27d80*/  STS.U8 [R0+UR5+0x5300], R16 ;  /* 0x0053001000007988 */ /* 0x0003e80008000005 */
[----:B------:R1:W-:Y:S04]  /*27d90*/  STS.U8 [R0+UR5+0x5f00], R18 ;  /* 0x005f001200007988 */ /* 0x0003e80008000005 */
[----:B0-----:R-:W3:Y:S04]  /*27da0*/  LDL.LU R8, [R1+0x484] ;  /* 0x0004840001087983 */ /* 0x001ee80000300800 */
[----:B-1----:R-:W3:Y:S04]  /*27db0*/  LDL.LU R16, [R1+0x444] ;  /* 0x0004440001107983 */ /* 0x002ee80000300800 */
[----:B------:R-:W3:Y:S04]  /*27dc0*/  LDL.LU R18, [R1+0x3e4] ;  /* 0x0003e40001127983 */ /* 0x000ee80000300800 */
[----:B------:R-:W-:Y:S04]  /*27dd0*/  STS.U8 [R0+UR5+0x3700], R23 ;  /* 0x0037001700007988 */ /* 0x000fe80008000005 */
[----:B------:R-:W-:Y:S04]  /*27de0*/  STS.U8 [R0+UR5+0x3b00], R13 ;  /* 0x003b000d00007988 */ /* 0x000fe80008000005 */
[----:B------:R-:W-:Y:S04]  /*27df0*/  STS.U8 [R0+UR5+0x4b00], R3 ;  /* 0x004b000300007988 */ /* 0x000fe80008000005 */
[----:B------:R-:W-:Y:S04]  /*27e00*/  STS.U8 [R0+UR5+0x4f00], R7 ;  /* 0x004f000700007988 */ /* 0x000fe80008000005 */
[----:B------:R-:W-:Y:S04]  /*27e10*/  STS.U8 [R0+UR5+0x5700], R4 ;  /* 0x0057000400007988 */ /* 0x000fe80008000005 */
[----:B------:R-:W-:Y:S04]  /*27e20*/  STS.U8 [R0+UR5+0x3f00], R9 ;  /* 0x003f000900007988 */ /* 0x000fe80008000005 */
[----:B------:R-:W-:Y:S04]  /*27e30*/  STS.U8 [R0+UR5+0x7f00], R25 ;  /* 0x007f001900007988 */ /* 0x000fe80008000005 */
[----:B----4-:R-:W-:Y:S04]  /*27e40*/  STS.U8 [R0+UR5+0x3300], R27 ;  /* 0x0033001b00007988 */ /* 0x010fe80008000005 */
[----:B--2---:R0:W-:Y:S04]  /*27e50*/  STS.U8 [R0+UR5+0x2300], R24 ;  /* 0x0023001800007988 */ /* 0x0041e80008000005 */
[----:B------:R1:W-:Y:S04]  /*27e60*/  STS.U8 [R0+UR5+0x2b00], R17 ;  /* 0x002b001100007988 */ /* 0x0003e80008000005 */
[----:B-----5:R2:W-:Y:S04]  /*27e70*/  STS.U8 [R0+UR5+0x2f00], R10 ;  /* 0x002f000a00007988 */ /* 0x0205e80008000005 */
[----:B0-----:R-:W4:Y:S04]  /*27e80*/  LDL.LU R24, [R1+0x3a4] ;  /* 0x0003a40001187983 */ /* 0x001f280000300800 */
[----:B-1----:R-:W5:Y:S04]  /*27e90*/  LDL.LU R17, [R1+0x380] ;  /* 0x0003800001117983 */ /* 0x002f680000300800 */
[----:B--2---:R-:W2:Y:S04]  /*27ea0*/  LDL.LU R10, [R1+0x340] ;  /* 0x00034000010a7983 */ /* 0x004ea80000300800 */
[----:B------:R-:W2:Y:S04]  /*27eb0*/  LDL.LU R27, [R1+0x320] ;  /* 0x00032000011b7983 */ /* 0x000ea80000300800 */
[----:B------:R-:W2:Y:S04]  /*27ec0*/  LDL.LU R23, [R1+0x300] ;  /* 0x0003000001177983 */ /* 0x000ea80000300800 */
[----:B------:R-:W2:Y:S04]  /*27ed0*/  LDL.LU R13, [R1+0x2e0] ;  /* 0x0002e000010d7983 */ /* 0x000ea80000300800 */
[----:B------:R-:W2:Y:S04]  /*27ee0*/  LDL.LU R3, [R1+0x2c0] ;  /* 0x0002c00001037983 */ /* 0x000ea80000300800 */
[----:B------:R-:W2:Y:S04]  /*27ef0*/  LDL.LU R7, [R1+0x298] ;  /* 0x0002980001077983 */ /* 0x000ea80000300800 */
[----:B------:R0:W-:Y:S04]  /*27f00*/  STS.U8 [R0+UR5+0x2700], R2 ;  /* 0x0027000200007988 */ /* 0x0001e80008000005 */
[----:B---3--:R1:W-:Y:S04]  /*27f10*/  STS.U8 [R0+UR5+0x6b00], R5 ;  /* 0x006b000500007988 */ /* 0x0083e80008000005 */
[----:B------:R-:W3:Y:S04]  /*27f20*/  LDL.LU R4, [R1+0x1a8] ;  /* 0x0001a80001047983 */ /* 0x000ee80000300800 */
[----:B------:R1:W-:Y:S04]  /*27f30*/  STS.U8 [R0+UR5+0x6f00], R6 ;  /* 0x006f000600007988 */ /* 0x0003e80008000005 */
[----:B------:R-:W-:Y:S04]  /*27f40*/  STS.U8 [R0+UR5+0x7700], R11 ;  /* 0x0077000b00007988 */ /* 0x000fe80008000005 */
[----:B------:R-:W-:Y:S01]  /*27f50*/  STS.U8 [R0+UR5+0x7b00], R19 ;  /* 0x007b001300007988 */ /* 0x000fe20008000005 */
[----:B0-----:R-:W-:-:S03]  /*27f60*/  LOP3.LUT R2, R20, 0x70, RZ, 0x3c, !PT ;  /* 0x0000007014027812 */ /* 0x001fc600078e3cff */
[----:B-1----:R-:W3:Y:S04]  /*27f70*/  LDL.LU R5, [R1+0x188] ;  /* 0x0001880001057983 */ /* 0x002ee80000300800 */
[----:B------:R-:W3:Y:S04]  /*27f80*/  LDL.LU R6, [R1+0x168] ;  /* 0x0001680001067983 */ /* 0x000ee80000300800 */
[----:B------:R0:W-:Y:S04]  /*27f90*/  STS.U8 [R0+UR5+0x7300], R26 ;  /* 0x0073001a00007988 */ /* 0x0001e80008000005 */
[----:B------:R1:W-:Y:S04]  /*27fa0*/  STS.U8 [R2+UR5+0x380], R15 ;  /* 0x0003800f02007988 */ /* 0x0003e80008000005 */
[----:B------:R1:W-:Y:S04]  /*27fb0*/  STS.U8 [R2+UR5+0xb80], R29 ;  /* 0x000b801d02007988 */ /* 0x0003e80008000005 */
[----:B------:R1:W-:Y:S04]  /*27fc0*/  STS.U8 [R2+UR5+0xf80], R14 ;  /* 0x000f800e02007988 */ /* 0x0003e80008000005 */
[----:B0-----:R-:W3:Y:S04]  /*27fd0*/  LDL.LU R26, [R1+0x3c4] ;  /* 0x0003c400011a7983 */ /* 0x001ee80000300800 */
[----:B------:R-:W3:Y:S04]  /*27fe0*/  LDL.LU R11, [R1+0x404] ;  /* 0x00040400010b7983 */ /* 0x000ee80000300800 */
[----:B------:R-:W3:Y:S04]  /*27ff0*/  LDL.LU R19, [R1+0x424] ;  /* 0x0004240001137983 */ /* 0x000ee80000300800 */
[----:B------:R-:W3:Y:S04]  /*28000*/  LDL.LU R20, [R1+0x148] ;  /* 0x0001480001147983 */ /* 0x000ee80000300800 */
[----:B-1----:R-:W3:Y:S04]  /*28010*/  LDL.LU R15, [R1+0xe8] ;  /* 0x0000e800010f7983 */ /* 0x002ee80000300800 */
[----:B------:R-:W3:Y:S04]  /*28020*/  LDL R29, [R1+0x1d4] ;  /* 0x0001d400011d7983 */ /* 0x000ee80000100800 */
[----:B------:R-:W3:Y:S04]  /*28030*/  LDL.LU R14, [R1+0xb8] ;  /* 0x0000b800010e7983 */ /* 0x000ee80000300800 */
[----:B------:R0:W-:Y:S04]  /*28040*/  STS.U8 [R2+UR5+0x780], R28 ;  /* 0x0007801c02007988 */ /* 0x0001e80008000005 */
[----:B------:R-:W3:Y:S04]  /*28050*/  LDL.LU R9, [R1+0x98] ;  /* 0x0000980001097983 */ /* 0x000ee80000300800 */
[----:B------:R1:W-:Y:S04]  /*28060*/  STS.U8 [R2+UR5+0x1380], R8 ;  /* 0x0013800802007988 */ /* 0x0003e80008000005 */
[----:B------:R1:W-:Y:S04]  /*28070*/  STS.U8 [R2+UR5+0x1780], R16 ;  /* 0x0017801002007988 */ /* 0x0003e80008000005 */
[----:B------:R1:W-:Y:S04]  /*28080*/  STS.U8 [R2+UR5+0x2380], R18 ;  /* 0x0023801202007988 */ /* 0x0003e80008000005 */
[----:B0-----:R-:W3:Y:S04]  /*28090*/  LDL.LU R28, [R1+0x64] ;  /* 0x00006400011c7983 */ /* 0x001ee80000300800 */
[----:B-1----:R-:W3:Y:S04]  /*280a0*/  LDL.LU R8, [R1+0x4c] ;  /* 0x00004c0001087983 */ /* 0x002ee80000300800 */
[----:B------:R-:W3:Y:S04]  /*280b0*/  LDL.LU R16, [R1+0x8] ;  /* 0x0000080001107983 */ /* 0x000ee80000300800 */
[----:B------:R-:W3:Y:S04]  /*280c0*/  LDL.LU R18, [R1+0x528] ;  /* 0x0005280001127983 */ /* 0x000ee80000300800 */
[----:B------:R-:W-:Y:S04]  /*280d0*/  STS.U8 [R2+UR5+0x7380], R22 ;  /* 0x0073801602007988 */ /* 0x000fe80008000005 */
[----:B------:R-:W-:Y:S04]  /*280e0*/  STS.U8 [R2+UR5+0x7780], R12 ;  /* 0x0077800c02007988 */ /* 0x000fe80008000005 */
[----:B------:R-:W-:Y:S04]  /*280f0*/  STS.U8 [R2+UR5+0x7b80], R21 ;  /* 0x007b801502007988 */ /* 0x000fe80008000005 */
[----:B----4-:R-:W-:Y:S04]  /*28100*/  STS.U8 [R2+UR5+0x2b80], R24 ;  /* 0x002b801802007988 */ /* 0x010fe80008000005 */
[----:B-----5:R-:W-:Y:S04]  /*28110*/  STS.U8 [R2+UR5+0x2f80], R17 ;  /* 0x002f801102007988 */ /* 0x020fe80008000005 */
[----:B--2---:R-:W-:Y:S04]  /*28120*/  STS.U8 [R2+UR5+0x3380], R10 ;  /* 0x0033800a02007988 */ /* 0x004fe80008000005 */
[----:B------:R-:W-:Y:S04]  /*28130*/  STS.U8 [R2+UR5+0x3780], R27 ;  /* 0x0037801b02007988 */ /* 0x000fe80008000005 */
[----:B------:R-:W-:Y:S04]  /*28140*/  STS.U8 [R2+UR5+0x3b80], R23 ;  /* 0x003b801702007988 */ /* 0x000fe80008000005 */
[----:B------:R-:W-:Y:S04]  /*28150*/  STS.U8 [R2+UR5+0x3f80], R13 ;  /* 0x003f800d02007988 */ /* 0x000fe80008000005 */
[----:B------:R0:W-:Y:S04]  /*28160*/  STS.U8 [R2+UR5+0x4380], R3 ;  /* 0x0043800302007988 */ /* 0x0001e80008000005 */
[----:B------:R1:W-:Y:S04]  /*28170*/  STS.U8 [R2+UR5+0x4780], R7 ;  /* 0x0047800702007988 */ /* 0x0003e80008000005 */
[----:B---3--:R2:W-:Y:S04]  /*28180*/  STS.U8 [R2+UR5+0x4b80], R4 ;  /* 0x004b800402007988 */ /* 0x0085e80008000005 */
[----:B0-----:R-:W3:Y:S04]  /*28190*/  LDL.LU R3, [R1+0x24] ;  /* 0x0000240001037983 */ /* 0x001ee80000300800 */
[----:B------:R0:W-:Y:S04]  /*281a0*/  STS.U8 [R2+UR5+0x4f80], R5 ;  /* 0x004f800502007988 */ /* 0x0001e80008000005 */
[----:B------:R4:W-:Y:S04]  /*281b0*/  STS.U8 [R2+UR5+0x5380], R6 ;  /* 0x0053800602007988 */ /* 0x0009e80008000005 */
[----:B-1----:R-:W3:Y:S04]  /*281c0*/  LDL.LU R7, [R1+0x1c] ;  /* 0x00001c0001077983 */ /* 0x002ee80000300800 */
[----:B--2---:R-:W2:Y:S04]  /*281d0*/  LDL.LU R4, [R1+0x54] ;  /* 0x0000540001047983 */ /* 0x004ea80000300800 */
[----:B0-----:R-:W2:Y:S04]  /*281e0*/  LDL.LU R5, [R1+0x50] ;  /* 0x0000500001057983 */ /* 0x001ea80000300800 */
[----:B----4-:R-:W4:Y:S04]  /*281f0*/  LDL.LU R6, [R1+0x48] ;  /* 0x0000480001067983 */ /* 0x010f280000300800 */
[----:B------:R-:W-:Y:S04]  /*28200*/  STS.U8 [R2+UR5+0x2780], R26 ;  /* 0x0027801a02007988 */ /* 0x000fe80008000005 */
[----:B------:R-:W-:Y:S04]  /*28210*/  STS.U8 [R2+UR5+0x1b80], R19 ;  /* 0x001b801302007988 */ /* 0x000fe80008000005 */
[----:B------:R-:W-:Y:S04]  /*28220*/  STS.U8 [R2+UR5+0x1f80], R11 ;  /* 0x001f800b02007988 */ /* 0x000fe80008000005 */
[----:B------:R0:W-:Y:S04]  /*28230*/  STS.U8 [R2+UR5+0x5780], R20 ;  /* 0x0057801402007988 */ /* 0x0001e80008000005 */
[----:B------:R1:W-:Y:S04]  /*28240*/  STS.U8 [R2+UR5+0x5b80], R15 ;  /* 0x005b800f02007988 */ /* 0x0003e80008000005 */
[----:B------:R5:W-:Y:S04]  /*28250*/  STS.U8 [R2+UR5+0x5f80], R14 ;  /* 0x005f800e02007988 */ /* 0x000be80008000005 */
[----:B------:R-:W-:Y:S04]  /*28260*/  STS.U8 [R2+UR5+0x6380], R9 ;  /* 0x0063800902007988 */ /* 0x000fe80008000005 */
[----:B0-----:R-:W4:Y:S04]  /*28270*/  LDL.LU R20, [R1+0x44] ;  /* 0x0000440001147983 */ /* 0x001f280000300800 */
[----:B-1----:R-:W2:Y:S04]  /*28280*/  LDL.LU R15, [R1+0x3c] ;  /* 0x00003c00010f7983 */ /* 0x002ea80000300800 */
[----:B-----5:R-:W2:Y:S04]  /*28290*/  LDL.LU R14, [R1+0x34] ;  /* 0x00003400010e7983 */ /* 0x020ea80000300800 */
[----:B------:R-:W-:Y:S04]  /*282a0*/  STS.U8 [R2+UR5+0x6780], R28 ;  /* 0x0067801c02007988 */ /* 0x000fe80008000005 */
[----:B------:R-:W-:Y:S04]  /*282b0*/  STS.U8 [R2+UR5+0x6b80], R8 ;  /* 0x006b800802007988 */ /* 0x000fe80008000005 */
[----:B------:R-:W-:Y:S04]  /*282c0*/  STS.U8 [R2+UR5+0x6f80], R16 ;  /* 0x006f801002007988 */ /* 0x000fe80008000005 */
[----:B------:R-:W-:Y:S01]  /*282d0*/  STS.U8 [R2+UR5+0x7f80], R18 ;  /* 0x007f801202007988 */ /* 0x000fe20008000005 */
[----:B------:R-:W-:Y:S06]  /*282e0*/  BAR.SYNC.DEFER_BLOCKING 0x0 ;  /* 0x0000000000007b1d */ /* 0x000fec0000010000 */
[----:B------:R-:W0:Y:S04]  /*282f0*/  LDSM.16.M88.4 R8, [R29+UR5] ;  /* 0x000000051d08783b */ /* 0x000e280008000200 */
[----:B0-----:R-:W-:Y:S01]  /*28300*/  STL.64 [R1+0x150], R8 ;  /* 0x0001500801007387 */ /* 0x001fe20000100a00 */
[----:B------:R-:W-:-:S03]  /*28310*/  IMAD.MOV.U32 R13, RZ, RZ, R8 ;  /* 0x000000ffff0d7224 */ /* 0x000fc600078e0008 */
[----:B------:R-:W-:Y:S01]  /*28320*/  STL.64 [R1+0x158], R10 ;  /* 0x0001580a01007387 */ /* 0x000fe20000100a00 */
[----:B------:R-:W-:-:S03]  /*28330*/  IMAD.MOV.U32 R12, RZ, RZ, R9 ;  /* 0x000000ffff0c7224 */ /* 0x000fc600078e0009 */
[----:B------:R-:W0:Y:S04]  /*28340*/  LDSM.16.M88.4 R8, [R29+UR5+0x1000] ;  /* 0x001000051d08783b */ /* 0x000e280008000200 */
        /* <DEDUP_REMOVED lines=14> */
[----:B------:R-:W0:Y:S02]  /*28430*/  LDSM.16.M88.4 R8, [R29+UR5+0x4000] ;  /* 0x004000051d08783b */ /* 0x000e240008000200 */
[----:B0-----:R-:W-:Y:S02]  /*28440*/  IMAD.MOV.U32 R24, RZ, RZ, R8 ;  /* 0x000000ffff187224 */ /* 0x001fe400078e0008 */
[----:B------:R-:W-:Y:S01]  /*28450*/  IMAD.MOV.U32 R25, RZ, RZ, R9 ;  /* 0x000000ffff197224 */ /* 0x000fe200078e0009 */
[----:B------:R0:W-:Y:S04]  /*28460*/  STL.64 [R1+0x190], R8 ;  /* 0x0001900801007387 */ /* 0x0001e80000100a00 */
[----:B------:R1:W-:Y:S04]  /*28470*/  STL.64 [R1+0x198], R10 ;  /* 0x0001980a01007387 */ /* 0x0003e80000100a00 */
[----:B------:R-:W-:Y:S04]  /*28480*/  STL.64 [R1+0x1660], R24 ;  /* 0x0016601801007387 */ /* 0x000fe80000100a00 */
[----:B------:R-:W5:Y:S04]  /*28490*/  LDSM.16.M88.4 R24, [R29+UR5+0x5000] ;  /* 0x005000051d18783b */ /* 0x000f680008000200 */
[----:B0-----:R-:W4:Y:S04]  /*284a0*/  LDL.LU.64 R8, [R1+0x1c0] ;  /* 0x0001c00001087983 */ /* 0x001f280000300a00 */
[----:B-1----:R-:W4:Y:S01]  /*284b0*/  LDL.LU.64 R10, [R1+0x1c8] ;  /* 0x0001c800010a7983 */ /* 0x002f220000300a00 */
[----:B---3--:R-:W-:-:S03]  /*284c0*/  IMAD R0, R7, 0x100, R3 ;  /* 0x0000010007007824 */ /* 0x008fc600078e0203 */
[----:B-----5:R-:W-:Y:S04]  /*284d0*/  STL.64 [R1+0x1a0], R24 ;  /* 0x0001a01801007387 */ /* 0x020fe80000100a00 */
[----:B------:R-:W-:Y:S01]  /*284e0*/  STL.64 [R1+0x1a8], R26 ;  /* 0x0001a81a01007387 */ /* 0x000fe20000100a00 */
[----:B--2---:R-:W-:Y:S02]  /*284f0*/  IMAD R7, R14, 0x100, R15 ;  /* 0x000001000e077824 */ /* 0x004fe400078e020f */
[----:B------:R-:W-:Y:S02]  /*28500*/  IMAD.MOV.U32 R14, RZ, RZ, R24 ;  /* 0x000000ffff0e7224 */ /* 0x000fe400078e0018 */
[----:B------:R-:W-:Y:S02]  /*28510*/  IMAD.MOV.U32 R15, RZ, RZ, R25 ;  /* 0x000000ffff0f7224 */ /* 0x000fe400078e0019 */
[----:B------:R-:W0:Y:S01]  /*28520*/  LDSM.16.M88.4 R24, [R29+UR5+0x6000] ;  /* 0x006000051d18783b */ /* 0x000e220008000200 */
[----:B------:R-:W-:-:S02]  /*28530*/  IMAD R2, R5, 0x100, R4 ;  /* 0x0000010005027824 */ /* 0x000fc400078e0204 */
[----:B----4-:R-:W-:Y:S01]  /*28540*/  IMAD R3, R20, 0x100, R6 ;  /* 0x0000010014037824 */ /* 0x010fe200078e0206 */
[----:B------:R-:W-:Y:S02]  /*28550*/  F2FP.F16.E4M3.UNPACK_B R4, R0 ;  /* 0x00000000ff04723e */ /* 0x000fe400020006ff */
[----:B------:R-:W-:Y:S02]  /*28560*/  F2FP.F16.E4M3.UNPACK_B R7, R7 ;  /* 0x00000007ff07723e */ /* 0x000fe400020006ff */
[----:B------:R-:W-:Y:S02]  /*28570*/  F2FP.F16.E4M3.UNPACK_B R20, R13 ;  /* 0x0000000dff14723e */ /* 0x000fe400020006ff */
[----:B------:R-:W-:Y:S02]  /*28580*/  F2FP.F16.E4M3.UNPACK_B R6, R2 ;  /* 0x00000002ff06723e */ /* 0x000fe400020006ff */
[----:B------:R-:W-:Y:S02]  /*28590*/  F2FP.F16.E4M3.UNPACK_B R5, R3 ;  /* 0x00000003ff05723e */ /* 0x000fe400020006ff */
[----:B------:R-:W-:Y:S01]  /*285a0*/  F2FP.F16.E4M3.UNPACK_B R21, R12 ;  /* 0x0000000cff15723e */ /* 0x000fe200020006ff */
[----:B0-----:R-:W-:-:S02]  /*285b0*/  IMAD.MOV.U32 R12, RZ, RZ, R24 ;  /* 0x000000ffff0c7224 */ /* 0x001fc400078e0018 */
[----:B------:R-:W-:Y:S01]  /*285c0*/  IMAD.MOV.U32 R13, RZ, RZ, R25 ;  /* 0x000000ffff0d7224 */ /* 0x000fe200078e0019 */
[----:B------:R-:W-:Y:S04]  /*285d0*/  STL.64 [R1+0x1b0], R24 ;  /* 0x0001b01801007387 */ /* 0x000fe80000100a00 */
[----:B------:R-:W-:Y:S04]  /*285e0*/  STL.64 [R1+0x1b8], R26 ;  /* 0x0001b81a01007387 */ /* 0x000fe80000100a00 */
[----:B------:R-:W-:Y:S04]  /*285f0*/  STL.64 [R1+0x1658], R14 ;  /* 0x0016580e01007387 */ /* 0x000fe80000100a00 */
[----:B------:R-:W0:Y:S04]  /*28600*/  LDSM.16.M88.4 R24, [R29+UR5+0x7000] ;  /* 0x007000051d18783b */ /* 0x000e280008000200 */
[----:B------:R1:W-:Y:S04]  /*28610*/  STL.64 [R1+0x1650], R12 ;  /* 0x0016500c01007387 */ /* 0x0003e80000100a00 */
[----:B-1----:R-:W2:Y:S04]  /*28620*/  LDL.LU.64 R12, [R1+0x250] ;  /* 0x00025000010c7983 */ /* 0x002ea80000300a00 */
[----:B------:R-:W2:Y:S01]  /*28630*/  LDL.LU.64 R14, [R1+0x258] ;  /* 0x00025800010e7983 */ /* 0x000ea20000300a00 */
[----:B------:R-:W-:-:S15]  /*28640*/  HMMA.16816.F32 R8, R4, R20, R8 ;  /* 0x000000140408723c */ /* 0x000fde0000001808 */
[----:B------:R-:W-:-:S04]  /*28650*/  NOP ;  /* 0x0000000000007918 */ /* 0x000fc80000000000 */
[----:B------:R-:W-:Y:S04]  /*28660*/  STL [R1+0x15bc], R8 ;  /* 0x0015bc0801007387 */ /* 0x000fe80000100800 */
[----:B------:R1:W-:Y:S04]  /*28670*/  STL [R1+0x15b8], R9 ;  /* 0x0015b80901007387 */ /* 0x0003e80000100800 */
[----:B------:R-:W-:Y:S04]  /*28680*/  STL [R1+0x15b4], R10 ;  /* 0x0015b40a01007387 */ /* 0x000fe80000100800 */
[----:B------:R3:W-:Y:S04]  /*28690*/  STL [R1+0x15b0], R11 ;  /* 0x0015b00b01007387 */ /* 0x0007e80000100800 */
[----:B-1----:R-:W4:Y:S04]  /*286a0*/  LDL.LU.64 R8, [R1+0x260] ;  /* 0x0002600001087983 */ /* 0x002f280000300a00 */
[----:B---3--:R-:W4:Y:S01]  /*286b0*/  LDL.LU.64 R10, [R1+0x268] ;  /* 0x00026800010a7983 */ /* 0x008f220000300a00 */
[----:B------:R-:W-:-:S02]  /*286c0*/  F2FP.F16.E4M3.UNPACK_B R18, R18 ;  /* 0x00000012ff12723e */ /* 0x000fc400020006ff */
[----:B------:R-:W-:Y:S02]  /*286d0*/  F2FP.F16.E4M3.UNPACK_B R19, R19 ;  /* 0x00000013ff13723e */ /* 0x000fe400020006ff */
[----:B------:R-:W-:Y:S02]  /*286e0*/  F2FP.F16.E4M3.UNPACK_B R16, R16 ;  /* 0x00000010ff10723e */ /* 0x000fe400020006ff */
[----:B------:R-:W-:Y:S01]  /*286f0*/  F2FP.F16.E4M3.UNPACK_B R17, R17 ;  /* 0x00000011ff11723e */ /* 0x000fe200020006ff */
[----:B0-----:R0:W-:Y:S01]  /*28700*/  STL.64 [R1+0x1c0], R24 ;  /* 0x0001c01801007387 */ /* 0x0011e20000100a00 */
[----:B------:R-:W-:-:S03]  /*28710*/  IMAD.MOV.U32 R2, RZ, RZ, R24 ;  /* 0x000000ffff027224 */ /* 0x000fc600078e0018 */
[----:B------:R-:W-:Y:S01]  /*28720*/  STL.64 [R1+0x1c8], R26 ;  /* 0x0001c81a01007387 */ /* 0x000fe20000100a00 */
[----:B------:R-:W-:-:S03]  /*28730*/  IMAD.MOV.U32 R3, RZ, RZ, R25 ;  /* 0x000000ffff037224 */ /* 0x000fc600078e0019 */
[----:B0-----:R-:W3:Y:S01]  /*28740*/  LDL.LU.64 R24, [R1+0x1660] ;  /* 0x0016600001187983 */ /* 0x001ee20000300a00 */
[C---:B--2---:R-:W-:Y:S08]  /*28750*/  HMMA.16816.F32 R12, R4.reuse, R16, R12 ;  /* 0x00000010040c723c */ /* 0x044ff0000000180c */
[----:B----4-:R-:W-:-:S15]  /*28760*/  HMMA.16816.F32 R8, R4, R18, R8 ;  /* 0x000000120408723c */ /* 0x010fde0000001808 */
[----:B------:R-:W-:-:S04]  /*28770*/  NOP ;  /* 0x0000000000007918 */ /* 0x000fc80000000000 */
[----:B------:R0:W-:Y:S04]  /*28780*/  STL.64 [R1+0x30], R8 ;  /* 0x0000300801007387 */ /* 0x0001e80000100a00 */
[----:B------:R1:W-:Y:S04]  /*28790*/  STL.64 [R1+0x38], R10 ;  /* 0x0000380a01007387 */ /* 0x0003e80000100a00 */
[----:B0-----:R-:W2:Y:S04]  /*287a0*/  LDL.LU.64 R8, [R1+0x230] ;  /* 0x0002300001087983 */ /* 0x001ea80000300a00 */
[----:B-1----:R-:W2:Y:S04]  /*287b0*/  LDL.LU.64 R10, [R1+0x238] ;  /* 0x00023800010a7983 */ /* 0x002ea80000300a00 */
[----:B------:R-:W4:Y:S04]  /*287c0*/  LDL.LU R0, [R1+0x280] ;  /* 0x0002800001007983 */ /* 0x000f280000300800 */
[----:B------:R-:W5:Y:S04]  /*287d0*/  LDL.LU R26, [R1+0x290] ;  /* 0x00029000011a7983 */ /* 0x000f680000300800 */
[----:B------:R-:W5:Y:S04]  /*287e0*/  LDL.LU R27, [R1+0x288] ;  /* 0x00028800011b7983 */ /* 0x000f680000300800 */
[----:B------:R-:W2:Y:S04]  /*287f0*/  LDL.LU R28, [R1+0x2b0] ;  /* 0x0002b000011c7983 */ /* 0x000ea80000300800 */
[----:B------:R-:W2:Y:S04]  /*28800*/  LDL.LU R29, [R1+0x2a8] ;  /* 0x0002a800011d7983 */ /* 0x000ea80000300800 */
[----:B------:R-:W-:Y:S04]  /*28810*/  STL.64 [R1+0x50], R12 ;  /* 0x0000500c01007387 */ /* 0x000fe80000100a00 */
[----:B------:R0:W-:Y:S04]  /*28820*/  STL.64 [R1+0x58], R14 ;  /* 0x0000580e01007387 */ /* 0x0001e80000100a00 */
[----:B0-----:R-:W2:Y:S04]  /*28830*/  LDL.LU.64 R14, [R1+0x1658] ;  /* 0x00165800010e7983 */ /* 0x001ea80000300a00 */
[----:B------:R-:W2:Y:S04]  /*28840*/  LDL.LU.64 R12, [R1+0x1650] ;  /* 0x00165000010c7983 */ /* 0x000ea80000300a00 */
[----:B------:R-:W-:Y:S04]  /*28850*/  STL.64 [R1+0x1628], R18 ;  /* 0x0016281201007387 */ /* 0x000fe80000100a00 */
[----:B------:R0:W-:Y:S04]  /*28860*/  STL.64 [R1+0x1620], R16 ;  /* 0x0016201001007387 */ /* 0x0001e80000100a00 */
[----:B0-----:R-:W2:Y:S04]  /*28870*/  LDL.LU.64 R16, [R1+0x240] ;  /* 0x0002400001107983 */ /* 0x001ea80000300a00 */
[----:B------:R-:W2:Y:S01]  /*28880*/  LDL.LU.64 R18, [R1+0x248] ;  /* 0x0002480001127983 */ /* 0x000ea20000300a00 */
[----:B------:R-:W-:-:S02]  /*28890*/  F2FP.F16.E4M3.UNPACK_B R22, R22 ;  /* 0x00000016ff16723e */ /* 0x000fc400020006ff */
[----:B------:R-:W-:Y:S02]  /*288a0*/  F2FP.F16.E4M3.UNPACK_B R23, R23 ;  /* 0x00000017ff17723e */ /* 0x000fe400020006ff */
[----:B---3--:R-:W-:Y:S02]  /*288b0*/  F2FP.F16.E4M3.UNPACK_B R24, R24 ;  /* 0x00000018ff18723e */ /* 0x008fe400020006ff */
[----:B------:R-:W-:Y:S01]  /*288c0*/  F2FP.F16.E4M3.UNPACK_B R25, R25 ;  /* 0x00000019ff19723e */ /* 0x000fe200020006ff */
[----:B------:R-:W-:Y:S04]  /*288d0*/  STL.64 [R1+0x1638], R22 ;  /* 0x0016381601007387 */ /* 0x000fe80000100a00 */
[----:B------:R-:W-:Y:S01]  /*288e0*/  STL.64 [R1+0x1630], R20 ;  /* 0x0016301401007387 */ /* 0x000fe20000100a00 */
[----:B--2---:R-:W-:-:S15]  /*288f0*/  HMMA.16816.F32 R16, R4, R22, R16 ;  /* 0x000000160410723c */ /* 0x004fde0000001810 */
[----:B------:R-:W-:-:S04]  /*28900*/  NOP ;  /* 0x0000000000007918 */ /* 0x000fc80000000000 */
[----:B------:R-:W-:Y:S04]  /*28910*/  STL.64 [R1+0x70], R16 ;  /* 0x0000701001007387 */ /* 0x000fe80000100a00 */
[----:B------:R0:W-:Y:S04]  /*28920*/  STL.64 [R1+0x78], R18 ;  /* 0x0000781201007387 */ /* 0x0001e80000100a00 */
[----:B-----5:R-:W-:Y:S04]  /*28930*/  STL.64 [R1+0x1648], R26 ;  /* 0x0016481a01007387 */ /* 0x020fe80000100a00 */
[----:B------:R1:W-:Y:S01]  /*28940*/  STL.64 [R1+0x1640], R24 ;  /* 0x0016401801007387 */ /* 0x0003e20000100a00 */
[----:B0-----:R-:W-:Y:S03]  /*28950*/  HMMA.16816.F32 R16, R4, R24, R8 ;  /* 0x000000180410723c */ /* 0x001fe60000001808 */
[----:B-1----:R-:W2:Y:S04]  /*28960*/  LDL.LU.64 R24, [R1+0x220] ;  /* 0x0002200001187983 */ /* 0x002ea80000300a00 */
[----:B------:R-:W2:Y:S04]  /*28970*/  LDL.LU.64 R26, [R1+0x228] ;  /* 0x00022800011a7983 */ /* 0x000ea80000300a00 */
[----:B------:R-:W3:Y:S04]  /*28980*/  LDL.LU.64 R20, [R1+0x210] ;  /* 0x0002100001147983 */ /* 0x000ee80000300a00 */
[----:B------:R-:W3:Y:S04]  /*28990*/  LDL.LU.64 R22, [R1+0x218] ;  /* 0x0002180001167983 */ /* 0x000ee80000300a00 */
[----:B------:R-:W-:-:S02]  /*289a0*/  IMAD.MOV.U32 R8, RZ, RZ, R16 ;  /* 0x000000ffff087224 */ /* 0x000fc400078e0010 */
[----:B------:R-:W-:Y:S02]  /*289b0*/  IMAD.MOV.U32 R9, RZ, RZ, R17 ;  /* 0x000000ffff097224 */ /* 0x000fe400078e0011 */
[----:B------:R-:W-:Y:S02]  /*289c0*/  IMAD.MOV.U32 R10, RZ, RZ, R18 ;  /* 0x000000ffff0a7224 */ /* 0x000fe400078e0012 */
[----:B------:R-:W-:Y:S01]  /*289d0*/  IMAD.MOV.U32 R11, RZ, RZ, R19 ;  /* 0x000000ffff0b7224 */ /* 0x000fe200078e0013 */
[----:B------:R-:W5:Y:S04]  /*289e0*/  LDL.LU.64 R16, [R1+0x270] ;  /* 0x0002700001107983 */ /* 0x000f680000300a00 */
[----:B------:R-:W5:Y:S01]  /*289f0*/  LDL.LU.64 R18, [R1+0x278] ;  /* 0x0002780001127983 */ /* 0x000f620000300a00 */
[----:B------:R-:W-:-:S02]  /*28a00*/  F2FP.F16.E4M3.UNPACK_B R14, R14 ;  /* 0x0000000eff0e723e */ /* 0x000fc400020006ff */
[----:B------:R-:W-:Y:S02]  /*28a10*/  F2FP.F16.E4M3.UNPACK_B R15, R15 ;  /* 0x0000000fff0f723e */ /* 0x000fe400020006ff */
[----:B------:R-:W-:Y:S02]  /*28a20*/  F2FP.F16.E4M3.UNPACK_B R12, R12 ;  /* 0x0000000cff0c723e */ /* 0x000fe400020006ff */
[----:B------:R-:W-:Y:S02]  /*28a30*/  F2FP.F16.E4M3.UNPACK_B R13, R13 ;  /* 0x0000000dff0d723e */ /* 0x000fe400020006ff */
[----:B------:R-:W-:Y:S02]  /*28a40*/  F2FP.F16.E4M3.UNPACK_B R2, R2 ;  /* 0x00000002ff02723e */ /* 0x000fe400020006ff */
[----:B------:R-:W-:Y:S01]  /*28a50*/  F2FP.F16.E4M3.UNPACK_B R3, R3 ;  /* 0x00000003ff03723e */ /* 0x000fe200020006ff */
[----:B------:R0:W-:Y:S04]  /*28a60*/  STL.64 [R1+0x15c8], R10 ;  /* 0x0015c80a01007387 */ /* 0x0001e80000100a00 */
[----:B0-----:R-:W4:Y:S04]  /*28a70*/  LDL.LU R10, [R1+0x294] ;  /* 0x00029400010a7983 */ /* 0x001f280000300800 */
[----:B------:R-:W4:Y:S04]  /*28a80*/  LDL.LU R11, [R1+0x28c] ;  /* 0x00028c00010b7983 */ /* 0x000f280000300800 */
[----:B------:R0:W-:Y:S04]  /*28a90*/  STL.64 [R1+0x15c0], R8 ;  /* 0x0015c00801007387 */ /* 0x0001e80000100a00 */
[----:B0-----:R-:W4:Y:S01]  /*28aa0*/  LDL.LU R9, [R1+0x284] ;  /* 0x0002840001097983 */ /* 0x001f220000300800 */
[C---:B--2---:R-:W-:Y:S08]  /*28ab0*/  HMMA.16816.F32 R24, R4.reuse, R14, R24 ;  /* 0x0000000e0418723c */ /* 0x044ff00000001818 */
[C---:B---3--:R-:W-:Y:S08]  /*28ac0*/  HMMA.16816.F32 R20, R4.reuse, R12, R20 ;  /* 0x0000000c0414723c */ /* 0x048ff00000001814 */
[----:B-----5:R-:W-:Y:S03]  /*28ad0*/  HMMA.16816.F32 R4, R4, R2, R16 ;  /* 0x000000020404723c */ /* 0x020fe60000001810 */
[----:B------:R-:W-:Y:S04]  /*28ae0*/  STL.64 [R1+0xc0], R24 ;  /* 0x0000c01801007387 */ /* 0x000fe80000100a00 */
[----:B------:R0:W-:Y:S04]  /*28af0*/  STL.64 [R1+0xc8], R26 ;  /* 0x0000c81a01007387 */ /* 0x0001e80000100a00 */
[----:B0-----:R-:W2:Y:S04]  /*28b00*/  LDL.LU.64 R26, [R1+0x1648] ;  /* 0x00164800011a7983 */ /* 0x001ea80000300a00 */
[----:B------:R-:W3:Y:S04]  /*28b10*/  LDL.LU.64 R24, [R1+0x1640] ;  /* 0x0016400001187983 */ /* 0x000ee80000300a00 */
[----:B------:R-:W-:Y:S04]  /*28b20*/  STL.64 [R1+0xe0], R20 ;  /* 0x0000e01401007387 */ /* 0x000fe80000100a00 */
[----:B------:R0:W-:Y:S04]  /*28b30*/  STL.64 [R1+0xe8], R22 ;  /* 0x0000e81601007387 */ /* 0x0001e80000100a00 */
[----:B0-----:R-:W5:Y:S04]  /*28b40*/  LDL.LU.64 R22, [R1+0x1638] ;  /* 0x0016380001167983 */ /* 0x001f680000300a00 */
[----:B------:R-:W2:Y:S04]  /*28b50*/  LDL.LU.64 R20, [R1+0x1630] ;  /* 0x0016300001147983 */ /* 0x000ea80000300a00 */
[----:B------:R-:W-:Y:S04]  /*28b60*/  STL.64 [R1+0x15e8], R14 ;  /* 0x0015e80e01007387 */ /* 0x000fe80000100a00 */
[----:B------:R0:W-:Y:S04]  /*28b70*/  STL.64 [R1+0x15e0], R12 ;  /* 0x0015e00c01007387 */ /* 0x0001e80000100a00 */
[----:B------:R-:W2:Y:S04]  /*28b80*/  LDL.LU.64 R16, [R1+0x200] ;  /* 0x0002000001107983 */ /* 0x000ea80000300a00 */
[----:B------:R-:W2:Y:S04]  /*28b90*/  LDL.LU.64 R18, [R1+0x208] ;  /* 0x0002080001127983 */ /* 0x000ea80000300a00 */
[----:B------:R-:W-:Y:S04]  /*28ba0*/  STL.64 [R1+0xb0], R4 ;  /* 0x0000b00401007387 */ /* 0x000fe80000100a00 */
[----:B------:R-:W-:Y:S04]  /*28bb0*/  STL.64 [R1+0xb8], R6 ;  /* 0x0000b80601007387 */ /* 0x000fe80000100a00 */
[----:B0-----:R-:W2:Y:S04]  /*28bc0*/  LDL.LU.64 R12, [R1+0x110] ;  /* 0x00011000010c7983 */ /* 0x001ea80000300a00 */
[----:B------:R-:W2:Y:S04]  /*28bd0*/  LDL.LU.64 R14, [R1+0x118] ;  /* 0x00011800010e7983 */ /* 0x000ea80000300a00 */
[----:B--2---:R-:W-:Y:S04]  /*28be0*/  STL.64 [R1+0x15f8], R14 ;  /* 0x0015f80e01007387 */ /* 0x004fe80000100a00 */
[----:B------:R0:W-:Y:S04]  /*28bf0*/  STL.64 [R1+0x15f0], R12 ;  /* 0x0015f00c01007387 */ /* 0x0001e80000100a00 */
[----:B0-----:R-:W2:Y:S04]  /*28c00*/  LDL.LU.64 R12, [R1+0x120] ;  /* 0x00012000010c7983 */ /* 0x001ea80000300a00 */
[----:B------:R-:W2:Y:S04]  /*28c10*/  LDL.LU.64 R14, [R1+0x128] ;  /* 0x00012800010e7983 */ /* 0x000ea80000300a00 */
[----:B--2---:R-:W-:Y:S04]  /*28c20*/  STL.64 [R1+0x1608], R14 ;  /* 0x0016080e01007387 */ /* 0x004fe80000100a00 */
[----:B------:R0:W-:Y:S04]  /*28c30*/  STL.64 [R1+0x1600], R12 ;  /* 0x0016000c01007387 */ /* 0x0001e80000100a00 */
[----:B0-----:R-:W2:Y:S04]  /*28c40*/  LDL.LU.64 R12, [R1+0x1e0] ;  /* 0x0001e000010c7983 */ /* 0x001ea80000300a00 */
[----:B------:R-:W2:Y:S01]  /*28c50*/  LDL.LU.64 R14, [R1+0x1e8] ;  /* 0x0001e800010e7983 */ /* 0x000ea20000300a00 */
[----:B----4-:R-:W-:-:S02]  /*28c60*/  IMAD R0, R0, 0x100, R9 ;  /* 0x0000010000007824 */ /* 0x010fc400078e0209 */
[----:B------:R-:W-:Y:S02]  /*28c70*/  IMAD R26, R26, 0x100, R10 ;  /* 0x000001001a1a7824 */ /* 0x000fe400078e020a */
[----:B------:R-:W-:Y:S02]  /*28c80*/  IMAD R27, R27, 0x100, R11 ;  /* 0x000001001b1b7824 */ /* 0x000fe400078e020b */
[----:B------:R-:W-:Y:S01]  /*28c90*/  IMAD R28, R29, 0x100, R28 ;  /* 0x000001001d1c7824 */ /* 0x000fe200078e021c */
[----:B------:R-:W-:Y:S02]  /*28ca0*/  F2FP.F16.E4M3.UNPACK_B R4, R0 ;  /* 0x00000000ff04723e */ /* 0x000fe400020006ff */
[----:B------:R-:W-:Y:S02]  /*28cb0*/  F2FP.F16.E4M3.UNPACK_B R6, R26 ;  /* 0x0000001aff06723e */ /* 0x000fe400020006ff */
[----:B------:R-:W-:Y:S02]  /*28cc0*/  F2FP.F16.E4M3.UNPACK_B R5, R27 ;  /* 0x0000001bff05723e */ /* 0x000fe400020006ff */
[----:B------:R-:W-:Y:S01]  /*28cd0*/  F2FP.F16.E4M3.UNPACK_B R7, R28 ;  /* 0x0000001cff07723e */ /* 0x000fe200020006ff */
[----:B--2---:R-:W-:Y:S04]  /*28ce0*/  STL.64 [R1+0x1618], R14 ;  /* 0x0016180e01007387 */ /* 0x004fe80000100a00 */
[----:B------:R0:W-:Y:S04]  /*28cf0*/  STL.64 [R1+0x1610], R12 ;  /* 0x0016100c01007387 */ /* 0x0001e80000100a00 */
[----:B0-----:R-:W2:Y:S04]  /*28d00*/  LDL.LU.64 R12, [R1+0x1f0] ;  /* 0x0001f000010c7983 */ /* 0x001ea80000300a00 */
[----:B------:R-:W2:Y:S04]  /*28d10*/  LDL.LU.64 R14, [R1+0x1f8] ;  /* 0x0001f800010e7983 */ /* 0x000ea80000300a00 */
[----:B------:R-:W4:Y:S04]  /*28d20*/  LDL.LU.64 R8, [R1+0xf0] ;  /* 0x0000f00001087983 */ /* 0x000f280000300a00 */
[----:B------:R-:W2:Y:S01]  /*28d30*/  LDL.LU.64 R10, [R1+0xf8] ;  /* 0x0000f800010a7983 */ /* 0x000ea20000300a00 */
[----:B------:R-:W-:-:S15]  /*28d40*/  HMMA.16816.F32 R16, R4, R20, R16 ;  /* 0x000000140410723c */ /* 0x000fde0000001810 */
[----:B------:R-:W-:-:S04]  /*28d50*/  NOP ;  /* 0x0000000000007918 */ /* 0x000fc80000000000 */
[----:B------:R-:W-:Y:S02]  /*28d60*/  IMAD.MOV.U32 R29, RZ, RZ, R18 ;  /* 0x000000ffff1d7224 */ /* 0x000fe400078e0012 */
[----:B------:R-:W-:Y:S01]  /*28d70*/  IMAD.MOV.U32 R28, RZ, RZ, R19 ;  /* 0x000000ffff1c7224 */ /* 0x000fe200078e0013 */
[----:B--2---:R-:W-:Y:S04]  /*28d80*/  STL.64 [R1+0x15d8], R10 ;  /* 0x0015d80a01007387 */ /* 0x004fe80000100a00 */
[----:B----4-:R0:W-:Y:S04]  /*28d90*/  STL.64 [R1+0x15d0], R8 ;  /* 0x0015d00801007387 */ /* 0x0101e80000100a00 */
[----:B0-----:R-:W2:Y:S04]  /*28da0*/  LDL.LU.64 R8, [R1+0x100] ;  /* 0x0001000001087983 */ /* 0x001ea80000300a00 */
[----:B------:R-:W2:Y:S04]  /*28db0*/  LDL.LU.64 R10, [R1+0x108] ;  /* 0x00010800010a7983 */ /* 0x000ea80000300a00 */
[----:B------:R-:W4:Y:S04]  /*28dc0*/  LDL.LU R0, [R1+0x378] ;  /* 0x0003780001007983 */ /* 0x000f280000300800 */
[----:B------:R-:W4:Y:S04]  /*28dd0*/  LDL.LU R26, [R1+0x37c] ;  /* 0x00037c00011a7983 */ /* 0x000f280000300800 */
[----:B------:R-:W2:Y:S04]  /*28de0*/  LDL.LU R27, [R1+0x368] ;  /* 0x00036800011b7983 */ /* 0x000ea80000300800 */
[----:B------:R0:W-:Y:S04]  /*28df0*/  STL.64 [R1+0xa0], R16 ;  /* 0x0000a01001007387 */ /* 0x0001e80000100a00 */
[----:B------:R-:W2:Y:S04]  /*28e00*/  LDL.LU.64 R18, [R1+0x1628] ;  /* 0x0016280001127983 */ /* 0x000ea80000300a00 */
[----:B0-----:R-:W3:Y:S01]  /*28e10*/  LDL.LU.64 R16, [R1+0x1620] ;  /* 0x0016200001107983 */ /* 0x001ee20000300a00 */
[----:B--2---:R-:W-:-:S15]  /*28e20*/  HMMA.16816.F32 R12, R4, R18, R12 ;  /* 0x00000012040c723c */ /* 0x004fde000000180c */
[----:B------:R-:W-:-:S04]  /*28e30*/  NOP ;  /* 0x0000000000007918 */ /* 0x000fc80000000000 */
[----:B------:R-:W-:Y:S04]  /*28e40*/  STL.64 [R1+0x80], R12 ;  /* 0x0000800c01007387 */ /* 0x000fe80000100a00 */
[----:B------:R0:W-:Y:S04]  /*28e50*/  STL.64 [R1+0x88], R14 ;  /* 0x0000880e01007387 */ /* 0x0001e80000100a00 */
[----:B0-----:R-:W3:Y:S04]  /*28e60*/  LDL.LU.64 R14, [R1+0x1618] ;  /* 0x00161800010e7983 */ /* 0x001ee80000300a00 */
[----:B------:R-:W3:Y:S04]  /*28e70*/  LDL.LU.64 R12, [R1+0x1610] ;  /* 0x00161000010c7983 */ /* 0x000ee80000300a00 */
[----:B------:R-:W2:Y:S04]  /*28e80*/  LDL.LU R18, [R1+0x370] ;  /* 0x0003700001127983 */ /* 0x000ea80000300800 */
[----:B------:R-:W2:Y:S01]  /*28e90*/  LDL.LU R19, [R1+0x36c] ;  /* 0x00036c0001137983 */ /* 0x000ea20000300800 */
[----:B---3--:R-:W-:-:S15]  /*28ea0*/  HMMA.16816.F32 R12, R4, R16, R12 ;  /* 0x00000010040c723c */ /* 0x008fde000000180c */
[----:B------:R-:W-:-:S04]  /*28eb0*/  NOP ;  /* 0x0000000000007918 */ /* 0x000fc80000000000 */
[----:B------:R-:W-:Y:S04]  /*28ec0*/  STL.64 [R1+0x60], R12 ;  /* 0x0000600c01007387 */ /* 0x000fe80000100a00 */
[----:B------:R0:W-:Y:S04]  /*28ed0*/  STL.64 [R1+0x68], R14 ;  /* 0x0000680e01007387 */ /* 0x0001e80000100a00 */
[----:B0-----:R-:W5:Y:S04]  /*28ee0*/  LDL.LU.64 R14, [R1+0x1608] ;  /* 0x00160800010e7983 */ /* 0x001f680000300a00 */
[----:B------:R-:W5:Y:S04]  /*28ef0*/  LDL.LU.64 R12, [R1+0x1600] ;  /* 0x00160000010c7983 */ /* 0x000f680000300a00 */
[----:B------:R-:W3:Y:S04]  /*28f00*/  LDL.LU R16, [R1+0x358] ;  /* 0x0003580001107983 */ /* 0x000ee80000300800 */
[----:B------:R-:W2:Y:S01]  /*28f10*/  LDL.LU R17, [R1+0x374] ;  /* 0x0003740001117983 */ /* 0x000ea20000300800 */
[----:B-----5:R-:W-:Y:S03]  /*28f20*/  HMMA.16816.F32 R20, R4, R22, R12 ;  /* 0x000000160414723c */ /* 0x020fe6000000180c */
[----:B------:R-:W5:Y:S04]  /*28f30*/  LDL.LU.64 R14, [R1+0x15f8] ;  /* 0x0015f800010e7983 */ /* 0x000f680000300a00 */
[----:B------:R-:W5:-:S12]  /*28f40*/  LDL.LU.64 R12, [R1+0x15f0] ;  /* 0x0015f000010c7983 */ /* 0x000f580000300a00 */
[----:B------:R0:W-:Y:S04]  /*28f50*/  STL.64 [R1+0x40], R20 ;  /* 0x0000401401007387 */ /* 0x0001e80000100a00 */
[----:B------:R1:W-:Y:S04]  /*28f60*/  STL.64 [R1+0x48], R22 ;  /* 0x0000481601007387 */ /* 0x0003e80000100a00 */
[----:B0-----:R-:W2:Y:S04]  /*28f70*/  LDL.LU.64 R20, [R1+0xd0] ;  /* 0x0000d00001147983 */ /* 0x001ea80000300a00 */
[----:B-1----:R-:W2:Y:S01]  /*28f80*/  LDL.LU.64 R22, [R1+0xd8] ;  /* 0x0000d80001167983 */ /* 0x002ea20000300a00 */
[----:B-----5:R-:W-:-:S15]  /*28f90*/  HMMA.16816.F32 R12, R4, R24, R12 ;  /* 0x00000018040c723c */ /* 0x020fde000000180c */
[----:B------:R-:W-:-:S04]  /*28fa0*/  NOP ;  /* 0x0000000000007918 */ /* 0x000fc80000000000 */
[----:B------:R-:W-:Y:S04]  /*28fb0*/  STL.64 [R1+0x10], R12 ;  /* 0x0000100c01007387 */ /* 0x000fe80000100a00 */
[----:B------:R0:W-:Y:S04]  /*28fc0*/  STL.64 [R1+0x18], R14 ;  /* 0x0000180e01007387 */ /* 0x0001e80000100a00 */
[----:B0-----:R-:W5:Y:S04]  /*28fd0*/  LDL.LU.64 R14, [R1+0x15e8] ;  /* 0x0015e800010e7983 */ /* 0x001f680000300a00 */
[----:B------:R-:W2:Y:S04]  /*28fe0*/  LDL.LU.64 R12, [R1+0x15e0] ;  /* 0x0015e000010c7983 */ /* 0x000ea80000300a00 */
[----:B------:R-:W3:Y:S01]  /*28ff0*/  LDL.LU R25, [R1+0x360] ;  /* 0x0003600001197983 */ /* 0x000ee20000300800 */
[----:B-----5:R-:W-:-:S15]  /*29000*/  HMMA.16816.F32 R8, R4, R14, R8 ;  /* 0x0000000e0408723c */ /* 0x020fde0000001808 */
[----:B------:R-:W-:-:S04]  /*29010*/  NOP ;  /* 0x0000000000007918 */ /* 0x000fc80000000000 */
[----:B------:R-:W-:Y:S04]  /*29020*/  STL.64 [R1], R8 ;  /* 0x0000000801007387 */ /* 0x000fe80000100a00 */
[----:B------:R0:W-:Y:S04]  /*29030*/  STL.64 [R1+0x8], R10 ;  /* 0x0000080a01007387 */ /* 0x0001e80000100a00 */
[----:B0-----:R-:W2:Y:S04]  /*29040*/  LDL.LU.64 R10, [R1+0x15d8] ;  /* 0x0015d800010a7983 */ /* 0x001ea80000300a00 */
[----:B------:R-:W2:Y:S02]  /*29050*/  LDL.LU.64 R8, [R1+0x15d0] ;  /* 0x0015d00001087983 */ /* 0x000ea40000300a00 */
[C---:B--2---:R-:W-:Y:S08]  /*29060*/  HMMA.16816.F32 R12, R4.reuse, R12, R8 ;  /* 0x0000000c040c723c */ /* 0x044ff00000001808 */
[----:B------:R-:W-:Y:S01]  /*29070*/  HMMA.16816.F32 R4, R4, R2, R20 ;  /* 0x000000020404723c */ /* 0x000fe20000001814 */
[----:B------:R-:W2:Y:S04]  /*29080*/  LDL.LU.64 R10, [R1+0x15c8] ;  /* 0x0015c800010a7983 */ /* 0x000ea80000300a00 */
[----:B------:R-:W5:Y:S06]  /*29090*/  LDL.LU.64 R8, [R1+0x15c0] ;  /* 0x0015c00001087983 */ /* 0x000f6c0000300a00 */
[----:B------:R-:W-:Y:S04]  /*290a0*/  STL.64 [R1+0x1510], R14 ;  /* 0x0015100e01007387 */ /* 0x000fe80000100a00 */
[----:B------:R-:W-:Y:S04]  /*290b0*/  STL.64 [R1+0x1508], R12 ;  /* 0x0015080c01007387 */ /* 0x000fe80000100a00 */
[----:B------:R-:W2:Y:S04]  /*290c0*/  LDL.LU R20, [R1+0x1a0] ;  /* 0x0001a00001147983 */ /* 0x000ea80000300800 */
[----:B------:R-:W2:Y:S04]  /*290d0*/  LDL.LU R21, [R1+0x1a4] ;  /* 0x0001a40001157983 */ /* 0x000ea80000300800 */
[----:B------:R-:W-:Y:S04]  /*290e0*/  STL.64 [R1+0x20], R4 ;  /* 0x0000200401007387 */ /* 0x000fe80000100a00 */
[----:B------:R-:W-:Y:S04]  /*290f0*/  STL.64 [R1+0x28], R6 ;  /* 0x0000280601007387 */ /* 0x000fe80000100a00 */
[----:B------:R-:W2:Y:S04]  /*29100*/  LDL.LU R22, [R1+0x1b0] ;  /* 0x0001b00001167983 */ /* 0x000ea80000300800 */
[----:B------:R-:W2:Y:S04]  /*29110*/  LDL.LU R23, [R1+0x1b4] ;  /* 0x0001b40001177983 */ /* 0x000ea80000300800 */
[----:B--2---:R-:W-:Y:S04]  /*29120*/  STL.64 [R1+0x1588], R22 ;  /* 0x0015881601007387 */ /* 0x004fe80000100a00 */
[----:B------:R0:W-:Y:S04]  /*29130*/  STL.64 [R1+0x1580], R20 ;  /* 0x0015801401007387 */ /* 0x0001e80000100a00 */
[----:B0-----:R-:W2:Y:S04]  /*29140*/  LDL.LU R20, [R1+0x70] ;  /* 0x0000700001147983 */ /* 0x001ea80000300800 */
[----:B------:R-:W2:Y:S04]  /*29150*/  LDL.LU R21, [R1+0x74] ;  /* 0x0000740001157983 */ /* 0x000ea80000300800 */
[----:B------:R-:W2:Y:S04]  /*29160*/  LDL.LU R22, [R1+0x78] ;  /* 0x0000780001167983 */ /* 0x000ea80000300800 */
[----:B------:R-:W2:Y:S04]  /*29170*/  LDL.LU R23, [R1+0x7c] ;  /* 0x00007c0001177983 */ /* 0x000ea80000300800 */
[----:B------:R-:W3:Y:S04]  /*29180*/  LDL.LU R2, [R1+0x150] ;  /* 0x0001500001027983 */ /* 0x000ee80000300800 */
[----:B------:R-:W3:Y:S04]  /*29190*/  LDL.LU R3, [R1+0x154] ;  /* 0x0001540001037983 */ /* 0x000ee80000300800 */
[----:B------:R-:W3:Y:S04]  /*291a0*/  LDL.LU R4, [R1+0x160] ;  /* 0x0001600001047983 */ /* 0x000ee80000300800 */
[----:B------:R-:W3:Y:S04]  /*291b0*/  LDL.LU R7, [R1+0x174] ;  /* 0x0001740001077983 */ /* 0x000ee80000300800 */
[----:B--2---:R-:W-:Y:S04]  /*291c0*/  STL.64 [R1+0x1598], R22 ;  /* 0x0015981601007387 */ /* 0x004fe80000100a00 */
[----:B------:R0:W-:Y:S04]  /*291d0*/  STL.64 [R1+0x1590], R20 ;  /* 0x0015901401007387 */ /* 0x0001e80000100a00 */
[----:B0-----:R-:W2:Y:S04]  /*291e0*/  LDL.LU R20, [R1+0x50] ;  /* 0x0000500001147983 */ /* 0x001ea80000300800 */
[----:B------:R-:W2:Y:S04]  /*291f0*/  LDL.LU R21, [R1+0x54] ;  /* 0x0000540001157983 */ /* 0x000ea80000300800 */
[----:B------:R-:W2:Y:S04]  /*29200*/  LDL.LU R22, [R1+0x58] ;  /* 0x0000580001167983 */ /* 0x000ea80000300800 */
[----:B------:R-:W2:Y:S04]  /*29210*/  LDL.LU R23, [R1+0x5c] ;  /* 0x00005c0001177983 */ /* 0x000ea80000300800 */
[----:B------:R-:W4:Y:S04]  /*29220*/  LDL.LU R5, [R1+0x164] ;  /* 0x0001640001057983 */ /* 0x000f280000300800 */
[----:B------:R-:W4:Y:S01]  /*29230*/  LDL.LU R6, [R1+0x170] ;  /* 0x0001700001067983 */ /* 0x000f220000300800 */
[----:B---3--:R-:W-:-:S03]  /*29240*/  IMAD R16, R16, 0x100, R25 ;  /* 0x0000010010107824 */ /* 0x008fc600078e0219 */
[----:B--2---:R-:W-:Y:S04]  /*29250*/  STL.64 [R1+0x15a8], R22 ;  /* 0x0015a81601007387 */ /* 0x004fe80000100a00 */
[----:B------:R0:W-:Y:S04]  /*29260*/  STL.64 [R1+0x15a0], R20 ;  /* 0x0015a01401007387 */ /* 0x0001e80000100a00 */
[----:B0-----:R-:W2:Y:S04]  /*29270*/  LDL.LU R20, [R1+0x30] ;  /* 0x0000300001147983 */ /* 0x001ea80000300800 */
[----:B------:R-:W2:Y:S04]  /*29280*/  LDL.LU R21, [R1+0x34] ;  /* 0x0000340001157983 */ /* 0x000ea80000300800 */
[----:B------:R-:W2:Y:S04]  /*29290*/  LDL.LU R22, [R1+0x38] ;  /* 0x0000380001167983 */ /* 0x000ea80000300800 */
[----:B------:R-:W2:Y:S04]  /*292a0*/  LDL.LU R23, [R1+0x3c] ;  /* 0x00003c0001177983 */ /* 0x000ea80000300800 */
[----:B------:R-:W3:Y:S04]  /*292b0*/  LDL.LU R24, [R1+0x1c0] ;  /* 0x0001c00001187983 */ /* 0x000ee80000300800 */
[----:B------:R-:W2:Y:S04]  /*292c0*/  LDL.LU R25, [R1+0x1c4] ;  /* 0x0001c40001197983 */ /* 0x000ea80000300800 */
[----:B------:R-:W2:Y:S01]  /*292d0*/  LDL.LU R15, [R1+0x468] ;  /* 0x00046800010f7983 */ /* 0x000ea20000300800 */
[----:B-----5:R-:W-:-:S02]  /*292e0*/  IMAD.MOV.U32 R12, RZ, RZ, R8 ;  /* 0x000000ffff0c7224 */ /* 0x020fc400078e0008 */
[----:B------:R-:W-:Y:S02]  /*292f0*/  IMAD.MOV.U32 R13, RZ, RZ, R9 ;  /* 0x000000ffff0d7224 */ /* 0x000fe400078e0009 */
[----:B------:R-:W-:Y:S02]  /*29300*/  IMAD.MOV.U32 R14, RZ, RZ, R10 ;  /* 0x000000ffff0e7224 */ /* 0x000fe400078e000a */
[----:B------:R-:W-:Y:S02]  /*29310*/  IMAD R18, R18, 0x100, R17 ;  /* 0x0000010012127824 */ /* 0x000fe400078e0211 */
[----:B------:R-:W-:Y:S02]  /*29320*/  IMAD R17, R27, 0x100, R19 ;  /* 0x000001001b117824 */ /* 0x000fe400078e0213 */
[----:B----4-:R-:W-:Y:S01]  /*29330*/  IMAD R19, R0, 0x100, R26 ;  /* 0x0000010000137824 */ /* 0x010fe200078e021a */
[----:B--2---:R0:W-:Y:S04]  /*29340*/  STL [R1+0x1578], R15 ;  /* 0x0015780f01007387 */ /* 0x0041e80000100800 */
[----:B------:R-:W2:Y:S04]  /*29350*/  LDL.LU R8, [R1+0x15bc] ;  /* 0x0015bc0001087983 */ /* 0x000ea80000300800 */
[----:B------:R-:W2:Y:S04]  /*29360*/  LDL.LU R9, [R1+0x15b8] ;  /* 0x0015b80001097983 */ /* 0x000ea80000300800 */
[----:B------:R-:W2:Y:S01]  /*29370*/  LDL.LU R10, [R1+0x15b4] ;  /* 0x0015b400010a7983 */ /* 0x000ea20000300800 */
[----:B0-----:R-:W-:-:S03]  /*29380*/  IMAD.MOV.U32 R15, RZ, RZ, R11 ;  /* 0x000000ffff0f7224 */ /* 0x001fc600078e000b */
[----:B------:R-:W2:Y:S01]  /*29390*/  LDL.LU R11, [R1+0x15b0] ;  /* 0x0015b000010b7983 */ /* 0x000ea20000300800 */
[----:B------:R-:W-:Y:S02]  /*293a0*/  F2FP.F16.E4M3.UNPACK_B R16, R16 ;  /* 0x00000010ff10723e */ /* 0x000fe400020006ff */
[----:B------:R-:W-:Y:S02]  /*293b0*/  F2FP.F16.E4M3.UNPACK_B R18, R18 ;  /* 0x00000012ff12723e */ /* 0x000fe400020006ff */
[----:B------:R-:W-:Y:S02]  /*293c0*/  F2FP.F16.E4M3.UNPACK_B R17, R17 ;  /* 0x00000011ff11723e */ /* 0x000fe400020006ff */
[----:B------:R-:W-:Y:S02]  /*293d0*/  F2FP.F16.E4M3.UNPACK_B R19, R19 ;  /* 0x00000013ff13723e */ /* 0x000fe400020006ff */
[----:B------:R-:W-:Y:S02]  /*293e0*/  F2FP.F16.E4M3.UNPACK_B R2, R2.H1 ;  /* 0x00000002ff02723e */ /* 0x000fe400030006ff */
[----:B------:R-:W-:-:S02]  /*293f0*/  F2FP.F16.E4M3.UNPACK_B R3, R3.H1 ;  /* 0x00000003ff03723e */ /* 0x000fc400030006ff */
[----:B------:R-:W-:Y:S02]  /*29400*/  F2FP.F16.E4M3.UNPACK_B R4, R4.H1 ;  /* 0x00000004ff04723e */ /* 0x000fe400030006ff */
[----:B------:R-:W-:Y:S01]  /*29410*/  F2FP.F16.E4M3.UNPACK_B R5, R5.H1 ;  /* 0x00000005ff05723e */ /* 0x000fe200030006ff */
[----:B------:R-:W4:Y:S04]  /*29420*/  LDL.LU R0, [R1+0x460] ;  /* 0x0004600001007983 */ /* 0x000f280000300800 */
[----:B------:R-:W5:Y:S04]  /*29430*/  LDL.LU R27, [R1+0x478] ;  /* 0x00047800011b7983 */ /* 0x000f680000300800 */
[----:B------:R-:W5:Y:S01]  /*29440*/  LDL.LU R26, [R1+0x474] ;  /* 0x00047400011a7983 */ /* 0x000f620000300800 */
[C---:B------:R-:W-:Y:S08]  /*29450*/  HMMA.16816.F32 R20, R16.reuse, R4, R20 ;  /* 0x000000041014723c */ /* 0x040ff00000001814 */
[----:B--2---:R-:W-:-:S15]  /*29460*/  HMMA.16816.F32 R8, R16, R2, R8 ;  /* 0x000000021008723c */ /* 0x004fde0000001808 */
[----:B------:R-:W-:-:S04]  /*29470*/  NOP ;  /* 0x0000000000007918 */ /* 0x000fc80000000000 */
[----:B------:R0:W-:Y:S04]  /*29480*/  STL.64 [R1+0xd0], R8 ;  /* 0x0000d00801007387 */ /* 0x0001e80000100a00 */
[----:B------:R1:W-:Y:S04]  /*29490*/  STL.64 [R1+0xd8], R10 ;  /* 0x0000d80a01007387 */ /* 0x0003e80000100a00 */
[----:B0-----:R-:W2:Y:S04]  /*294a0*/  LDL.LU R8, [R1+0x180] ;  /* 0x0001800001087983 */ /* 0x001ea80000300800 */
[----:B------:R-:W2:Y:S04]  /*294b0*/  LDL.LU R9, [R1+0x184] ;  /* 0x0001840001097983 */ /* 0x000ea80000300800 */
[----:B-1----:R-:W2:Y:S04]  /*294c0*/  LDL.LU R10, [R1+0x190] ;  /* 0x00019000010a7983 */ /* 0x002ea80000300800 */
[----:B------:R-:W2:Y:S04]  /*294d0*/  LDL.LU R11, [R1+0x194] ;  /* 0x00019400010b7983 */ /* 0x000ea80000300800 */
[----:B------:R-:W-:Y:S04]  /*294e0*/  STL.64 [R1+0xf0], R20 ;  /* 0x0000f01401007387 */ /* 0x000fe80000100a00 */
[----:B------:R0:W-:Y:S04]  /*294f0*/  STL.64 [R1+0xf8], R22 ;  /* 0x0000f81601007387 */ /* 0x0001e80000100a00 */
[----:B0-----:R-:W2:Y:S04]  /*29500*/  LDL.LU.64 R22, [R1+0x15a8] ;  /* 0x0015a80001167983 */ /* 0x001ea80000300a00 */
[----:B------:R-:W2:Y:S01]  /*29510*/  LDL.LU.64 R20, [R1+0x15a0] ;  /* 0x0015a00001147983 */ /* 0x000ea20000300a00 */
[----:B------:R-:W-:-:S02]  /*29520*/  F2FP.F16.E4M3.UNPACK_B R6, R6.H1 ;  /* 0x00000006ff06723e */ /* 0x000fc400030006ff */
[----:B------:R-:W-:-:S07]  /*29530*/  F2FP.F16.E4M3.UNPACK_B R7, R7.H1 ;  /* 0x00000007ff07723e */ /* 0x000fce00030006ff */
[----:B--2---:R-:W-:-:S15]  /*29540*/  HMMA.16816.F32 R20, R16, R6, R20 ;  /* 0x000000061014723c */ /* 0x004fde0000001814 */
[----:B------:R-:W-:-:S04]  /*29550*/  NOP ;  /* 0x0000000000007918 */ /* 0x000fc80000000000 */
[----:B------:R-:W-:Y:S04]  /*29560*/  STL.64 [R1+0x100], R20 ;  /* 0x0001001401007387 */ /* 0x000fe80000100a00 */
[----:B------:R0:W-:Y:S04]  /*29570*/  STL.64 [R1+0x108], R22 ;  /* 0x0001081601007387 */ /* 0x0001e80000100a00 */
[----:B0-----:R-:W2:Y:S04]  /*29580*/  LDL.LU.64 R22, [R1+0x1598] ;  /* 0x0015980001167983 */ /* 0x001ea80000300a00 */
[----:B------:R-:W2:Y:S01]  /*29590*/  LDL.LU.64 R20, [R1+0x1590] ;  /* 0x0015900001147983 */ /* 0x000ea20000300a00 */
[----:B------:R-:W-:-:S02]  /*295a0*/  F2FP.F16.E4M3.UNPACK_B R8, R8.H1 ;  /* 0x00000008ff08723e */ /* 0x000fc400030006ff */
[----:B------:R-:W-:Y:S02]  /*295b0*/  F2FP.F16.E4M3.UNPACK_B R9, R9.H1 ;  /* 0x00000009ff09723e */ /* 0x000fe400030006ff */
[----:B------:R-:W-:Y:S02]  /*295c0*/  F2FP.F16.E4M3.UNPACK_B R10, R10.H1 ;  /* 0x0000000aff0a723e */ /* 0x000fe400030006ff */
[----:B------:R-:W-:-:S07]  /*295d0*/  F2FP.F16.E4M3.UNPACK_B R11, R11.H1 ;  /* 0x0000000bff0b723e */ /* 0x000fce00030006ff */
[C---:B------:R-:W-:Y:S01]  /*295e0*/  HMMA.16816.F32 R12, R16.reuse, R10, R12 ;  /* 0x0000000a100c723c */ /* 0x040fe2000000180c */
[----:B------:R-:W-:Y:S04]  /*295f0*/  STL.64 [R1+0x1560], R6 ;  /* 0x0015600601007387 */ /* 0x000fe80000100a00 */
[----:B------:R0:W-:Y:S04]  /*29600*/  STL.64 [R1+0x1558], R4 ;  /* 0x0015580401007387 */ /* 0x0001e80000100a00 */
[----:B0-----:R-:W3:Y:S04]  /*29610*/  LDL.LU R4, [R1+0xe0] ;  /* 0x0000e00001047983 */ /* 0x001ee80000300800 */
[----:B------:R-:W3:Y:S04]  /*29620*/  LDL.LU R5, [R1+0xe4] ;  /* 0x0000e40001057983 */ /* 0x000ee80000300800 */
[----:B------:R-:W3:Y:S04]  /*29630*/  LDL.LU R6, [R1+0xe8] ;  /* 0x0000e80001067983 */ /* 0x000ee80000300800 */
[----:B------:R-:W3:Y:S01]  /*29640*/  LDL.LU R7, [R1+0xec] ;  /* 0x0000ec0001077983 */ /* 0x000ee20000300800 */
[----:B--2---:R-:W-:-:S15]  /*29650*/  HMMA.16816.F32 R20, R16, R8, R20 ;  /* 0x000000081014723c */ /* 0x004fde0000001814 */
[----:B------:R-:W-:-:S04]  /*29660*/  NOP ;  /* 0x0000000000007918 */ /* 0x000fc80000000000 */
[----:B------:R-:W-:Y:S04]  /*29670*/  STL.64 [R1+0x110], R20 ;  /* 0x0001101401007387 */ /* 0x000fe80000100a00 */
[----:B------:R0:W-:Y:S04]  /*29680*/  STL.64 [R1+0x118], R22 ;  /* 0x0001181601007387 */ /* 0x0001e80000100a00 */
[----:B0-----:R-:W2:Y:S04]  /*29690*/  LDL.LU.64 R22, [R1+0x1588] ;  /* 0x0015880001167983 */ /* 0x001ea80000300a00 */
[----:B------:R-:W2:Y:S04]  /*296a0*/  LDL.LU.64 R20, [R1+0x1580] ;  /* 0x0015800001147983 */ /* 0x000ea80000300a00 */
[----:B------:R-:W-:Y:S04]  /*296b0*/  STL.64 [R1+0x120], R12 ;  /* 0x0001200c01007387 */ /* 0x000fe80000100a00 */
[----:B------:R0:W-:Y:S04]  /*296c0*/  STL.64 [R1+0x128], R14 ;  /* 0x0001280e01007387 */ /* 0x0001e80000100a00 */
[----:B0-----:R-:W4:Y:S04]  /*296d0*/  LDL.LU R15, [R1+0x1578] ;  /* 0x00157800010f7983 */ /* 0x001f280000300800 */
[----:B------:R-:W-:Y:S04]  /*296e0*/  STL.64 [R1+0x1540], R10 ;  /* 0x0015400a01007387 */ /* 0x000fe80000100a00 */
[----:B------:R0:W-:Y:S04]  /*296f0*/  STL.64 [R1+0x1538], R8 ;  /* 0x0015380801007387 */ /* 0x0001e80000100a00 */
[----:B0-----:R-:W4:Y:S04]  /*29700*/  LDL.LU R8, [R1+0xc0] ;  /* 0x0000c00001087983 */ /* 0x001f280000300800 */
[----:B------:R-:W4:Y:S04]  /*29710*/  LDL.LU R9, [R1+0xc4] ;  /* 0x0000c40001097983 */ /* 0x000f280000300800 */
[----:B------:R-:W4:Y:S04]  /*29720*/  LDL.LU R10, [R1+0xc8] ;  /* 0x0000c800010a7983 */ /* 0x000f280000300800 */
[----:B------:R-:W4:Y:S01]  /*29730*/  LDL.LU R11, [R1+0xcc] ;  /* 0x0000cc00010b7983 */ /* 0x000f220000300800 */
[----:B-----5:R-:W-:Y:S01]  /*29740*/  IMAD R26, R26, 0x100, R27 ;  /* 0x000001001a1a7824 */ /* 0x020fe200078e021b */
[----:B--2---:R-:W-:-:S02]  /*29750*/  F2FP.F16.E4M3.UNPACK_B R20, R20.H1 ;  /* 0x00000014ff14723e */ /* 0x004fc400030006ff */
[----:B------:R-:W-:Y:S02]  /*29760*/  F2FP.F16.E4M3.UNPACK_B R21, R21.H1 ;  /* 0x00000015ff15723e */ /* 0x000fe400030006ff */
[----:B------:R-:W-:Y:S02]  /*29770*/  F2FP.F16.E4M3.UNPACK_B R22, R22.H1 ;  /* 0x00000016ff16723e */ /* 0x000fe400030006ff */
[----:B------:R-:W-:-:S07]  /*29780*/  F2FP.F16.E4M3.UNPACK_B R23, R23.H1 ;  /* 0x00000017ff17723e */ /* 0x000fce00030006ff */
[C---:B---3--:R-:W-:Y:S08]  /*29790*/  HMMA.16816.F32 R4, R16.reuse, R22, R4 ;  /* 0x000000161004723c */ /* 0x048ff00000001804 */
[----:B----4-:R-:W-:Y:S01]  /*297a0*/  HMMA.16816.F32 R8, R16, R20, R8 ;  /* 0x000000141008723c */ /* 0x010fe20000001808 */
[----:B------:R-:W-:-:S15]  /*297b0*/  IMAD R0, R0, 0x100, R15 ;  /* 0x0000010000007824 */ /* 0x000fde00078e020f */
[----:B------:R-:W-:-:S03]  /*297c0*/  NOP ;  /* 0x0000000000007918 */ /* 0x000fc60000000000 */
[----:B------:R-:W-:Y:S04]  /*297d0*/  STL.64 [R1+0x130], R8 ;  /* 0x0001300801007387 */ /* 0x000fe80000100a00 */
[----:B------:R-:W-:Y:S04]  /*297e0*/  STL.64 [R1+0x138], R10 ;  /* 0x0001380a01007387 */ /* 0x000fe80000100a00 */
[----:B------:R-:W-:Y:S04]  /*297f0*/  STL.64 [R1+0x1520], R22 ;  /* 0x0015201601007387 */ /* 0x000fe80000100a00 */
[----:B------:R-:W-:Y:S04]  /*29800*/  STL.64 [R1+0x1518], R20 ;  /* 0x0015181401007387 */ /* 0x000fe80000100a00 */
[----:B------:R0:W-:Y:S04]  /*29810*/  STL.64 [R1+0x140], R4 ;  /* 0x0001400401007387 */ /* 0x0001e80000100a00 */
[----:B------:R1:W-:Y:S04]  /*29820*/  STL.64 [R1+0x148], R6 ;  /* 0x0001480601007387 */ /* 0x0003e80000100a00 */
[----:B------:R-:W2:Y:S04]  /*29830*/  LDL.LU R15, [R1+0x470] ;  /* 0x00047000010f7983 */ /* 0x000ea80000300800 */
[----:B------:R-:W2:Y:S04]  /*29840*/  LDL.LU R27, [R1+0x46c] ;  /* 0x00046c00011b7983 */ /* 0x000ea80000300800 */
[----:B0-----:R-:W3:Y:S04]  /*29850*/  LDL.LU R4, [R1+0xa0] ;  /* 0x0000a00001047983 */ /* 0x001ee80000300800 */
[----:B------:R-:W3:Y:S01]  /*29860*/  LDL.LU R5, [R1+0xa4] ;  /* 0x0000a40001057983 */ /* 0x000ee20000300800 */
[----:B-1----:R-:W-:-:S02]  /*29870*/  IMAD.MOV.U32 R6, RZ, RZ, R29 ;  /* 0x000000ffff067224 */ /* 0x002fc400078e001d */
[----:B------:R-:W-:Y:S02]  /*29880*/  IMAD.MOV.U32 R7, RZ, RZ, R28 ;  /* 0x000000ffff077224 */ /* 0x000fe400078e001c */
[----:B------:R-:W4:Y:S04]  /*29890*/  LDL.LU R28, [R1+0x480] ;  /* 0x00048000011c7983 */ /* 0x000f280000300800 */
[----:B------:R-:W4:Y:S04]  /*298a0*/  LDL.LU R29, [R1+0x47c] ;  /* 0x00047c00011d7983 */ /* 0x000f280000300800 */
[----:B------:R-:W-:Y:S04]  /*298b0*/  STL.64 [R1+0x1570], R6 ;  /* 0x0015700601007387 */ /* 0x000fe80000100a00 */
[----:B---3--:R0:W-:Y:S04]  /*298c0*/  STL.64 [R1+0x1568], R4 ;  /* 0x0015680401007387 */ /* 0x0081e80000100a00 */
[----:B0-----:R-:W3:Y:S04]  /*298d0*/  LDL.LU R4, [R1+0xb0] ;  /* 0x0000b00001047983 */ /* 0x001ee80000300800 */
[----:B------:R-:W3:Y:S04]  /*298e0*/  LDL.LU R5, [R1+0xb4] ;  /* 0x0000b40001057983 */ /* 0x000ee80000300800 */
[----:B------:R-:W3:Y:S04]  /*298f0*/  LDL.LU R6, [R1+0xb8] ;  /* 0x0000b80001067983 */ /* 0x000ee80000300800 */
[----:B------:R-:W3:Y:S04]  /*29900*/  LDL.LU R7, [R1+0xbc] ;  /* 0x0000bc0001077983 */ /* 0x000ee80000300800 */
[----:B------:R-:W5:Y:S04]  /*29910*/  LDL.LU R20, [R1+0x10] ;  /* 0x0000100001147983 */ /* 0x000f680000300800 */
[----:B------:R-:W5:Y:S04]  /*29920*/  LDL.LU R21, [R1+0x14] ;  /* 0x0000140001157983 */ /* 0x000f680000300800 */
[----:B------:R-:W3:Y:S04]  /*29930*/  LDL.LU R22, [R1+0x18] ;  /* 0x0000180001167983 */ /* 0x000ee80000300800 */
[----:B------:R-:W3:Y:S04]  /*29940*/  LDL.LU R23, [R1+0x1c] ;  /* 0x00001c0001177983 */ /* 0x000ee80000300800 */
[----:B------:R-:W3:Y:S04]  /*29950*/  LDL.LU R8, [R1+0x60] ;  /* 0x0000600001087983 */ /* 0x000ee80000300800 */
[----:B------:R-:W3:Y:S04]  /*29960*/  LDL.LU R9, [R1+0x64] ;  /* 0x0000640001097983 */ /* 0x000ee80000300800 */
[----:B------:R-:W3:Y:S04]  /*29970*/  LDL.LU R10, [R1+0x68] ;  /* 0x00006800010a7983 */ /* 0x000ee80000300800 */
[----:B------:R-:W3:Y:S01]  /*29980*/  LDL.LU R11, [R1+0x6c] ;  /* 0x00006c00010b7983 */ /* 0x000ee20000300800 */
[----:B------:R-:W-:-:S02]  /*29990*/  F2FP.F16.E4M3.UNPACK_B R24, R24.H1 ;  /* 0x00000018ff18723e */ /* 0x000fc400030006ff */
[----:B------:R-:W-:Y:S01]  /*299a0*/  F2FP.F16.E4M3.UNPACK_B R25, R25.H1 ;  /* 0x00000019ff19723e */ /* 0x000fe200030006ff */
[----:B--2---:R-:W-:Y:S01]  /*299b0*/  IMAD R27, R27, 0x100, R15 ;  /* 0x000001001b1b7824 */ /* 0x004fe200078e020f */
[----:B---3--:R-:W-:Y:S04]  /*299c0*/  STL.64 [R1+0x1550], R10 ;  /* 0x0015500a01007387 */ /* 0x008fe80000100a00 */
[----:B------:R0:W-:Y:S04]  /*299d0*/  STL.64 [R1+0x1548], R8 ;  /* 0x0015480801007387 */ /* 0x0001e80000100a00 */
[----:B0-----:R-:W2:Y:S04]  /*299e0*/  LDL.LU R8, [R1+0x80] ;  /* 0x0000800001087983 */ /* 0x001ea80000300800 */
[----:B------:R-:W2:Y:S04]  /*299f0*/  LDL.LU R9, [R1+0x84] ;  /* 0x0000840001097983 */ /* 0x000ea80000300800 */
[----:B------:R-:W2:Y:S04]  /*29a00*/  LDL.LU R10, [R1+0x88] ;  /* 0x00008800010a7983 */ /* 0x000ea80000300800 */
[----:B------:R-:W2:Y:S04]  /*29a10*/  LDL.LU R11, [R1+0x8c] ;  /* 0x00008c00010b7983 */ /* 0x000ea80000300800 */
[----:B------:R-:W-:Y:S04]  /*29a20*/  STL.64 [R1+0x1530], R22 ;  /* 0x0015301601007387 */ /* 0x000fe80000100a00 */
[----:B-----5:R0:W-:Y:S01]  /*29a30*/  STL.64 [R1+0x1528], R20 ;  /* 0x0015281401007387 */ /* 0x0201e20000100a00 */
[----:B------:R-:W-:Y:S03]  /*29a40*/  HMMA.16816.F32 R16, R16, R24, R4 ;  /* 0x000000181010723c */ /* 0x000fe60000001804 */
[----:B0-----:R-:W3:Y:S04]  /*29a50*/  LDL.LU R20, [R1+0x40] ;  /* 0x0000400001147983 */ /* 0x001ee80000300800 */
[----:B------:R-:W3:Y:S04]  /*29a60*/  LDL.LU R21, [R1+0x44] ;  /* 0x0000440001157983 */ /* 0x000ee80000300800 */
[----:B------:R-:W3:Y:S04]  /*29a70*/  LDL.LU R22, [R1+0x48] ;  /* 0x0000480001167983 */ /* 0x000ee80000300800 */
[----:B------:R-:W3:Y:S04]  /*29a80*/  LDL.LU R23, [R1+0x4c] ;  /* 0x00004c0001177983 */ /* 0x000ee80000300800 */
[----:B------:R-:W5:Y:S04]  /*29a90*/  LDL.LU R12, [R1] ;  /* 0x00000000010c7983 */ /* 0x000f680000300800 */
[----:B------:R-:W5:Y:S04]  /*29aa0*/  LDL.LU R13, [R1+0x4] ;  /* 0x00000400010d7983 */ /* 0x000f680000300800 */
[----:B------:R-:W5:Y:S04]  /*29ab0*/  LDL.LU R14, [R1+0x8] ;  /* 0x00000800010e7983 */ /* 0x000f680000300800 */
[----:B------:R-:W5:Y:S04]  /*29ac0*/  LDL.LU R15, [R1+0xc] ;  /* 0x00000c00010f7983 */ /* 0x000f680000300800 */
[----:B------:R-:W2:Y:S04]  /*29ad0*/  LDL.LU.64 R6, [R1+0x1570] ;  /* 0x0015700001067983 */ /* 0x000ea80000300a00 */
[----:B------:R-:W2:Y:S01]  /*29ae0*/  LDL.LU.64 R4, [R1+0x1568] ;  /* 0x0015680001047983 */ /* 0x000ea20000300a00 */
[----:B----4-:R-:W-:-:S03]  /*29af0*/  IMAD R28, R29, 0x100, R28 ;  /* 0x000001001d1c7824 */ /* 0x010fc600078e021c */
[----:B------:R0:W-:Y:S04]  /*29b00*/  STL.64 [R1+0xc0], R16 ;  /* 0x0000c01001007387 */ /* 0x0001e80000100a00 */
[----:B------:R1:W-:Y:S01]  /*29b10*/  STL.64 [R1+0xc8], R18 ;  /* 0x0000c81201007387 */ /* 0x0003e20000100a00 */
[----:B0-----:R-:W-:Y:S02]  /*29b20*/  F2FP.F16.E4M3.UNPACK_B R16, R0 ;  /* 0x00000000ff10723e */ /* 0x001fe400020006ff */
[----:B-1----:R-:W-:Y:S02]  /*29b30*/  F2FP.F16.E4M3.UNPACK_B R18, R26 ;  /* 0x0000001aff12723e */ /* 0x002fe400020006ff */
[----:B------:R-:W-:Y:S02]  /*29b40*/  F2FP.F16.E4M3.UNPACK_B R17, R27 ;  /* 0x0000001bff11723e */ /* 0x000fe400020006ff */
[----:B------:R-:W-:-:S07]  /*29b50*/  F2FP.F16.E4M3.UNPACK_B R19, R28 ;  /* 0x0000001cff13723e */ /* 0x000fce00020006ff */
[----:B--2---:R-:W-:-:S15]  /*29b60*/  HMMA.16816.F32 R4, R16, R2, R4 ;  /* 0x000000021004723c */ /* 0x004fde0000001804 */
[----:B------:R-:W-:-:S04]  /*29b70*/  NOP ;  /* 0x0000000000007918 */ /* 0x000fc80000000000 */
[----:B------:R-:W-:Y:S02]  /*29b80*/  IMAD.MOV.U32 R27, RZ, RZ, R6 ;  /* 0x000000ffff1b7224 */ /* 0x000fe400078e0006 */
[----:B------:R-:W-:Y:S02]  /*29b90*/  IMAD.MOV.U32 R26, RZ, RZ, R7 ;  /* 0x000000ffff1a7224 */ /* 0x000fe400078e0007 */
[----:B------:R-:W-:Y:S02]  /*29ba0*/  IMAD.MOV.U32 R29, RZ, RZ, R4 ;  /* 0x000000ffff1d7224 */ /* 0x000fe400078e0004 */
[----:B------:R-:W-:Y:S01]  /*29bb0*/  IMAD.MOV.U32 R28, RZ, RZ, R5 ;  /* 0x000000ffff1c7224 */ /* 0x000fe200078e0005 */
[----:B------:R-:W2:Y:S04]  /*29bc0*/  LDL.LU.64 R6, [R1+0x1560] ;  /* 0x0015600001067983 */ /* 0x000ea80000300a00 */
[----:B------:R-:W4:Y:S04]  /*29bd0*/  LDL.LU.64 R4, [R1+0x1558] ;  /* 0x0015580001047983 */ /* 0x000f280000300a00 */
[----:B------:R-:W2:Y:S04]  /*29be0*/  LDL R2, [R1+0x158] ;  /* 0x0001580001027983 */ /* 0x000ea80000100800 */
[----:B------:R-:W2:Y:S04]  /*29bf0*/  LDL R3, [R1+0x15c] ;  /* 0x00015c0001037983 */ /* 0x000ea80000100800 */
[----:B------:R-:W2:Y:S04]  /*29c00*/  LDL R0, [R1+0x168] ;  /* 0x0001680001007983 */ /* 0x000ea80000100800 */
[----:B------:R-:W-:Y:S04]  /*29c10*/  STL [R1+0x14c4], R26 ;  /* 0x0014c41a01007387 */ /* 0x000fe80000100800 */
[----:B------:R-:W-:Y:S04]  /*29c20*/  STL [R1+0x14c0], R28 ;  /* 0x0014c01c01007387 */ /* 0x000fe80000100800 */
[----:B------:R-:W-:Y:S04]  /*29c30*/  STL [R1+0x14bc], R29 ;  /* 0x0014bc1d01007387 */ /* 0x000fe80000100800 */
[----:B------:R-:W-:Y:S01]  /*29c40*/  STL [R1+0x14b8], R27 ;  /* 0x0014b81b01007387 */ /* 0x000fe20000100800 */
[----:B----4-:R-:W-:-:S15]  /*29c50*/  HMMA.16816.F32 R8, R16, R4, R8 ;  /* 0x000000041008723c */ /* 0x010fde0000001808 */
[----:B------:R-:W-:-:S04]  /*29c60*/  NOP ;  /* 0x0000000000007918 */ /* 0x000fc80000000000 */
[----:B------:R-:W-:Y:S04]  /*29c70*/  STL.64 [R1+0x80], R8 ;  /* 0x0000800801007387 */ /* 0x000fe80000100a00 */
[----:B------:R0:W-:Y:S04]  /*29c80*/  STL.64 [R1+0x88], R10 ;  /* 0x0000880a01007387 */ /* 0x0001e80000100a00 */
[----:B0-----:R-:W2:Y:S04]  /*29c90*/  LDL.LU.64 R10, [R1+0x1550] ;  /* 0x00155000010a7983 */ /* 0x001ea80000300a00 */
[----:B------:R-:W2:Y:S02]  /*29ca0*/  LDL.LU.64 R8, [R1+0x1548] ;  /* 0x0015480001087983 */ /* 0x000ea40000300a00 */
[----:B--2---:R-:W-:Y:S02]  /*29cb0*/  HMMA.16816.F32 R4, R16, R6, R8 ;  /* 0x000000061004723c */ /* 0x004fe40000001808 */
[----:B------:R-:W2:Y:S04]  /*29cc0*/  LDL.LU.64 R10, [R1+0x1540] ;  /* 0x00154000010a7983 */ /* 0x000ea80000300a00 */
[----:B------:R-:W3:-:S13]  /*29cd0*/  LDL.LU.64 R8, [R1+0x1538] ;  /* 0x0015380001087983 */ /* 0x000eda0000300a00 */
[----:B------:R0:W-:Y:S04]  /*29ce0*/  STL.64 [R1+0x60], R4 ;  /* 0x0000600401007387 */ /* 0x0001e80000100a00 */
[----:B------:R1:W-:Y:S04]  /*29cf0*/  STL.64 [R1+0x68], R6 ;  /* 0x0000680601007387 */ /* 0x0003e80000100a00 */
[----:B0-----:R-:W4:Y:S04]  /*29d00*/  LDL.LU R4, [R1+0x20] ;  /* 0x0000200001047983 */ /* 0x001f280000300800 */
[----:B------:R-:W4:Y:S04]  /*29d10*/  LDL.LU R5, [R1+0x24] ;  /* 0x0000240001057983 */ /* 0x000f280000300800 */
[----:B-1----:R-:W4:Y:S04]  /*29d20*/  LDL.LU R6, [R1+0x28] ;  /* 0x0000280001067983 */ /* 0x002f280000300800 */
[----:B------:R-:W4:Y:S01]  /*29d30*/  LDL.LU R7, [R1+0x2c] ;  /* 0x00002c0001077983 */ /* 0x000f220000300800 */
[----:B---3--:R-:W-:-:S15]  /*29d40*/  HMMA.16816.F32 R20, R16, R8, R20 ;  /* 0x000000081014723c */ /* 0x008fde0000001814 */
[----:B------:R-:W-:-:S04]  /*29d50*/  NOP ;  /* 0x0000000000007918 */ /* 0x000fc80000000000 */
[----:B------:R-:W-:Y:S04]  /*29d60*/  STL.64 [R1+0x50], R20 ;  /* 0x0000501401007387 */ /* 0x000fe80000100a00 */
[----:B------:R0:W-:Y:S04]  /*29d70*/  STL.64 [R1+0x58], R22 ;  /* 0x0000581601007387 */ /* 0x0001e80000100a00 */
[----:B0-----:R-:W2:Y:S04]  /*29d80*/  LDL.LU.64 R22, [R1+0x1530] ;  /* 0x0015300001167983 */ /* 0x001ea80000300a00 */
[----:B------:R-:W2:Y:S02]  /*29d90*/  LDL.LU.64 R20, [R1+0x1528] ;  /* 0x0015280001147983 */ /* 0x000ea40000300a00 */
[----:B--2---:R-:W-:Y:S02]  /*29da0*/  HMMA.16816.F32 R8, R16, R10, R20 ;  /* 0x0000000a1008723c */ /* 0x004fe40000001814 */
[----:B------:R-:W2:Y:S04]  /*29db0*/  LDL.LU.64 R22, [R1+0x1520] ;  /* 0x0015200001167983 */ /* 0x000ea80000300a00 */
[----:B------:R-:W5:-:S13]  /*29dc0*/  LDL.LU.64 R20, [R1+0x1518] ;  /* 0x0015180001147983 */ /* 0x000f5a0000300a00 */
[----:B------:R0:W-:Y:S04]  /*29dd0*/  STL.64 [R1+0x30], R8 ;  /* 0x0000300801007387 */ /* 0x0001e80000100a00 */
[----:B------:R1:W-:Y:S04]  /*29de0*/  STL.64 [R1+0x38], R10 ;  /* 0x0000380a01007387 */ /* 0x0003e80000100a00 */
[----:B0-----:R-:W3:Y:S04]  /*29df0*/  LDL.LU R8, [R1+0xd0] ;  /* 0x0000d00001087983 */ /* 0x001ee80000300800 */
[----:B------:R-:W3:Y:S04]  /*29e00*/  LDL.LU R9, [R1+0xd4] ;  /* 0x0000d40001097983 */ /* 0x000ee80000300800 */
[----:B-1----:R-:W3:Y:S04]  /*29e10*/  LDL.LU R10, [R1+0xd8] ;  /* 0x0000d800010a7983 */ /* 0x002ee80000300800 */
[----:B------:R-:W3:Y:S01]  /*29e20*/  LDL.LU R11, [R1+0xdc] ;  /* 0x0000dc00010b7983 */ /* 0x000ee20000300800 */
[----:B-----5:R-:W-:-:S15]  /*29e30*/  HMMA.16816.F32 R12, R16, R20, R12 ;  /* 0x00000014100c723c */ /* 0x020fde000000180c */
[----:B------:R-:W-:-:S04]  /*29e40*/  NOP ;  /* 0x0000000000007918 */ /* 0x000fc80000000000 */
[----:B------:R-:W-:Y:S04]  /*29e50*/  STL.64 [R1+0x10], R12 ;  /* 0x0000100c01007387 */ /* 0x000fe80000100a00 */
[----:B------:R0:W-:Y:S04]  /*29e60*/  STL.64 [R1+0x18], R14 ;  /* 0x0000180e01007387 */ /* 0x0001e80000100a00 */
[----:B0-----:R-:W2:Y:S04]  /*29e70*/  LDL.LU.64 R14, [R1+0x1510] ;  /* 0x00151000010e7983 */ /* 0x001ea80000300a00 */
[----:B------:R-:W2:Y:S04]  /*29e80*/  LDL.LU.64 R12, [R1+0x1508] ;  /* 0x00150800010c7983 */ /* 0x000ea80000300a00 */
[----:B------:R-:W5:Y:S04]  /*29e90*/  LDL.LU R20, [R1+0x548] ;  /* 0x0005480001147983 */ /* 0x000f680000300800 */
[----:B------:R-:W5:Y:S01]  /*29ea0*/  LDL.LU R21, [R1+0x544] ;  /* 0x0005440001157983 */ /* 0x000f620000300800 */
[----:B--2---:R-:W-:Y:S03]  /*29eb0*/  HMMA.16816.F32 R12, R16, R22, R12 ;  /* 0x00000016100c723c */ /* 0x004fe6000000180c */
[----:B------:R-:W2:-:S15]  /*29ec0*/  LDL.LU R22, [R1+0x530] ;  /* 0x0005300001167983 */ /* 0x000e9e0000300800 */
[----:B------:R-:W-:Y:S01]  /*29ed0*/  NOP ;  /* 0x0000000000007918 */ /* 0x000fe20000000000 */
[----:B------:R-:W-:Y:S02]  /*29ee0*/  IMAD.MOV.U32 R26, RZ, RZ, R12 ;  /* 0x000000ffff1a7224 */ /* 0x000fe400078e000c */
[----:B------:R-:W-:Y:S01]  /*29ef0*/  IMAD.MOV.U32 R29, RZ, RZ, R14 ;  /* 0x000000ffff1d7224 */ /* 0x000fe200078e000e */
[----:B------:R-:W2:Y:S04]  /*29f00*/  LDL.LU R12, [R1+0x52c] ;  /* 0x00052c00010c7983 */ /* 0x000ea80000300800 */
[----:B------:R-:W3:Y:S01]  /*29f10*/  LDL.LU R23, [R1+0x540] ;  /* 0x0005400001177983 */ /* 0x000ee20000300800 */
[----:B------:R-:W-:-:S03]  /*29f20*/  IMAD.MOV.U32 R28, RZ, RZ, R13 ;  /* 0x000000ffff1c7224 */ /* 0x000fc600078e000d */
[----:B------:R-:W3:Y:S01]  /*29f30*/  LDL.LU R14, [R1+0x53c] ;  /* 0x00053c00010e7983 */ /* 0x000ee20000300800 */
[----:B------:R-:W-:-:S03]  /*29f40*/  IMAD.MOV.U32 R27, RZ, RZ, R15 ;  /* 0x000000ffff1b7224 */ /* 0x000fc600078e000f */
[----:B------:R-:W5:Y:S04]  /*29f50*/  LDL.LU R13, [R1+0x538] ;  /* 0x00053800010d7983 */ /* 0x000f680000300800 */
[----:B------:R-:W5:Y:S01]  /*29f60*/  LDL.LU R15, [R1+0x534] ;  /* 0x00053400010f7983 */ /* 0x000f620000300800 */
[----:B------:R-:W-:Y:S02]  /*29f70*/  F2FP.F16.E4M3.UNPACK_B R2, R2 ;  /* 0x00000002ff02723e */ /* 0x000fe400020006ff */
[----:B------:R-:W-:Y:S01]  /*29f80*/  F2FP.F16.E4M3.UNPACK_B R3, R3 ;  /* 0x00000003ff03723e */ /* 0x000fe200020006ff */
[----:B----4-:R-:W-:-:S15]  /*29f90*/  HMMA.16816.F32 R16, R16, R24, R4 ;  /* 0x000000181010723c */ /* 0x010fde0000001804 */
[----:B------:R-:W-:-:S04]  /*29fa0*/  NOP ;  /* 0x0000000000007918 */ /* 0x000fc80000000000 */
[----:B------:R-:W-:Y:S04]  /*29fb0*/  STL [R1+0x1428], R19 ;  /* 0x0014281301007387 */ /* 0x000fe80000100800 */
[----:B------:R-:W-:Y:S04]  /*29fc0*/  STL [R1+0x1500], R18 ;  /* 0x0015001201007387 */ /* 0x000fe80000100800 */
[----:B------:R0:W-:Y:S04]  /*29fd0*/  STL.64 [R1+0x14f8], R16 ;  /* 0x0014f81001007387 */ /* 0x0001e80000100a00 */
[----:B0-----:R-:W4:Y:S01]  /*29fe0*/  LDL.LU R16, [R1+0xf0] ;  /* 0x0000f00001107983 */ /* 0x001f220000300800 */
[----:B--2---:R-:W-:-:S02]  /*29ff0*/  IMAD R12, R12, 0x100, R22 ;  /* 0x000001000c0c7824 */ /* 0x004fc400078e0216 */
[----:B---3--:R-:W-:Y:S02]  /*2a000*/  IMAD R14, R14, 0x100, R23 ;  /* 0x000001000e0e7824 */ /* 0x008fe400078e0217 */
[----:B-----5:R-:W-:Y:S02]  /*2a010*/  IMAD R13, R15, 0x100, R13 ;  /* 0x000001000f0d7824 */ /* 0x020fe400078e020d */
[----:B------:R-:W-:Y:S01]  /*2a020*/  IMAD R15, R21, 0x100, R20 ;  /* 0x00000100150f7824 */ /* 0x000fe200078e0214 */
[----:B------:R-:W-:Y:S02]  /*2a030*/  F2FP.F16.E4M3.UNPACK_B R12, R12 ;  /* 0x0000000cff0c723e */ /* 0x000fe400020006ff */
[----:B------:R-:W-:Y:S02]  /*2a040*/  F2FP.F16.E4M3.UNPACK_B R14, R14 ;  /* 0x0000000eff0e723e */ /* 0x000fe400020006ff */
[----:B------:R-:W-:Y:S02]  /*2a050*/  F2FP.F16.E4M3.UNPACK_B R13, R13 ;  /* 0x0000000dff0d723e */ /* 0x000fe400020006ff */
[----:B------:R-:W-:-:S07]  /*2a060*/  F2FP.F16.E4M3.UNPACK_B R15, R15 ;  /* 0x0000000fff0f723e */ /* 0x000fce00020006ff */
[----:B------:R-:W-:-:S15]  /*2a070*/  HMMA.16816.F32 R8, R12, R2, R8 ;  /* 0x000000020c08723c */ /* 0x000fde0000001808 */
[----:B------:R-:W-:-:S04]  /*2a080*/  NOP ;  /* 0x0000000000007918 */ /* 0x000fc80000000000 */
[----:B------:R-:W-:Y:S04]  /*2a090*/  STL.64 [R1+0x20], R8 ;  /* 0x0000200801007387 */ /* 0x000fe80000100a00 */
[----:B------:R0:W-:Y:S04]  /*2a0a0*/  STL.64 [R1+0x28], R10 ;  /* 0x0000280a01007387 */ /* 0x0001e80000100a00 */
[----:B------:R-:W4:Y:S04]  /*2a0b0*/  LDL.LU R17, [R1+0xf4] ;  /* 0x0000f40001117983 */ /* 0x000f280000300800 */
[----:B------:R-:W4:Y:S04]  /*2a0c0*/  LDL.LU R18, [R1+0xf8] ;  /* 0x0000f80001127983 */ /* 0x000f280000300800 */
[----:B------:R-:W4:Y:S04]  /*2a0d0*/  LDL.LU R19, [R1+0xfc] ;  /* 0x0000fc0001137983 */ /* 0x000f280000300800 */
[----:B------:R-:W2:Y:S04]  /*2a0e0*/  LDL R22, [R1+0x1b8] ;  /* 0x0001b80001167983 */ /* 0x000ea80000100800 */
[----:B------:R-:W2:Y:S04]  /*2a0f0*/  LDL R23, [R1+0x1bc] ;  /* 0x0001bc0001177983 */ /* 0x000ea80000100800 */
[----:B------:R-:W3:Y:S04]  /*2a100*/  LDL R20, [R1+0x1a8] ;  /* 0x0001a80001147983 */ /* 0x000ee80000100800 */
[----:B------:R-:W3:Y:S04]  /*2a110*/  LDL R21, [R1+0x1ac] ;  /* 0x0001ac0001157983 */ /* 0x000ee80000100800 */
[----:B------:R-:W5:Y:S04]  /*2a120*/  LDL R5, [R1+0x16c] ;  /* 0x00016c0001057983 */ /* 0x000f680000100800 */
[----:B------:R-:W4:Y:S04]  /*2a130*/  LDL R6, [R1+0x178] ;  /* 0x0001780001067983 */ /* 0x000f280000100800 */
[----:B0-----:R-:W4:Y:S04]  /*2a140*/  LDL R11, [R1+0x19c] ;  /* 0x00019c00010b7983 */ /* 0x001f280000100800 */
[----:B--2---:R-:W-:Y:S04]  /*2a150*/  STL.64 [R1+0x14e0], R22 ;  /* 0x0014e01601007387 */ /* 0x004fe80000100a00 */
[----:B---3--:R0:W-:Y:S04]  /*2a160*/  STL.64 [R1+0x14d8], R20 ;  /* 0x0014d81401007387 */ /* 0x0081e80000100a00 */
[----:B0-----:R-:W2:Y:S04]  /*2a170*/  LDL.LU R20, [R1+0x110] ;  /* 0x0001100001147983 */ /* 0x001ea80000300800 */
[----:B------:R-:W2:Y:S04]  /*2a180*/  LDL.LU R21, [R1+0x114] ;  /* 0x0001140001157983 */ /* 0x000ea80000300800 */
[----:B------:R-:W3:Y:S04]  /*2a190*/  LDL.LU R22, [R1+0x118] ;  /* 0x0001180001167983 */ /* 0x000ee80000300800 */
[----:B------:R-:W3:Y:S04]  /*2a1a0*/  LDL.LU R23, [R1+0x11c] ;  /* 0x00011c0001177983 */ /* 0x000ee80000300800 */
[----:B------:R-:W2:Y:S04]  /*2a1b0*/  LDL R7, [R1+0x17c] ;  /* 0x00017c0001077983 */ /* 0x000ea80000100800 */
[----:B------:R-:W4:Y:S01]  /*2a1c0*/  LDL R8, [R1+0x188] ;  /* 0x0001880001087983 */ /* 0x000f220000100800 */
[----:B------:R-:W-:-:S02]  /*2a1d0*/  F2FP.F16.E4M3.UNPACK_B R4, R0 ;  /* 0x00000000ff04723e */ /* 0x000fc400020006ff */
[----:B-----5:R-:W-:Y:S01]  /*2a1e0*/  F2FP.F16.E4M3.UNPACK_B R5, R5 ;  /* 0x00000005ff05723e */ /* 0x020fe200020006ff */
[----:B---3--:R-:W-:Y:S04]  /*2a1f0*/  STL.64 [R1+0x14f0], R22 ;  /* 0x0014f01601007387 */ /* 0x008fe80000100a00 */
[----:B--2---:R0:W-:Y:S04]  /*2a200*/  STL.64 [R1+0x14e8], R20 ;  /* 0x0014e81401007387 */ /* 0x0041e80000100a00 */
[----:B0-----:R-:W2:Y:S04]  /*2a210*/  LDL.LU R20, [R1+0x100] ;  /* 0x0001000001147983 */ /* 0x001ea80000300800 */
[----:B------:R-:W2:Y:S04]  /*2a220*/  LDL.LU R21, [R1+0x104] ;  /* 0x0001040001157983 */ /* 0x000ea80000300800 */
[----:B------:R-:W2:Y:S04]  /*2a230*/  LDL.LU R22, [R1+0x108] ;  /* 0x0001080001167983 */ /* 0x000ea80000300800 */
[----:B------:R-:W2:Y:S04]  /*2a240*/  LDL.LU R23, [R1+0x10c] ;  /* 0x00010c0001177983 */ /* 0x000ea80000300800 */
[----:B------:R-:W3:Y:S04]  /*2a250*/  LDL R24, [R1+0x1c8] ;  /* 0x0001c80001187983 */ /* 0x000ee80000100800 */
[----:B------:R-:W3:Y:S01]  /*2a260*/  LDL R25, [R1+0x1cc] ;  /* 0x0001cc0001197983 */ /* 0x000ee20000100800 */
[----:B----4-:R-:W-:Y:S03]  /*2a270*/  HMMA.16816.F32 R16, R12, R4, R16 ;  /* 0x000000040c10723c */ /* 0x010fe60000001810 */
[----:B------:R-:W4:Y:S04]  /*2a280*/  LDL R9, [R1+0x18c] ;  /* 0x00018c0001097983 */ /* 0x000f280000100800 */
[----:B------:R-:W5:Y:S04]  /*2a290*/  LDL R10, [R1+0x198] ;  /* 0x00019800010a7983 */ /* 0x000f680000100800 */
[----:B------:R-:W-:Y:S01]  /*2a2a0*/  STL.64 [R1+0x14d0], R26 ;  /* 0x0014d01a01007387 */ /* 0x000fe20000100a00 */
[----:B------:R-:W-:-:S02]  /*2a2b0*/  F2FP.F16.E4M3.UNPACK_B R6, R6 ;  /* 0x00000006ff06723e */ /* 0x000fc400020006ff */
[----:B------:R-:W-:Y:S01]  /*2a2c0*/  F2FP.F16.E4M3.UNPACK_B R7, R7 ;  /* 0x00000007ff07723e */ /* 0x000fe200020006ff */
[----:B---3--:R0:W-:Y:S04]  /*2a2d0*/  STL.64 [R1+0x14c8], R24 ;  /* 0x0014c81801007387 */ /* 0x0081e80000100a00 */
[----:B0-----:R-:W3:Y:S04]  /*2a2e0*/  LDL.LU R24, [R1+0x120] ;  /* 0x0001200001187983 */ /* 0x001ee80000300800 */
[----:B------:R-:W3:Y:S04]  /*2a2f0*/  LDL.LU R25, [R1+0x124] ;  /* 0x0001240001197983 */ /* 0x000ee80000300800 */
[----:B------:R-:W3:Y:S04]  /*2a300*/  LDL.LU R26, [R1+0x128] ;  /* 0x00012800011a7983 */ /* 0x000ee80000300800 */
[----:B------:R-:W3:Y:S04]  /*2a310*/  LDL.LU R27, [R1+0x12c] ;  /* 0x00012c00011b7983 */ /* 0x000ee80000300800 */
[----:B------:R-:W3:Y:S04]  /*2a320*/  LDL.LU R0, [R1+0x54c] ;  /* 0x00054c0001007983 */ /* 0x000ee80000300800 */
[----:B------:R0:W-:Y:S04]  /*2a330*/  STL [R1+0x14b4], R2 ;  /* 0x0014b40201007387 */ /* 0x0001e80000100800 */
[----:B0-----:R-:W3:Y:S04]  /*2a340*/  LDL.LU R2, [R1+0x550] ;  /* 0x0005500001027983 */ /* 0x001ee80000300800 */
[----:B------:R-:W-:Y:S04]  /*2a350*/  STL [R1+0x14b0], R3 ;  /* 0x0014b00301007387 */ /* 0x000fe80000100800 */
[----:B------:R-:W-:Y:S04]  /*2a360*/  STL [R1+0x44], R17 ;  /* 0x0000441101007387 */ /* 0x000fe80000100800 */
[----:B------:R0:W-:Y:S02]  /*2a370*/  STL.64 [R1+0x48], R18 ;  /* 0x0000481201007387 */ /* 0x0001e40000100a00 */
[----:B0-----:R-:W-:-:S02]  /*2a380*/  IMAD.MOV.U32 R19, RZ, RZ, R16 ;  /* 0x000000ffff137224 */ /* 0x001fc400078e0010 */
[----:B------:R-:W3:Y:S04]  /*2a390*/  LDL.LU R18, [R1+0x1500] ;  /* 0x0015000001127983 */ /* 0x000ee80000300800 */
[----:B------:R-:W4:Y:S01]  /*2a3a0*/  LDL.LU.64 R16, [R1+0x14f8] ;  /* 0x0014f80001107983 */ /* 0x000f220000300a00 */
[----:B--2---:R-:W-:Y:S03]  /*2a3b0*/  HMMA.16816.F32 R20, R12, R6, R20 ;  /* 0x000000060c14723c */ /* 0x004fe60000001814 */
[----:B---3--:R-:W-:Y:S04]  /*2a3c0*/  STL.64 [R1+0x1438], R18 ;  /* 0x0014381201007387 */ /* 0x008fe80000100a00 */
[----:B----4-:R0:W-:Y:S04]  /*2a3d0*/  STL.64 [R1+0x1430], R16 ;  /* 0x0014301001007387 */ /* 0x0101e80000100a00 */
[----:B0-----:R-:W2:Y:S04]  /*2a3e0*/  LDL.LU R16, [R1+0x140] ;  /* 0x0001400001107983 */ /* 0x001ea80000300800 */
[----:B------:R-:W2:Y:S04]  /*2a3f0*/  LDL.LU R17, [R1+0x144] ;  /* 0x0001440001117983 */ /* 0x000ea80000300800 */
[----:B------:R-:W2:Y:S04]  /*2a400*/  LDL.LU R18, [R1+0x148] ;  /* 0x0001480001127983 */ /* 0x000ea80000300800 */
[----:B------:R-:W2:Y:S04]  /*2a410*/  LDL.LU R19, [R1+0x14c] ;  /* 0x00014c0001137983 */ /* 0x000ea80000300800 */
[----:B------:R-:W-:Y:S04]  /*2a420*/  STL.64 [R1+0x70], R20 ;  /* 0x0000701401007387 */ /* 0x000fe80000100a00 */
[----:B------:R0:W-:Y:S04]  /*2a430*/  STL.64 [R1+0x78], R22 ;  /* 0x0000781601007387 */ /* 0x0001e80000100a00 */
[----:B0-----:R-:W3:Y:S04]  /*2a440*/  LDL.LU.64 R22, [R1+0x14f0] ;  /* 0x0014f00001167983 */ /* 0x001ee80000300a00 */
[----:B------:R-:W3:Y:S01]  /*2a450*/  LDL.LU.64 R20, [R1+0x14e8] ;  /* 0x0014e80001147983 */ /* 0x000ee20000300a00 */
[----:B------:R-:W-:-:S02]  /*2a460*/  F2FP.F16.E4M3.UNPACK_B R8, R8 ;  /* 0x00000008ff08723e */ /* 0x000fc400020006ff */
[----:B------:R-:W-:Y:S01]  /*2a470*/  F2FP.F16.E4M3.UNPACK_B R9, R9 ;  /* 0x00000009ff09723e */ /* 0x000fe200020006ff */
[----:B------:R-:W-:Y:S04]  /*2a480*/  STL.64 [R1+0x1498], R6 ;  /* 0x0014980601007387 */ /* 0x000fe80000100a00 */
[----:B------:R0:W-:Y:S04]  /*2a490*/  STL.64 [R1+0x1490], R4 ;  /* 0x0014900401007387 */ /* 0x0001e80000100a00 */
[----:B0-----:R-:W4:Y:S04]  /*2a4a0*/  LDL.LU R4, [R1+0x130] ;  /* 0x0001300001047983 */ /* 0x001f280000300800 */
[----:B------:R-:W4:Y:S04]  /*2a4b0*/  LDL.LU R5, [R1+0x134] ;  /* 0x0001340001057983 */ /* 0x000f280000300800 */
[----:B------:R-:W4:Y:S04]  /*2a4c0*/  LDL.LU R6, [R1+0x138] ;  /* 0x0001380001067983 */ /* 0x000f280000300800 */
[----:B------:R-:W4:Y:S01]  /*2a4d0*/  LDL.LU R7, [R1+0x13c] ;  /* 0x00013c0001077983 */ /* 0x000f220000300800 */
[----:B-----5:R-:W-:-:S02]  /*2a4e0*/  F2FP.F16.E4M3.UNPACK_B R10, R10 ;  /* 0x0000000aff0a723e */ /* 0x020fc400020006ff */
[----:B------:R-:W-:-:S07]  /*2a4f0*/  F2FP.F16.E4M3.UNPACK_B R11, R11 ;  /* 0x0000000bff0b723e */ /* 0x000fce00020006ff */
[C---:B------:R-:W-:Y:S08]  /*2a500*/  HMMA.16816.F32 R24, R12.reuse, R10, R24 ;  /* 0x0000000a0c18723c */ /* 0x040ff00000001818 */
[----:B---3--:R-:W-:-:S15]  /*2a510*/  HMMA.16816.F32 R20, R12, R8, R20 ;  /* 0x000000080c14723c */ /* 0x008fde0000001814 */
[----:B------:R-:W-:-:S04]  /*2a520*/  NOP ;  /* 0x0000000000007918 */ /* 0x000fc80000000000 */
[----:B------:R-:W-:Y:S04]  /*2a530*/  STL.64 [R1+0x90], R20 ;  /* 0x0000901401007387 */ /* 0x000fe80000100a00 */
[----:B------:R0:W-:Y:S04]  /*2a540*/  STL.64 [R1+0x98], R22 ;  /* 0x0000981601007387 */ /* 0x0001e80000100a00 */
[----:B0-----:R-:W3:Y:S04]  /*2a550*/  LDL.LU.64 R22, [R1+0x14e0] ;  /* 0x0014e00001167983 */ /* 0x001ee80000300a00 */
[----:B------:R-:W5:Y:S04]  /*2a560*/  LDL.LU.64 R20, [R1+0x14d8] ;  /* 0x0014d80001147983 */ /* 0x000f680000300a00 */
[----:B------:R-:W-:Y:S04]  /*2a570*/  STL.64 [R1+0xb0], R24 ;  /* 0x0000b01801007387 */ /* 0x000fe80000100a00 */
[----:B------:R0:W-:Y:S04]  /*2a580*/  STL.64 [R1+0xb8], R26 ;  /* 0x0000b81a01007387 */ /* 0x0001e80000100a00 */
[----:B0-----:R-:W2:Y:S04]  /*2a590*/  LDL.LU.64 R26, [R1+0x14d0] ;  /* 0x0014d000011a7983 */ /* 0x001ea80000300a00 */
[----:B------:R-:W2:Y:S04]  /*2a5a0*/  LDL.LU.64 R24, [R1+0x14c8] ;  /* 0x0014c80001187983 */ /* 0x000ea80000300a00 */
[----:B------:R-:W-:Y:S04]  /*2a5b0*/  STL.64 [R1+0x1478], R10 ;  /* 0x0014780a01007387 */ /* 0x000fe80000100a00 */
[----:B------:R-:W-:Y:S01]  /*2a5c0*/  STL.64 [R1+0x1470], R8 ;  /* 0x0014700801007387 */ /* 0x000fe20000100a00 */
[----:B-----5:R-:W-:-:S02]  /*2a5d0*/  F2FP.F16.E4M3.UNPACK_B R20, R20 ;  /* 0x00000014ff14723e */ /* 0x020fc400020006ff */
[----:B------:R-:W-:-:S07]  /*2a5e0*/  F2FP.F16.E4M3.UNPACK_B R21, R21 ;  /* 0x00000015ff15723e */ /* 0x000fce00020006ff */
[----:B----4-:R-:W-:Y:S01]  /*2a5f0*/  HMMA.16816.F32 R4, R12, R20, R4 ;  /* 0x000000140c04723c */ /* 0x010fe20000001804 */
[----:B---3--:R-:W-:Y:S02]  /*2a600*/  F2FP.F16.E4M3.UNPACK_B R22, R22 ;  /* 0x00000016ff16723e */ /* 0x008fe400020006ff */
[----:B------:R-:W-:-:S15]  /*2a610*/  F2FP.F16.E4M3.UNPACK_B R23, R23 ;  /* 0x00000017ff17723e */ /* 0x000fde00020006ff */
[----:B------:R-:W-:Y:S01]  /*2a620*/  NOP ;  /* 0x0000000000007918 */ /* 0x000fe20000000000 */
[----:B------:R-:W-:Y:S04]  /*2a630*/  STL.64 [R1+0xe0], R4 ;  /* 0x0000e00401007387 */ /* 0x000fe80000100a00 */
[----:B------:R2:W-:Y:S02]  /*2a640*/  STL.64 [R1+0xe8], R6 ;  /* 0x0000e80601007387 */ /* 0x0005e40000100a00 */
[----:B--2---:R-:W-:Y:S02]  /*2a650*/  HMMA.16816.F32 R4, R12, R22, R16 ;  /* 0x000000160c04723c */ /* 0x004fe40000001810 */
[----:B------:R-:W-:Y:S04]  /*2a660*/  STL.64 [R1+0x1458], R22 ;  /* 0x0014581601007387 */ /* 0x000fe80000100a00 */
[----:B------:R0:W-:Y:S01]  /*2a670*/  STL.64 [R1+0x1450], R20 ;  /* 0x0014501401007387 */ /* 0x0001e20000100a00 */
[----:B------:R-:W-:-:S02]  /*2a680*/  IMAD.MOV.U32 R16, RZ, RZ, R26 ;  /* 0x000000ffff107224 */ /* 0x000fc400078e001a */
[----:B------:R-:W-:Y:S02]  /*2a690*/  IMAD.MOV.U32 R17, RZ, RZ, R28 ;  /* 0x000000ffff117224 */ /* 0x000fe400078e001c */
[----:B------:R-:W-:Y:S02]  /*2a6a0*/  IMAD.MOV.U32 R18, RZ, RZ, R29 ;  /* 0x000000ffff127224 */ /* 0x000fe400078e001d */
[----:B------:R-:W-:-:S06]  /*2a6b0*/  IMAD.MOV.U32 R19, RZ, RZ, R27 ;  /* 0x000000ffff137224 */ /* 0x000fcc00078e001b */
[----:B------:R-:W-:Y:S04]  /*2a6c0*/  STL.64 [R1+0xf0], R4 ;  /* 0x0000f00401007387 */ /* 0x000fe80000100a00 */
[----:B------:R1:W-:Y:S04]  /*2a6d0*/  STL.64 [R1+0xf8], R6 ;  /* 0x0000f80601007387 */ /* 0x0003e80000100a00 */
[----:B------:R-:W1:Y:S04]  /*2a6e0*/  LDL.LU R26, [R1+0x14c4] ;  /* 0x0014c400011a7983 */ /* 0x000e680000300800 */
[----:B------:R-:W2:Y:S04]  /*2a6f0*/  LDL.LU R28, [R1+0x14c0] ;  /* 0x0014c000011c7983 */ /* 0x000ea80000300800 */
[----:B------:R-:W3:Y:S04]  /*2a700*/  LDL.LU R29, [R1+0x14bc] ;  /* 0x0014bc00011d7983 */ /* 0x000ee80000300800 */
[----:B------:R-:W4:Y:S04]  /*2a710*/  LDL.LU R27, [R1+0x14b8] ;  /* 0x0014b800011b7983 */ /* 0x000f280000300800 */
[----:B0-----:R-:W5:Y:S04]  /*2a720*/  LDL.LU R20, [R1+0x30] ;  /* 0x0000300001147983 */ /* 0x001f680000300800 */
[----:B------:R-:W5:Y:S04]  /*2a730*/  LDL.LU R21, [R1+0x34] ;  /* 0x0000340001157983 */ /* 0x000f680000300800 */
[----:B------:R-:W5:Y:S01]  /*2a740*/  LDL.LU R22, [R1+0x38] ;  /* 0x0000380001167983 */ /* 0x000f620000300800 */
[----:B------:R-:W-:-:S03]  /*2a750*/  IMAD R0, R0, 0x100, R2 ;  /* 0x0000010000007824 */ /* 0x000fc600078e0202 */
[----:B------:R-:W5:Y:S04]  /*2a760*/  LDL.LU R23, [R1+0x3c] ;  /* 0x00003c0001177983 */ /* 0x000f680000300800 */
[----:B------:R-:W5:Y:S01]  /*2a770*/  LDL.LU R2, [R1+0x560] ;  /* 0x0005600001027983 */ /* 0x000f620000300800 */
[----:B-1----:R-:W-:Y:S02]  /*2a780*/  IMAD.MOV.U32 R7, RZ, RZ, R26 ;  /* 0x000000ffff077224 */ /* 0x002fe400078e001a */
[----:B--2---:R-:W-:Y:S01]  /*2a790*/  IMAD.MOV.U32 R5, RZ, RZ, R28 ;  /* 0x000000ffff057224 */ /* 0x004fe200078e001c */
[----:B------:R-:W5:Y:S01]  /*2a7a0*/  LDL.LU R26, [R1+0x55c] ;  /* 0x00055c00011a7983 */ /* 0x000f620000300800 */
[----:B----4-:R-:W-:Y:S02]  /*2a7b0*/  IMAD.MOV.U32 R6, RZ, RZ, R27 ;  /* 0x000000ffff067224 */ /* 0x010fe400078e001b */
[----:B---3--:R-:W-:Y:S01]  /*2a7c0*/  IMAD.MOV.U32 R4, RZ, RZ, R29 ;  /* 0x000000ffff047224 */ /* 0x008fe200078e001d */
[----:B------:R-:W2:Y:S04]  /*2a7d0*/  LDL.LU R3, [R1+0x558] ;  /* 0x0005580001037983 */ /* 0x000ea80000300800 */
[----:B------:R-:W2:Y:S04]  /*2a7e0*/  LDL.LU R27, [R1+0x554] ;  /* 0x00055400011b7983 */ /* 0x000ea80000300800 */
[----:B------:R-:W3:Y:S04]  /*2a7f0*/  LDL.LU R28, [R1+0x568] ;  /* 0x00056800011c7983 */ /* 0x000ee80000300800 */
[----:B------:R-:W3:Y:S04]  /*2a800*/  LDL.LU R29, [R1+0x564] ;  /* 0x00056400011d7983 */ /* 0x000ee80000300800 */
[----:B------:R-:W-:Y:S04]  /*2a810*/  STL.64 [R1+0x14a8], R6 ;  /* 0x0014a80601007387 */ /* 0x000fe80000100a00 */
[----:B------:R0:W-:Y:S04]  /*2a820*/  STL.64 [R1+0x14a0], R4 ;  /* 0x0014a00401007387 */ /* 0x0001e80000100a00 */
[----:B0-----:R-:W4:Y:S04]  /*2a830*/  LDL.LU R4, [R1+0xc0] ;  /* 0x0000c00001047983 */ /* 0x001f280000300800 */
[----:B------:R-:W4:Y:S04]  /*2a840*/  LDL.LU R5, [R1+0xc4] ;  /* 0x0000c40001057983 */ /* 0x000f280000300800 */
[----:B------:R-:W4:Y:S04]  /*2a850*/  LDL.LU R6, [R1+0xc8] ;  /* 0x0000c80001067983 */ /* 0x000f280000300800 */
[----:B------:R-:W4:Y:S04]  /*2a860*/  LDL.LU R7, [R1+0xcc] ;  /* 0x0000cc0001077983 */ /* 0x000f280000300800 */
[----:B------:R-:W3:Y:S04]  /*2a870*/  LDL.LU R8, [R1+0x60] ;  /* 0x0000600001087983 */ /* 0x000ee80000300800 */
[----:B------:R-:W3:Y:S04]  /*2a880*/  LDL.LU R9, [R1+0x64] ;  /* 0x0000640001097983 */ /* 0x000ee80000300800 */
[----:B------:R-:W3:Y:S04]  /*2a890*/  LDL.LU R10, [R1+0x68] ;  /* 0x00006800010a7983 */ /* 0x000ee80000300800 */
[----:B------:R-:W3:Y:S01]  /*2a8a0*/  LDL.LU R11, [R1+0x6c] ;  /* 0x00006c00010b7983 */ /* 0x000ee20000300800 */
[----:B------:R-:W-:-:S02]  /*2a8b0*/  F2FP.F16.E4M3.UNPACK_B R24, R24 ;  /* 0x00000018ff18723e */ /* 0x000fc400020006ff */
[----:B------:R-:W-:Y:S01]  /*2a8c0*/  F2FP.F16.E4M3.UNPACK_B R25, R25 ;  /* 0x00000019ff19723e */ /* 0x000fe200020006ff */
[----:B-----5:R-:W-:Y:S02]  /*2a8d0*/  IMAD R26, R26, 0x100, R2 ;  /* 0x000001001a1a7824 */ /* 0x020fe400078e0202 */
        /* <DEDUP_REMOVED lines=8> */
[----:B------:R0:W-:Y:S01]  /*2a960*/  STL.64 [R1+0x1460], R20 ;  /* 0x0014601401007387 */ /* 0x0001e20000100a00 */
[----:B----4-:R-:W-:Y:S03]  /*2a970*/  HMMA.16816.F32 R12, R12, R24, R4 ;  /* 0x000000180c0c723c */ /* 0x010fe60000001804 */
[----:B0-----:R-:W3:Y:S04]  /*2a980*/  LDL.LU R20, [R1+0x50] ;  /* 0x0000500001147983 */ /* 0x001ee80000300800 */
[----:B------:R-:W3:Y:S04]  /*2a990*/  LDL.LU R21, [R1+0x54] ;  /* 0x0000540001157983 */ /* 0x000ee80000300800 */
        /* <DEDUP_REMOVED lines=8> */
[----:B------:R-:W5:Y:S04]  /*2aa20*/  LDL.LU R2, [R1+0x14b4] ;  /* 0x0014b40001027983 */ /* 0x000f680000300800 */
[----:B------:R-:W5:Y:S04]  /*2aa30*/  LDL.LU R3, [R1+0x14b0] ;  /* 0x0014b00001037983 */ /* 0x000f680000300800 */
[----:B------:R-:W5:Y:S04]  /*2aa40*/  LDL.LU.64 R6, [R1+0x14a8] ;  /* 0x0014a80001067983 */ /* 0x000f680000300a00 */
[----:B------:R-:W5:Y:S01]  /*2aa50*/  LDL.LU.64 R4, [R1+0x14a0] ;  /* 0x0014a00001047983 */ /* 0x000f620000300a00 */
[----:B------:R-:W-:-:S03]  /*2aa60*/  IMAD R28, R29, 0x100, R28 ;  /* 0x000001001d1c7824 */ /* 0x000fc600078e021c */
[----:B------:R0:W-:Y:S04]  /*2aa70*/  STL.64 [R1+0xd0], R12 ;  /* 0x0000d00c01007387 */ /* 0x0001e80000100a00 */
[----:B------:R1:W-:Y:S01]  /*2aa80*/  STL.64 [R1+0xd8], R14 ;  /* 0x0000d80e01007387 */ /* 0x0003e20000100a00 */
[----:B0-----:R-:W-:Y:S02]  /*2aa90*/  F2FP.F16.E4M3.UNPACK_B R12, R0 ;  /* 0x00000000ff0c723e */ /* 0x001fe400020006ff */
[----:B-1----:R-:W-:Y:S02]  /*2aaa0*/  F2FP.F16.E4M3.UNPACK_B R14, R26 ;  /* 0x0000001aff0e723e */ /* 0x002fe400020006ff */
[----:B------:R-:W-:Y:S02]  /*2aab0*/  F2FP.F16.E4M3.UNPACK_B R13, R27 ;  /* 0x0000001bff0d723e */ /* 0x000fe400020006ff */
[----:B------:R-:W-:-:S07]  /*2aac0*/  F2FP.F16.E4M3.UNPACK_B R15, R28 ;  /* 0x0000001cff0f723e */ /* 0x000fce00020006ff */
[----:B-----5:R-:W-:-:S15]  /*2aad0*/  HMMA.16816.F32 R4, R12, R2, R4 ;  /* 0x000000020c04723c */ /* 0x020fde0000001804 */
[----:B------:R-:W-:-:S04]  /*2aae0*/  NOP ;  /* 0x0000000000007918 */ /* 0x000fc80000000000 */
[----:B------:R-:W-:Y:S04]  /*2aaf0*/  STL.64 [R1+0xc0], R4 ;  /* 0x0000c00401007387 */ /* 0x000fe80000100a00 */
[----:B------:R0:W-:Y:S04]  /*2ab00*/  STL.64 [R1+0xc8], R6 ;  /* 0x0000c80601007387 */ /* 0x0001e80000100a00 */
[----:B0-----:R-:W5:Y:S04]  /*2ab10*/  LDL.LU.64 R6, [R1+0x1498] ;  /* 0x0014980001067983 */ /* 0x001f680000300a00 */
[----:B------:R-:W2:Y:S04]  /*2ab20*/  LDL.LU.64 R4, [R1+0x1490] ;  /* 0x0014900001047983 */ /* 0x000ea80000300a00 */
[----:B------:R-:W3:Y:S04]  /*2ab30*/  LDL.LU R2, [R1+0x158] ;  /* 0x0001580001027983 */ /* 0x000ee80000300800 */
[----:B------:R-:W3:Y:S04]  /*2ab40*/  LDL.LU R3, [R1+0x15c] ;  /* 0x00015c0001037983 */ /* 0x000ee80000300800 */
[----:B------:R-:W3:Y:S04]  /*2ab50*/  LDL.LU R27, [R1+0x16c] ;  /* 0x00016c00011b7983 */ /* 0x000ee80000300800 */
[----:B------:R-:W3:Y:S04]  /*2ab60*/  LDL.LU R26, [R1+0x178] ;  /* 0x00017800011a7983 */ /* 0x000ee80000300800 */
[----:B------:R-:W3:Y:S01]  /*2ab70*/  LDL.LU R0, [R1+0x17c] ;  /* 0x00017c0001007983 */ /* 0x000ee20000300800 */
[----:B--2---:R-:W-:-:S15]  /*2ab80*/  HMMA.16816.F32 R8, R12, R4, R8 ;  /* 0x000000040c08723c */ /* 0x004fde0000001808 */
[----:B------:R-:W-:-:S04]  /*2ab90*/  NOP ;  /* 0x0000000000007918 */ /* 0x000fc80000000000 */
[----:B------:R-:W-:Y:S04]  /*2aba0*/  STL.64 [R1+0xa0], R8 ;  /* 0x0000a00801007387 */ /* 0x000fe80000100a00 */
[----:B------:R0:W-:Y:S04]  /*2abb0*/  STL.64 [R1+0xa8], R10 ;  /* 0x0000a80a01007387 */ /* 0x0001e80000100a00 */
[----:B0-----:R-:W5:Y:S04]  /*2abc0*/  LDL.LU.64 R10, [R1+0x1488] ;  /* 0x00148800010a7983 */ /* 0x001f680000300a00 */
[----:B------:R-:W5:Y:S04]  /*2abd0*/  LDL.LU.64 R8, [R1+0x1480] ;  /* 0x0014800001087983 */ /* 0x000f680000300a00 */
[----:B------:R-:W2:Y:S04]  /*2abe0*/  LDL.LU R4, [R1+0x588] ;  /* 0x0005880001047983 */ /* 0x000ea80000300800 */
[----:B------:R-:W2:Y:S04]  /*2abf0*/  LDL.LU R5, [R1+0x584] ;  /* 0x0005840001057983 */ /* 0x000ea80000300800 */
[----:B------:R-:W2:Y:S01]  /*2ac00*/  LDL.LU R28, [R1+0x168] ;  /* 0x00016800011c7983 */ /* 0x000ea20000300800 */
[----:B-----5:R-:W-:-:S15]  /*2ac10*/  HMMA.16816.F32 R8, R12, R6, R8 ;  /* 0x000000060c08723c */ /* 0x020fde0000001808 */
[----:B------:R-:W-:-:S04]  /*2ac20*/  NOP ;  /* 0x0000000000007918 */ /* 0x000fc80000000000 */
[----:B------:R-:W-:Y:S04]  /*2ac30*/  STL.64 [R1+0x80], R8 ;  /* 0x0000800801007387 */ /* 0x000fe80000100a00 */
[----:B------:R0:W-:Y:S04]  /*2ac40*/  STL.64 [R1+0x88], R10 ;  /* 0x0000880a01007387 */ /* 0x0001e80000100a00 */
[----:B0-----:R-:W5:Y:S04]  /*2ac50*/  LDL.LU.64 R10, [R1+0x1478] ;  /* 0x00147800010a7983 */ /* 0x001f680000300a00 */
        /* <DEDUP_REMOVED lines=11> */
[----:B-----5:R-:W-:-:S15]  /*2ad10*/  HMMA.16816.F32 R20, R12, R10, R20 ;  /* 0x0000000a0c14723c */ /* 0x020fde0000001814 */
[----:B------:R-:W-:-:S04]  /*2ad20*/  NOP ;  /* 0x0000000000007918 */ /* 0x000fc80000000000 */
[----:B------:R-:W-:Y:S04]  /*2ad30*/  STL.64 [R1+0x30], R20 ;  /* 0x0000301401007387 */ /* 0x000fe80000100a00 */
[----:B------:R0:W-:Y:S01]  /*2ad40*/  STL [R1+0x38], R22 ;  /* 0x0000381601007387 */ /* 0x0001e20000100800 */
[----:B------:R-:W-:-:S03]  /*2ad50*/  IMAD.MOV.U32 R29, RZ, RZ, R23 ;  /* 0x000000ffff1d7224 */ /* 0x000fc600078e0017 */
[----:B0-----:R-:W5:Y:S04]  /*2ad60*/  LDL.LU.64 R22, [R1+0x1458] ;  /* 0x0014580001167983 */ /* 0x001f680000300a00 */
[----:B------:R-:W4:Y:S04]  /*2ad70*/  LDL.LU.64 R20, [R1+0x1450] ;  /* 0x0014500001147983 */ /* 0x000f280000300a00 */
[----:B------:R-:W3:Y:S04]  /*2ad80*/  LDL.LU R10, [R1+0x570] ;  /* 0x00057000010a7983 */ /* 0x000ee80000300800 */
[----:B------:R-:W2:Y:S04]  /*2ad90*/  LDL.LU R11, [R1+0x580] ;  /* 0x00058000010b7983 */ /* 0x000ea80000300800 */
[----:B------:R-:W-:Y:S01]  /*2ada0*/  STL [R1+0x13c0], R29 ;  /* 0x0013c01d01007387 */ /* 0x000fe20000100800 */
[----:B----4-:R-:W-:-:S15]  /*2adb0*/  HMMA.16816.F32 R16, R12, R20, R16 ;  /* 0x000000140c10723c */ /* 0x010fde0000001810 */
[----:B------:R-:W-:-:S04]  /*2adc0*/  NOP ;  /* 0x0000000000007918 */ /* 0x000fc80000000000 */
[----:B------:R-:W-:Y:S04]  /*2add0*/  STL.64 [R1+0x10], R16 ;  /* 0x0000101001007387 */ /* 0x000fe80000100a00 */
[----:B------:R0:W-:Y:S04]  /*2ade0*/  STL.64 [R1+0x18], R18 ;  /* 0x0000181201007387 */ /* 0x0001e80000100a00 */
[----:B0-----:R-:W5:Y:S04]  /*2adf0*/  LDL.LU.64 R18, [R1+0x1448] ;  /* 0x0014480001127983 */ /* 0x001f680000300a00 */
[----:B------:R-:W5:Y:S02]  /*2ae00*/  LDL.LU.64 R16, [R1+0x1440] ;  /* 0x0014400001107983 */ /* 0x000f640000300a00 */
[----:B-----5:R-:W-:Y:S02]  /*2ae10*/  HMMA.16816.F32 R20, R12, R22, R16 ;  /* 0x000000160c14723c */ /* 0x020fe40000001810 */
[----:B------:R-:W4:Y:S04]  /*2ae20*/  LDL.LU.64 R18, [R1+0x1438] ;  /* 0x0014380001127983 */ /* 0x000f280000300a00 */
[----:B------:R-:W5:-:S13]  /*2ae30*/  LDL.LU.64 R16, [R1+0x1430] ;  /* 0x0014300001107983 */ /* 0x000f5a0000300a00 */
[----:B------:R4:W-:Y:S04]  /*2ae40*/  STL.64 [R1], R20 ;  /* 0x0000001401007387 */ /* 0x0009e80000100a00 */
[----:B------:R0:W-:Y:S01]  /*2ae50*/  STL [R1+0x8], R22 ;  /* 0x0000081601007387 */ /* 0x0001e20000100800 */
[----:B----4-:R-:W-:-:S03]  /*2ae60*/  IMAD.MOV.U32 R20, RZ, RZ, R19 ;  /* 0x000000ffff147224 */ /* 0x010fc600078e0013 */
[----:B------:R-:W5:Y:S01]  /*2ae70*/  LDL.LU R19, [R1+0x1428] ;  /* 0x0014280001137983 */ /* 0x000f620000300800 */
[----:B------:R-:W-:-:S03]  /*2ae80*/  IMAD.MOV.U32 R29, RZ, RZ, R23 ;  /* 0x000000ffff1d7224 */ /* 0x000fc600078e0017 */
[----:B------:R-:W4:Y:S04]  /*2ae90*/  LDL.LU R21, [R1+0x44] ;  /* 0x0000440001157983 */ /* 0x000f280000300800 */
[----:B0-----:R-:W4:Y:S04]  /*2aea0*/  LDL.LU R22, [R1+0x48] ;  /* 0x0000480001167983 */ /* 0x001f280000300800 */
[----:B------:R-:W4:Y:S04]  /*2aeb0*/  LDL.LU R23, [R1+0x4c] ;  /* 0x00004c0001177983 */ /* 0x000f280000300800 */
[----:B------:R-:W-:Y:S01]  /*2aec0*/  STL [R1+0x13d8], R29 ;  /* 0x0013d81d01007387 */ /* 0x000fe20000100800 */
[----:B---3--:R-:W-:-:S02]  /*2aed0*/  IMAD R8, R8, 0x100, R10 ;  /* 0x0000010008087824 */ /* 0x008fc400078e020a */
[----:B--2---:R-:W-:Y:S02]  /*2aee0*/  IMAD R10, R9, 0x100, R11 ;  /* 0x00000100090a7824 */ /* 0x004fe400078e020b */
[----:B------:R-:W-:Y:S01]  /*2aef0*/  IMAD R9, R7, 0x100, R6 ;  /* 0x0000010007097824 */ /* 0x000fe200078e0206 */
[----:B-----5:R-:W-:Y:S01]  /*2af00*/  HMMA.16816.F32 R12, R12, R24, R16 ;  /* 0x000000180c0c723c */ /* 0x020fe20000001810 */
[----:B------:R-:W2:Y:S04]  /*2af10*/  LDL.LU R16, [R1+0x20] ;  /* 0x0000200001107983 */ /* 0x000ea80000300800 */
[----:B------:R-:W2:Y:S04]  /*2af20*/  LDL.LU R17, [R1+0x24] ;  /* 0x0000240001117983 */ /* 0x000ea80000300800 */
[----:B------:R-:W2:Y:S04]  /*2af30*/  LDL.LU R18, [R1+0x28] ;  /* 0x0000280001127983 */ /* 0x000ea80000300800 */
[----:B------:R-:W2:Y:S01]  /*2af40*/  LDL.LU R19, [R1+0x2c] ;  /* 0x00002c0001137983 */ /* 0x000ea20000300800 */
[----:B------:R-:W-:Y:S01]  /*2af50*/  IMAD R11, R5, 0x100, R4 ;  /* 0x00000100050b7824 */ /* 0x000fe200078e0204 */
[----:B------:R-:W-:-:S02]  /*2af60*/  F2FP.F16.E4M3.UNPACK_B R4, R2.H1 ;  /* 0x00000002ff04723e */ /* 0x000fc400030006ff */
[----:B------:R-:W-:Y:S02]  /*2af70*/  F2FP.F16.E4M3.UNPACK_B R5, R3.H1 ;  /* 0x00000003ff05723e */ /* 0x000fe400030006ff */
[----:B------:R-:W-:Y:S02]  /*2af80*/  F2FP.F16.E4M3.UNPACK_B R8, R8 ;  /* 0x00000008ff08723e */ /* 0x000fe400020006ff */
[----:B------:R-:W-:Y:S02]  /*2af90*/  F2FP.F16.E4M3.UNPACK_B R10, R10 ;  /* 0x0000000aff0a723e */ /* 0x000fe400020006ff */
[----:B------:R-:W-:Y:S02]  /*2afa0*/  F2FP.F16.E4M3.UNPACK_B R9, R9 ;  /* 0x00000009ff09723e */ /* 0x000fe400020006ff */
[----:B------:R-:W-:Y:S01]  /*2afb0*/  F2FP.F16.E4M3.UNPACK_B R11, R11 ;  /* 0x0000000bff0b723e */ /* 0x000fe200020006ff */
[----:B------:R-:W-:Y:S04]  /*2afc0*/  STL.64 [R1+0x1378], R14 ;  /* 0x0013780e01007387 */ /* 0x000fe80000100a00 */
[----:B------:R2:W-:Y:S01]  /*2afd0*/  STL.64 [R1+0x1370], R12 ;  /* 0x0013700c01007387 */ /* 0x0005e20000100a00 */
[----:B------:R-:W-:-:S02]  /*2afe0*/  F2FP.F16.E4M3.UNPACK_B R6, R28.H1 ;  /* 0x0000001cff06723e */ /* 0x000fc400030006ff */
[----:B------:R-:W-:Y:S01]  /*2aff0*/  F2FP.F16.E4M3.UNPACK_B R7, R27.H1 ;  /* 0x0000001bff07723e */ /* 0x000fe200030006ff */
[----:B--2---:R-:W-:-:S15]  /*2b000*/  HMMA.16816.F32 R12, R8, R4, R16 ;  /* 0x00000004080c723c */ /* 0x004fde0000001810 */
[----:B------:R-:W-:-:S04]  /*2b010*/  NOP ;  /* 0x0000000000007918 */ /* 0x000fc80000000000 */
[----:B------:R-:W-:Y:S04]  /*2b020*/  STL.64 [R1+0x20], R12 ;  /* 0x0000200c01007387 */ /* 0x000fe80000100a00 */
[----:B------:R4:W-:Y:S02]  /*2b030*/  STL.64 [R1+0x28], R14 ;  /* 0x0000280e01007387 */ /* 0x0009e40000100a00 */
[----:B----4-:R-:W-:Y:S02]  /*2b040*/  HMMA.16816.F32 R12, R8, R6, R20 ;  /* 0x00000006080c723c */ /* 0x010fe40000001814 */
[----:B------:R-:W-:Y:S04]  /*2b050*/  STL.64 [R1+0x13d0], R6 ;  /* 0x0013d00601007387 */ /* 0x000fe80000100a00 */
[----:B------:R0:W-:-:S13]  /*2b060*/  STL.64 [R1+0x13c8], R4 ;  /* 0x0013c80401007387 */ /* 0x0001da0000100a00 */
[----:B------:R1:W-:Y:S04]  /*2b070*/  STL.64 [R1+0x40], R12 ;  /* 0x0000400c01007387 */ /* 0x0003e80000100a00 */
[----:B------:R2:W-:Y:S04]  /*2b080*/  STL.64 [R1+0x48], R14 ;  /* 0x0000480e01007387 */ /* 0x0005e80000100a00 */
[----:B0-----:R-:W3:Y:S04]  /*2b090*/  LDL.LU R4, [R1+0xd0] ;  /* 0x0000d00001047983 */ /* 0x001ee80000300800 */
[----:B---3--:R-:W-:Y:S04]  /*2b0a0*/  STL [R1+0x13dc], R4 ;  /* 0x0013dc0401007387 */ /* 0x008fe80000100800 */
[----:B------:R-:W3:Y:S04]  /*2b0b0*/  LDL.LU R5, [R1+0xd4] ;  /* 0x0000d40001057983 */ /* 0x000ee80000300800 */
[----:B---3--:R-:W-:Y:S04]  /*2b0c0*/  STL [R1+0x13e0], R5 ;  /* 0x0013e00501007387 */ /* 0x008fe80000100800 */
[----:B------:R-:W3:Y:S01]  /*2b0d0*/  LDL.LU R6, [R1+0xd8] ;  /* 0x0000d80001067983 */ /* 0x000ee20000300800 */
[----:B------:R-:W-:-:S02]  /*2b0e0*/  F2FP.F16.E4M3.UNPACK_B R17, R0.H1 ;  /* 0x00000000ff11723e */ /* 0x000fc400030006ff */
[----:B------:R-:W-:Y:S01]  /*2b0f0*/  F2FP.F16.E4M3.UNPACK_B R16, R26.H1 ;  /* 0x0000001aff10723e */ /* 0x000fe200030006ff */
[----:B---3--:R0:W-:Y:S04]  /*2b100*/  STL [R1+0x13e4], R6 ;  /* 0x0013e40601007387 */ /* 0x0081e80000100800 */
[----:B------:R-:W3:Y:S04]  /*2b110*/  LDL.LU R7, [R1+0xdc] ;  /* 0x0000dc0001077983 */ /* 0x000ee80000300800 */
[----:B-1----:R-:W4:Y:S04]  /*2b120*/  LDL.LU R12, [R1+0x70] ;  /* 0x00007000010c7983 */ /* 0x002f280000300800 */
[----:B------:R-:W4:Y:S04]  /*2b130*/  LDL.LU R13, [R1+0x74] ;  /* 0x00007400010d7983 */ /* 0x000f280000300800 */
[----:B--2---:R-:W4:Y:S04]  /*2b140*/  LDL.LU R14, [R1+0x78] ;  /* 0x00007800010e7983 */ /* 0x004f280000300800 */
[----:B------:R-:W4:Y:S04]  /*2b150*/  LDL.LU R15, [R1+0x7c] ;  /* 0x00007c00010f7983 */ /* 0x000f280000300800 */
[----:B------:R-:W2:Y:S04]  /*2b160*/  LDL.LU R18, [R1+0x188] ;  /* 0x0001880001127983 */ /* 0x000ea80000300800 */
[----:B------:R-:W5:Y:S04]  /*2b170*/  LDL.LU R21, [R1+0x19c] ;  /* 0x00019c0001157983 */ /* 0x000f680000300800 */
[----:B------:R-:W2:Y:S04]  /*2b180*/  LDL.LU R22, [R1+0x1a8] ;  /* 0x0001a80001167983 */ /* 0x000ea80000300800 */
[----:B------:R-:W2:Y:S04]  /*2b190*/  LDL.LU R23, [R1+0x1ac] ;  /* 0x0001ac0001177983 */ /* 0x000ea80000300800 */
[----:B------:R-:W2:Y:S04]  /*2b1a0*/  LDL.LU R24, [R1+0x1b8] ;  /* 0x0001b80001187983 */ /* 0x000ea80000300800 */
[----:B------:R-:W2:Y:S04]  /*2b1b0*/  LDL.LU R25, [R1+0x1bc] ;  /* 0x0001bc0001197983 */ /* 0x000ea80000300800 */
[----:B------:R-:W2:Y:S04]  /*2b1c0*/  LDL.LU R2, [R1+0x1c8] ;  /* 0x0001c80001027983 */ /* 0x000ea80000300800 */
[----:B------:R-:W2:Y:S04]  /*2b1d0*/  LDL.LU R3, [R1+0x1cc] ;  /* 0x0001cc0001037983 */ /* 0x000ea80000300800 */
[----:B0-----:R-:W3:Y:S04]  /*2b1e0*/  LDL.LU R6, [R1+0x590] ;  /* 0x0005900001067983 */ /* 0x001ee80000300800 */
[----:B------:R-:W2:Y:S04]  /*2b1f0*/  LDL.LU R0, [R1+0x58c] ;  /* 0x00058c0001007983 */ /* 0x000ea80000300800 */
[----:B------:R-:W2:Y:S04]  /*2b200*/  LDL.LU R5, [R1+0x5a0] ;  /* 0x0005a00001057983 */ /* 0x000ea80000300800 */
[----:B------:R-:W2:Y:S04]  /*2b210*/  LDL.LU R26, [R1+0x59c] ;  /* 0x00059c00011a7983 */ /* 0x000ea80000300800 */
[----:B------:R-:W2:Y:S04]  /*2b220*/  LDL.LU R4, [R1+0x598] ;  /* 0x0005980001047983 */ /* 0x000ea80000300800 */
[----:B---3--:R-:W-:Y:S04]  /*2b230*/  STL.64 [R1+0x13f0], R6 ;  /* 0x0013f00601007387 */ /* 0x008fe80000100a00 */
[----:B--2---:R0:W-:Y:S04]  /*2b240*/  STL.64 [R1+0x13e8], R4 ;  /* 0x0013e80401007387 */ /* 0x0041e80000100a00 */
[----:B0-----:R-:W2:Y:S04]  /*2b250*/  LDL.LU R4, [R1+0xf0] ;  /* 0x0000f00001047983 */ /* 0x001ea80000300800 */
[----:B------:R-:W2:Y:S04]  /*2b260*/  LDL.LU R5, [R1+0xf4] ;  /* 0x0000f40001057983 */ /* 0x000ea80000300800 */
[----:B------:R-:W3:Y:S04]  /*2b270*/  LDL.LU R6, [R1+0xf8] ;  /* 0x0000f80001067983 */ /* 0x000ee80000300800 */
[----:B------:R-:W3:Y:S04]  /*2b280*/  LDL.LU R7, [R1+0xfc] ;  /* 0x0000fc0001077983 */ /* 0x000ee80000300800 */
[----:B------:R-:W2:Y:S04]  /*2b290*/  LDL.LU R19, [R1+0x18c] ;  /* 0x00018c0001137983 */ /* 0x000ea80000300800 */
[----:B------:R-:W4:Y:S04]  /*2b2a0*/  LDL.LU R20, [R1+0x198] ;  /* 0x0001980001147983 */ /* 0x000f280000300800 */
[----:B---3--:R-:W-:Y:S04]  /*2b2b0*/  STL.64 [R1+0x1400], R6 ;  /* 0x0014000601007387 */ /* 0x008fe80000100a00 */
[----:B--2---:R0:W-:Y:S04]  /*2b2c0*/  STL.64 [R1+0x13f8], R4 ;  /* 0x0013f80401007387 */ /* 0x0041e80000100a00 */
[----:B0-----:R-:W2:Y:S04]  /*2b2d0*/  LDL.LU R4, [R1+0xe0] ;  /* 0x0000e00001047983 */ /* 0x001ea80000300800 */
[----:B------:R-:W2:Y:S04]  /*2b2e0*/  LDL.LU R5, [R1+0xe4] ;  /* 0x0000e40001057983 */ /* 0x000ea80000300800 */
[----:B------:R-:W3:Y:S04]  /*2b2f0*/  LDL.LU R6, [R1+0xe8] ;  /* 0x0000e80001067983 */ /* 0x000ee80000300800 */
[----:B------:R-:W3:Y:S04]  /*2b300*/  LDL.LU R7, [R1+0xec] ;  /* 0x0000ec0001077983 */ /* 0x000ee80000300800 */
[----:B---3--:R-:W-:Y:S04]  /*2b310*/  STL.64 [R1+0x1410], R6 ;  /* 0x0014100601007387 */ /* 0x008fe80000100a00 */
[----:B--2---:R0:W-:Y:S04]  /*2b320*/  STL.64 [R1+0x1408], R4 ;  /* 0x0014080401007387 */ /* 0x0041e80000100a00 */
[----:B0-----:R-:W2:Y:S04]  /*2b330*/  LDL.LU R4, [R1+0xb0] ;  /* 0x0000b00001047983 */ /* 0x001ea80000300800 */
[----:B------:R-:W2:Y:S04]  /*2b340*/  LDL.LU R5, [R1+0xb4] ;  /* 0x0000b40001057983 */ /* 0x000ea80000300800 */
[----:B------:R-:W3:Y:S04]  /*2b350*/  LDL.LU R6, [R1+0xb8] ;  /* 0x0000b80001067983 */ /* 0x000ee80000300800 */
[----:B------:R-:W3:Y:S01]  /*2b360*/  LDL.LU R7, [R1+0xbc] ;  /* 0x0000bc0001077983 */ /* 0x000ee20000300800 */
[----:B----4-:R-:W-:Y:S01]  /*2b370*/  HMMA.16816.F32 R12, R8, R16, R12 ;  /* 0x00000010080c723c */ /* 0x010fe2000000180c */
[----:B------:R-:W-:-:S02]  /*2b380*/  F2FP.F16.E4M3.UNPACK_B R18, R18.H1 ;  /* 0x00000012ff12723e */ /* 0x000fc400030006ff */
[----:B---3--:R-:W-:Y:S04]  /*2b390*/  STL.64 [R1+0x1420], R6 ;  /* 0x0014200601007387 */ /* 0x008fe80000100a00 */
[----:B--2---:R0:W-:Y:S04]  /*2b3a0*/  STL.64 [R1+0x1418], R4 ;  /* 0x0014180401007387 */ /* 0x0041e80000100a00 */
[----:B0-----:R-:W2:Y:S04]  /*2b3b0*/  LDL.LU R4, [R1+0x90] ;  /* 0x0000900001047983 */ /* 0x001ea80000300800 */
[----:B------:R-:W2:Y:S04]  /*2b3c0*/  LDL.LU R5, [R1+0x94] ;  /* 0x0000940001057983 */ /* 0x000ea80000300800 */
[----:B------:R-:W2:Y:S04]  /*2b3d0*/  LDL.LU R6, [R1+0x98] ;  /* 0x0000980001067983 */ /* 0x000ea80000300800 */
[----:B------:R-:W2:Y:S04]  /*2b3e0*/  LDL.LU R7, [R1+0x9c] ;  /* 0x00009c0001077983 */ /* 0x000ea80000300800 */
[----:B------:R-:W3:Y:S04]  /*2b3f0*/  LDL.LU R27, [R1+0x594] ;  /* 0x00059400011b7983 */ /* 0x000ee80000300800 */
[----:B------:R-:W4:Y:S04]  /*2b400*/  LDL.LU R29, [R1+0x5a8] ;  /* 0x0005a800011d7983 */ /* 0x000f280000300800 */
[----:B------:R-:W4:Y:S04]  /*2b410*/  LDL.LU R28, [R1+0x5a4] ;  /* 0x0005a400011c7983 */ /* 0x000f280000300800 */
[----:B------:R-:W-:Y:S04]  /*2b420*/  STL.64 [R1+0x60], R12 ;  /* 0x0000600c01007387 */ /* 0x000fe80000100a00 */
[----:B------:R0:W-:Y:S04]  /*2b430*/  STL.64 [R1+0x68], R14 ;  /* 0x0000680e01007387 */ /* 0x0001e80000100a00 */
[----:B0-----:R-:W3:Y:S01]  /*2b440*/  LDL.LU R15, [R1+0x1d4] ;  /* 0x0001d400010f7983 */ /* 0x001ee20000300800 */
[----:B------:R-:W-:-:S07]  /*2b450*/  F2FP.F16.E4M3.UNPACK_B R19, R19.H1 ;  /* 0x00000013ff13723e */ /* 0x000fce00030006ff */
[----:B--2---:R-:W-:Y:S01]  /*2b460*/  HMMA.16816.F32 R4, R8, R18, R4 ;  /* 0x000000120804723c */ /* 0x004fe20000001804 */
[----:B---3--:R0:W-:Y:S04]  /*2b470*/  STL [R1+0x13c4], R15 ;  /* 0x0013c40f01007387 */ /* 0x0081e80000100800 */
[----:B------:R-:W2:Y:S04]  /*2b480*/  LDL.LU R12, [R1+0xc0] ;  /* 0x0000c000010c7983 */ /* 0x000ea80000300800 */
[----:B------:R-:W2:Y:S04]  /*2b490*/  LDL.LU R13, [R1+0xc4] ;  /* 0x0000c400010d7983 */ /* 0x000ea80000300800 */
[----:B------:R-:W2:Y:S04]  /*2b4a0*/  LDL.LU R14, [R1+0xc8] ;  /* 0x0000c800010e7983 */ /* 0x000ea80000300800 */
[----:B0-----:R-:W2:Y:S04]  /*2b4b0*/  LDL.LU R15, [R1+0xcc] ;  /* 0x0000cc00010f7983 */ /* 0x001ea80000300800 */
[----:B------:R-:W-:Y:S04]  /*2b4c0*/  STL.64 [R1+0x90], R4 ;  /* 0x0000900401007387 */ /* 0x000fe80000100a00 */
[----:B------:R0:W-:Y:S04]  /*2b4d0*/  STL.64 [R1+0x98], R6 ;  /* 0x0000980601007387 */ /* 0x0001e80000100a00 */
[----:B0-----:R-:W3:Y:S04]  /*2b4e0*/  LDL.LU.64 R6, [R1+0x1420] ;  /* 0x0014200001067983 */ /* 0x001ee80000300a00 */
[----:B------:R-:W3:Y:S01]  /*2b4f0*/  LDL.LU.64 R4, [R1+0x1418] ;  /* 0x0014180001047983 */ /* 0x000ee20000300a00 */
[----:B------:R-:W-:-:S02]  /*2b500*/  F2FP.F16.E4M3.UNPACK_B R20, R20.H1 ;  /* 0x00000014ff14723e */ /* 0x000fc400030006ff */
[----:B-----5:R-:W-:-:S07]  /*2b510*/  F2FP.F16.E4M3.UNPACK_B R21, R21.H1 ;  /* 0x00000015ff15723e */ /* 0x020fce00030006ff */
[----:B---3--:R-:W-:-:S15]  /*2b520*/  HMMA.16816.F32 R4, R8, R20, R4 ;  /* 0x000000140804723c */ /* 0x008fde0000001804 */
[----:B------:R-:W-:-:S04]  /*2b530*/  NOP ;  /* 0x0000000000007918 */ /* 0x000fc80000000000 */
[----:B------:R-:W-:Y:S04]  /*2b540*/  STL.64 [R1+0xb0], R4 ;  /* 0x0000b00401007387 */ /* 0x000fe80000100a00 */
[----:B------:R0:W-:Y:S04]  /*2b550*/  STL.64 [R1+0xb8], R6 ;  /* 0x0000b80601007387 */ /* 0x0001e80000100a00 */
[----:B0-----:R-:W3:Y:S04]  /*2b560*/  LDL.LU.64 R6, [R1+0x1410] ;  /* 0x0014100001067983 */ /* 0x001ee80000300a00 */
[----:B------:R-:W3:Y:S01]  /*2b570*/  LDL.LU.64 R4, [R1+0x1408] ;  /* 0x0014080001047983 */ /* 0x000ee20000300a00 */
[----:B------:R-:W-:-:S02]  /*2b580*/  F2FP.F16.E4M3.UNPACK_B R22, R22.H1 ;  /* 0x00000016ff16723e */ /* 0x000fc400030006ff */
[----:B------:R-:W-:-:S07]  /*2b590*/  F2FP.F16.E4M3.UNPACK_B R23, R23.H1 ;  /* 0x00000017ff17723e */ /* 0x000fce00030006ff */
[----:B---3--:R-:W-:-:S15]  /*2b5a0*/  HMMA.16816.F32 R4, R8, R22, R4 ;  /* 0x000000160804723c */ /* 0x008fde0000001804 */
[----:B------:R-:W-:-:S04]  /*2b5b0*/  NOP ;  /* 0x0000000000007918 */ /* 0x000fc80000000000 */
[----:B------:R-:W-:Y:S04]  /*2b5c0*/  STL.64 [R1+0xe0], R4 ;  /* 0x0000e00401007387 */ /* 0x000fe80000100a00 */
[----:B------:R0:W-:Y:S04]  /*2b5d0*/  STL.64 [R1+0xe8], R6 ;  /* 0x0000e80601007387 */ /* 0x0001e80000100a00 */
[----:B0-----:R-:W3:Y:S04]  /*2b5e0*/  LDL.LU.64 R6, [R1+0x1400] ;  /* 0x0014000001067983 */ /* 0x001ee80000300a00 */
[----:B------:R-:W3:Y:S01]  /*2b5f0*/  LDL.LU.64 R4, [R1+0x13f8] ;  /* 0x0013f80001047983 */ /* 0x000ee20000300a00 */
[----:B------:R-:W-:-:S02]  /*2b600*/  F2FP.F16.E4M3.UNPACK_B R24, R24.H1 ;  /* 0x00000018ff18723e */ /* 0x000fc400030006ff */
[----:B------:R-:W-:Y:S01]  /*2b610*/  F2FP.F16.E4M3.UNPACK_B R25, R25.H1 ;  /* 0x00000019ff19723e */ /* 0x000fe200030006ff */
[----:B------:R-:W-:Y:S04]  /*2b620*/  STL.64 [R1+0x13b8], R22 ;  /* 0x0013b81601007387 */ /* 0x000fe80000100a00 */
[----:B------:R0:W-:Y:S04]  /*2b630*/  STL.64 [R1+0x13b0], R20 ;  /* 0x0013b01401007387 */ /* 0x0001e80000100a00 */
[----:B0-----:R-:W5:Y:S04]  /*2b640*/  LDL.LU R20, [R1+0xa0] ;  /* 0x0000a00001147983 */ /* 0x001f680000300800 */
[----:B------:R-:W5:Y:S04]  /*2b650*/  LDL.LU R21, [R1+0xa4] ;  /* 0x0000a40001157983 */ /* 0x000f680000300800 */
[----:B------:R-:W5:Y:S04]  /*2b660*/  LDL.LU R22, [R1+0xa8] ;  /* 0x0000a80001167983 */ /* 0x000f680000300800 */
[----:B------:R-:W5:Y:S01]  /*2b670*/  LDL.LU R23, [R1+0xac] ;  /* 0x0000ac0001177983 */ /* 0x000f620000300800 */
[----:B---3--:R-:W-:-:S15]  /*2b680*/  HMMA.16816.F32 R4, R8, R24, R4 ;  /* 0x000000180804723c */ /* 0x008fde0000001804 */
[----:B------:R-:W-:-:S04]  /*2b690*/  NOP ;  /* 0x0000000000007918 */ /* 0x000fc80000000000 */
[----:B------:R-:W-:Y:S04]  /*2b6a0*/  STL.64 [R1+0x100], R4 ;  /* 0x0001000401007387 */ /* 0x000fe80000100a00 */
[----:B------:R0:W-:Y:S04]  /*2b6b0*/  STL.64 [R1+0x108], R6 ;  /* 0x0001080601007387 */ /* 0x0001e80000100a00 */
[----:B0-----:R-:W3:Y:S04]  /*2b6c0*/  LDL.LU.64 R6, [R1+0x13f0] ;  /* 0x0013f00001067983 */ /* 0x001ee80000300a00 */
[----:B------:R-:W2:Y:S01]  /*2b6d0*/  LDL.LU.64 R4, [R1+0x13e8] ;  /* 0x0013e80001047983 */ /* 0x000ea20000300a00 */
[----:B------:R-:W-:-:S02]  /*2b6e0*/  F2FP.F16.E4M3.UNPACK_B R2, R2.H1 ;  /* 0x00000002ff02723e */ /* 0x000fc400030006ff */
[----:B------:R-:W-:Y:S01]  /*2b6f0*/  F2FP.F16.E4M3.UNPACK_B R3, R3.H1 ;  /* 0x00000003ff03723e */ /* 0x000fe200030006ff */
[----:B---3--:R-:W-:Y:S02]  /*2b700*/  IMAD R0, R0, 0x100, R6 ;  /* 0x0000010000007824 */ /* 0x008fe400078e0206 */
[----:B--2---:R-:W-:Y:S01]  /*2b710*/  IMAD R26, R26, 0x100, R5 ;  /* 0x000001001a1a7824 */ /* 0x004fe200078e0205 */
[----:B------:R-:W2:Y:S04]  /*2b720*/  LDL.LU R6, [R1+0x13e4] ;  /* 0x0013e40001067983 */ /* 0x000ea80000300800 */
[----:B------:R-:W2:Y:S01]  /*2b730*/  LDL.LU R5, [R1+0x13e0] ;  /* 0x0013e00001057983 */ /* 0x000ea20000300800 */
[----:B------:R-:W-:-:S03]  /*2b740*/  IMAD R27, R27, 0x100, R4 ;  /* 0x000001001b1b7824 */ /* 0x000fc600078e0204 */
[----:B------:R-:W2:Y:S01]  /*2b750*/  LDL.LU R4, [R1+0x13dc] ;  /* 0x0013dc0001047983 */ /* 0x000ea20000300800 */
[----:B----4-:R-:W-:-:S03]  /*2b760*/  IMAD R28, R28, 0x100, R29 ;  /* 0x000001001c1c7824 */ /* 0x010fc600078e021d */
[----:B------:R-:W3:Y:S01]  /*2b770*/  LDL.LU R29, [R1+0x13d8] ;  /* 0x0013d800011d7983 */ /* 0x000ee20000300800 */
[----:B--2---:R-:W-:Y:S03]  /*2b780*/  HMMA.16816.F32 R8, R8, R2, R4 ;  /* 0x000000020808723c */ /* 0x004fe60000001804 */
[----:B------:R-:W5:Y:S04]  /*2b790*/  LDL.LU.64 R6, [R1+0x13d0] ;  /* 0x0013d00001067983 */ /* 0x000f680000300a00 */
[----:B------:R-:W2:-:S12]  /*2b7a0*/  LDL.LU.64 R4, [R1+0x13c8] ;  /* 0x0013c80001047983 */ /* 0x000e980000300a00 */
        /* <DEDUP_REMOVED lines=8> */
[----:B------:R-:W-:Y:S04]  /*2b830*/  STL.64 [R1+0xc0], R12 ;  /* 0x0000c00c01007387 */ /* 0x000fe80000100a00 */
[----:B------:R0:W-:Y:S04]  /*2b840*/  STL.64 [R1+0xc8], R14 ;  /* 0x0000c80e01007387 */ /* 0x0001e80000100a00 */
[----:B0-----:R-:W2:Y:S01]  /*2b850*/  LDL.LU R15, [R1+0x13c4] ;  /* 0x0013c400010f7983 */ /* 0x001ea20000300800 */
[----:B-----5:R-:W-:Y:S03]  /*2b860*/  HMMA.16816.F32 R20, R8, R6, R20 ;  /* 0x000000060814723c */ /* 0x020fe60000001814 */
[----:B------:R-:W4:-:S15]  /*2b870*/  LDL.LU R4, [R1+0x80] ;  /* 0x0000800001047983 */ /* 0x000f1e0000300800 */
[----:B------:R-:W-:Y:S01]  /*2b880*/  NOP ;  /* 0x0000000000007918 */ /* 0x000fe20000000000 */
[----:B------:R0:W-:Y:S04]  /*2b890*/  STL.64 [R1+0xa0], R20 ;  /* 0x0000a01401007387 */ /* 0x0001e80000100a00 */
[----:B------:R1:W-:Y:S04]  /*2b8a0*/  STL.64 [R1+0xa8], R22 ;  /* 0x0000a81601007387 */ /* 0x0003e80000100a00 */
[----:B------:R-:W4:Y:S04]  /*2b8b0*/  LDL.LU R5, [R1+0x84] ;  /* 0x0000840001057983 */ /* 0x000f280000300800 */
[----:B------:R-:W4:Y:S04]  /*2b8c0*/  LDL.LU R6, [R1+0x88] ;  /* 0x0000880001067983 */ /* 0x000f280000300800 */
[----:B------:R-:W4:Y:S04]  /*2b8d0*/  LDL.LU R7, [R1+0x8c] ;  /* 0x00008c0001077983 */ /* 0x000f280000300800 */
[----:B0-----:R-:W5:Y:S04]  /*2b8e0*/  LDL.LU R20, [R1+0x50] ;  /* 0x0000500001147983 */ /* 0x001f680000300800 */
[----:B------:R-:W5:Y:S04]  /*2b8f0*/  LDL.LU R21, [R1+0x54] ;  /* 0x0000540001157983 */ /* 0x000f680000300800 */
[----:B-1----:R-:W5:Y:S04]  /*2b900*/  LDL.LU R22, [R1+0x58] ;  /* 0x0000580001167983 */ /* 0x002f680000300800 */
[----:B------:R-:W5:Y:S04]  /*2b910*/  LDL.LU R23, [R1+0x5c] ;  /* 0x00005c0001177983 */ /* 0x000f680000300800 */
[----:B------:R-:W3:Y:S04]  /*2b920*/  LDL.LU R12, [R1+0x5b0] ;  /* 0x0005b000010c7983 */ /* 0x000ee80000300800 */
[----:B------:R-:W3:Y:S04]  /*2b930*/  LDL.LU R13, [R1+0x5ac] ;  /* 0x0005ac00010d7983 */ /* 0x000ee80000300800 */
[----:B------:R-:W3:Y:S01]  /*2b940*/  LDL.LU R14, [R1+0x5b8] ;  /* 0x0005b800010e7983 */ /* 0x000ee20000300800 */
[----:B--2---:R-:W-:-:S03]  /*2b950*/  LOP3.LUT R0, R15, 0x40, RZ, 0x3c, !PT ;  /* 0x000000400f007812 */ /* 0x004fc600078e3cff */
[----:B------:R-:W3:Y:S04]  /*2b960*/  LDL.LU R15, [R1+0x5b4] ;  /* 0x0005b400010f7983 */ /* 0x000ee80000300800 */
[----:B---3--:R-:W-:Y:S04]  /*2b970*/  STL.64 [R1+0x1388], R14 ;  /* 0x0013880e01007387 */ /* 0x008fe80000100a00 */
[----:B------:R0:W-:Y:S04]  /*2b980*/  STL.64 [R1+0x1380], R12 ;  /* 0x0013800c01007387 */ /* 0x0001e80000100a00 */
[----:B0-----:R-:W2:Y:S04]  /*2b990*/  LDL.LU R12, [R1] ;  /* 0x00000000010c7983 */ /* 0x001ea80000300800 */
[----:B------:R-:W2:Y:S04]  /*2b9a0*/  LDL.LU R13, [R1+0x4] ;  /* 0x00000400010d7983 */ /* 0x000ea80000300800 */
[----:B------:R-:W3:Y:S01]  /*2b9b0*/  LDL.LU R14, [R1+0x8] ;  /* 0x00000800010e7983 */ /* 0x000ee20000300800 */
[----:B------:R-:W-:-:S03]  /*2b9c0*/  IMAD.MOV.U32 R15, RZ, RZ, R29 ;  /* 0x000000ffff0f7224 */ /* 0x000fc600078e001d */
[----:B------:R-:W2:Y:S01]  /*2b9d0*/  LDL.LU R29, [R1+0x13c0] ;  /* 0x0013c000011d7983 */ /* 0x000ea20000300800 */
[----:B----4-:R-:W-:Y:S03]  /*2b9e0*/  HMMA.16816.F32 R4, R8, R16, R4 ;  /* 0x000000100804723c */ /* 0x010fe60000001804 */
[----:B---3--:R-:W-:Y:S04]  /*2b9f0*/  STL.64 [R1+0x1398], R14 ;  /* 0x0013980e01007387 */ /* 0x008fe80000100a00 */
[----:B--2---:R0:W-:Y:S04]  /*2ba00*/  STL.64 [R1+0x1390], R12 ;  /* 0x0013900c01007387 */ /* 0x0041e80000100a00 */
[----:B0-----:R-:W2:Y:S04]  /*2ba10*/  LDL.LU R12, [R1+0x10] ;  /* 0x00001000010c7983 */ /* 0x001ea80000300800 */
[----:B------:R-:W2:Y:S04]  /*2ba20*/  LDL.LU R13, [R1+0x14] ;  /* 0x00001400010d7983 */ /* 0x000ea80000300800 */
[----:B------:R-:W3:Y:S04]  /*2ba30*/  LDL.LU R14, [R1+0x18] ;  /* 0x00001800010e7983 */ /* 0x000ee80000300800 */
[----:B------:R-:W3:Y:S01]  /*2ba40*/  LDL.LU R15, [R1+0x1c] ;  /* 0x00001c00010f7983 */ /* 0x000ee20000300800 */
[----:B------:R-:W-:-:S02]  /*2ba50*/  IMAD.MOV.U32 R28, RZ, RZ, R5 ;  /* 0x000000ffff1c7224 */ /* 0x000fc400078e0005 */
[----:B------:R-:W-:Y:S02]  /*2ba60*/  IMAD.MOV.U32 R27, RZ, RZ, R6 ;  /* 0x000000ffff1b7224 */ /* 0x000fe400078e0006 */
[----:B------:R-:W-:Y:S01]  /*2ba70*/  IMAD.MOV.U32 R26, RZ, RZ, R7 ;  /* 0x000000ffff1a7224 */ /* 0x000fe200078e0007 */
[----:B---3--:R-:W-:Y:S04]  /*2ba80*/  STL.64 [R1+0x13a8], R14 ;  /* 0x0013a80e01007387 */ /* 0x008fe80000100a00 */
[----:B--2---:R0:W-:Y:S04]  /*2ba90*/  STL.64 [R1+0x13a0], R12 ;  /* 0x0013a00c01007387 */ /* 0x0041e80000100a00 */
[----:B0-----:R-:W2:Y:S04]  /*2baa0*/  LDL.LU R12, [R1+0x30] ;  /* 0x00003000010c7983 */ /* 0x001ea80000300800 */
[----:B------:R-:W2:Y:S04]  /*2bab0*/  LDL.LU R13, [R1+0x34] ;  /* 0x00003400010d7983 */ /* 0x000ea80000300800 */
[----:B------:R-:W2:Y:S04]  /*2bac0*/  LDL.LU R14, [R1+0x38] ;  /* 0x00003800010e7983 */ /* 0x000ea80000300800 */
[----:B------:R-:W-:Y:S04]  /*2bad0*/  STL [R1+0x80], R4 ;  /* 0x0000800401007387 */ /* 0x000fe80000100800 */
[----:B------:R-:W0:Y:S01]  /*2bae0*/  LDSM.16.M88.4 R4, [R0+UR5] ;  /* 0x000000050004783b */ /* 0x000e220008000200 */
[----:B------:R-:W-:-:S03]  /*2baf0*/  IMAD.MOV.U32 R15, RZ, RZ, R29 ;  /* 0x000000ffff0f7224 */ /* 0x000fc600078e001d */
[----:B------:R-:W3:Y:S04]  /*2bb00*/  LDL.LU R17, [R1+0x5bc] ;  /* 0x0005bc0001117983 */ /* 0x000ee80000300800 */
[----:B------:R-:W4:Y:S04]  /*2bb10*/  LDL.LU R29, [R1+0x5c4] ;  /* 0x0005c400011d7983 */ /* 0x000f280000300800 */
[----:B------:R-:W-:Y:S04]  /*2bb20*/  STL [R1+0x1350], R27 ;  /* 0x0013501b01007387 */ /* 0x000fe80000100800 */
[----:B------:R-:W-:Y:S04]  /*2bb30*/  STL [R1+0x1338], R28 ;  /* 0x0013381c01007387 */ /* 0x000fe80000100800 */
[----:B------:R-:W-:Y:S04]  /*2bb40*/  STL [R1+0x1314], R26 ;  /* 0x0013141a01007387 */ /* 0x000fe80000100800 */
[----:B0-----:R-:W-:Y:S04]  /*2bb50*/  STL.64 [R1+0x1c0], R4 ;  /* 0x0001c00401007387 */ /* 0x001fe80000100a00 */
[----:B------:R5:W-:Y:S02]  /*2bb60*/  STL.64 [R1+0x1c8], R6 ;  /* 0x0001c80601007387 */ /* 0x000be40000100a00 */
[----:B-----5:R-:W-:Y:S02]  /*2bb70*/  HMMA.16816.F32 R4, R8, R18, R20 ;  /* 0x000000120804723c */ /* 0x020fe40000001814 */
[----:B------:R-:W0:Y:S04]  /*2bb80*/  LDSM.16.M88.4 R20, [R0+UR5+0x1000] ;  /* 0x001000050014783b */ /* 0x000e280008000200 */
[----:B------:R-:W4:-:S13]  /*2bb90*/  LDL.LU R19, [R1+0x5c8] ;  /* 0x0005c80001137983 */ /* 0x000f1a0000300800 */
[----:B------:R1:W-:Y:S04]  /*2bba0*/  STL.64 [R1+0x70], R4 ;  /* 0x0000700401007387 */ /* 0x0003e80000100a00 */
[----:B------:R-:W-:Y:S04]  /*2bbb0*/  STL.64 [R1+0x78], R6 ;  /* 0x0000780601007387 */ /* 0x000fe80000100a00 */
[----:B0-----:R-:W-:Y:S04]  /*2bbc0*/  STL.64 [R1+0x1b0], R20 ;  /* 0x0001b01401007387 */ /* 0x001fe80000100a00 */
[----:B------:R0:W-:Y:S01]  /*2bbd0*/  STL.64 [R1+0x1b8], R22 ;  /* 0x0001b81601007387 */ /* 0x0001e20000100a00 */
[----:B-1----:R-:W-:-:S02]  /*2bbe0*/  IMAD.MOV.U32 R4, RZ, RZ, R20 ;  /* 0x000000ffff047224 */ /* 0x002fc400078e0014 */
[----:B------:R-:W-:Y:S01]  /*2bbf0*/  IMAD.MOV.U32 R5, RZ, RZ, R21 ;  /* 0x000000ffff057224 */ /* 0x000fe200078e0015 */
[----:B0-----:R-:W5:Y:S04]  /*2bc00*/  LDL.LU.64 R22, [R1+0x13b8] ;  /* 0x0013b80001167983 */ /* 0x001f680000300a00 */
[----:B------:R-:W2:Y:S02]  /*2bc10*/  LDL.LU.64 R20, [R1+0x13b0] ;  /* 0x0013b00001147983 */ /* 0x000ea40000300a00 */
[----:B--2---:R-:W-:-:S15]  /*2bc20*/  HMMA.16816.F32 R12, R8, R20, R12 ;  /* 0x00000014080c723c */ /* 0x004fde000000180c */
[----:B------:R-:W-:-:S04]  /*2bc30*/  NOP ;  /* 0x0000000000007918 */ /* 0x000fc80000000000 */
[----:B------:R-:W-:Y:S04]  /*2bc40*/  STL [R1+0x34], R13 ;  /* 0x0000340d01007387 */ /* 0x000fe80000100800 */
[----:B------:R-:W-:Y:S01]  /*2bc50*/  STL.64 [R1+0x38], R14 ;  /* 0x0000380e01007387 */ /* 0x000fe20000100a00 */
[----:B------:R-:W-:-:S03]  /*2bc60*/  IMAD.MOV.U32 R26, RZ, RZ, R12 ;  /* 0x000000ffff1a7224 */ /* 0x000fc600078e000c */
[----:B------:R-:W3:Y:S04]  /*2bc70*/  LDL.LU R21, [R1+0x5c0] ;  /* 0x0005c00001157983 */ /* 0x000ee80000300800 */
[----:B------:R-:W0:Y:S04]  /*2bc80*/  LDSM.16.M88.4 R12, [R0+UR5+0x2000] ;  /* 0x00200005000c783b */ /* 0x000e280008000200 */
[----:B0-----:R-:W-:Y:S04]  /*2bc90*/  STL.64 [R1+0x1a0], R12 ;  /* 0x0001a00c01007387 */ /* 0x001fe80000100a00 */
[----:B------:R0:W-:Y:S01]  /*2bca0*/  STL.64 [R1+0x1a8], R14 ;  /* 0x0001a80e01007387 */ /* 0x0001e20000100a00 */
[----:B------:R-:W-:-:S02]  /*2bcb0*/  IMAD.MOV.U32 R6, RZ, RZ, R12 ;  /* 0x000000ffff067224 */ /* 0x000fc400078e000c */
[----:B------:R-:W-:Y:S01]  /*2bcc0*/  IMAD.MOV.U32 R7, RZ, RZ, R13 ;  /* 0x000000ffff077224 */ /* 0x000fe200078e000d */
[----:B0-----:R-:W5:Y:S04]  /*2bcd0*/  LDL.LU.64 R14, [R1+0x13a8] ;  /* 0x0013a800010e7983 */ /* 0x001f680000300a00 */
[----:B------:R-:W5:Y:S04]  /*2bce0*/  LDL.LU.64 R12, [R1+0x13a0] ;  /* 0x0013a000010c7983 */ /* 0x000f680000300a00 */
[----:B------:R0:W-:Y:S04]  /*2bcf0*/  STL.64 [R1+0x1368], R6 ;  /* 0x0013680601007387 */ /* 0x0001e80000100a00 */
[----:B0-----:R-:W2:Y:S04]  /*2bd00*/  LDL R6, [R1+0x1c0] ;  /* 0x0001c00001067983 */ /* 0x001ea80000100800 */
[----:B------:R-:W2:Y:S04]  /*2bd10*/  LDL R7, [R1+0x1c4] ;  /* 0x0001c40001077983 */ /* 0x000ea80000100800 */
[----:B------:R-:W-:Y:S01]  /*2bd20*/  STL.64 [R1+0x1360], R4 ;  /* 0x0013600401007387 */ /* 0x000fe20000100a00 */
[----:B-----5:R-:W-:-:S15]  /*2bd30*/  HMMA.16816.F32 R12, R8, R22, R12 ;  /* 0x00000016080c723c */ /* 0x020fde000000180c */
[----:B------:R-:W-:-:S04]  /*2bd40*/  NOP ;  /* 0x0000000000007918 */ /* 0x000fc80000000000 */
[----:B------:R-:W-:Y:S04]  /*2bd50*/  STL.64 [R1+0x10], R12 ;  /* 0x0000100c01007387 */ /* 0x000fe80000100a00 */
[----:B------:R-:W-:Y:S04]  /*2bd60*/  STL.64 [R1+0x18], R14 ;  /* 0x0000180e01007387 */ /* 0x000fe80000100a00 */
[----:B------:R-:W0:Y:S04]  /*2bd70*/  LDSM.16.M88.4 R12, [R0+UR5+0x3000] ;  /* 0x00300005000c783b */ /* 0x000e280008000200 */
[----:B0-----:R-:W-:Y:S04]  /*2bd80*/  STL.64 [R1+0x190], R12 ;  /* 0x0001900c01007387 */ /* 0x001fe80000100a00 */
[----:B------:R0:W-:Y:S01]  /*2bd90*/  STL.64 [R1+0x198], R14 ;  /* 0x0001980e01007387 */ /* 0x0001e20000100a00 */
[----:B------:R-:W-:-:S02]  /*2bda0*/  IMAD.MOV.U32 R27, RZ, RZ, R12 ;  /* 0x000000ffff1b7224 */ /* 0x000fc400078e000c */
[----:B------:R-:W-:Y:S01]  /*2bdb0*/  IMAD.MOV.U32 R28, RZ, RZ, R13 ;  /* 0x000000ffff1c7224 */ /* 0x000fe200078e000d */
[----:B0-----:R-:W5:Y:S04]  /*2bdc0*/  LDL.LU.64 R14, [R1+0x1398] ;  /* 0x00139800010e7983 */ /* 0x001f680000300a00 */
[----:B------:R-:W5:Y:S02]  /*2bdd0*/  LDL.LU.64 R12, [R1+0x1390] ;  /* 0x00139000010c7983 */ /* 0x000f640000300a00 */
[----:B-----5:R-:W-:-:S15]  /*2bde0*/  HMMA.16816.F32 R12, R8, R24, R12 ;  /* 0x00000018080c723c */ /* 0x020fde000000180c */
[----:B------:R-:W-:-:S04]  /*2bdf0*/  NOP ;  /* 0x0000000000007918 */ /* 0x000fc80000000000 */
[----:B------:R-:W-:Y:S04]  /*2be00*/  STL.64 [R1], R12 ;  /* 0x0000000c01007387 */ /* 0x000fe80000100a00 */
[----:B------:R0:W-:Y:S04]  /*2be10*/  STL.64 [R1+0x8], R14 ;  /* 0x0000080e01007387 */ /* 0x0001e80000100a00 */
[----:B0-----:R-:W5:Y:S04]  /*2be20*/  LDL.LU.64 R14, [R1+0x1388] ;  /* 0x00138800010e7983 */ /* 0x001f680000300a00 */
[----:B------:R-:W2:Y:S01]  /*2be30*/  LDL.LU.64 R12, [R1+0x1380] ;  /* 0x00138000010c7983 */ /* 0x000ea20000300a00 */
[----:B-----5:R-:W-:-:S02]  /*2be40*/  IMAD R18, R15, 0x100, R14 ;  /* 0x000001000f127824 */ /* 0x020fc400078e020e */
[----:B--2---:R-:W-:Y:S02]  /*2be50*/  IMAD R16, R13, 0x100, R12 ;  /* 0x000001000d107824 */ /* 0x004fe400078e020c */
[----:B------:R-:W0:Y:S04]  /*2be60*/  LDSM.16.M88.4 R12, [R0+UR5+0x4000] ;  /* 0x00400005000c783b */ /* 0x000e280008000200 */
[----:B0-----:R-:W-:Y:S04]  /*2be70*/  STL.64 [R1+0x180], R12 ;  /* 0x0001800c01007387 */ /* 0x001fe80000100a00 */
[----:B------:R0:W-:Y:S01]  /*2be80*/  STL.64 [R1+0x188], R14 ;  /* 0x0001880e01007387 */ /* 0x0001e20000100a00 */
[----:B------:R-:W-:-:S02]  /*2be90*/  IMAD.MOV.U32 R24, RZ, RZ, R12 ;  /* 0x000000ffff187224 */ /* 0x000fc400078e000c */
[----:B------:R-:W-:Y:S01]  /*2bea0*/  IMAD.MOV.U32 R20, RZ, RZ, R13 ;  /* 0x000000ffff147224 */ /* 0x000fe200078e000d */
[----:B0-----:R-:W2:Y:S04]  /*2beb0*/  LDL.LU.64 R14, [R1+0x1378] ;  /* 0x00137800010e7983 */ /* 0x001ea80000300a00 */
[----:B------:R-:W2:Y:S04]  /*2bec0*/  LDL.LU.64 R12, [R1+0x1370] ;  /* 0x00137000010c7983 */ /* 0x000ea80000300a00 */
[----:B------:R-:W-:Y:S04]  /*2bed0*/  STL.64 [R1+0x1358], R26 ;  /* 0x0013581a01007387 */ /* 0x000fe80000100a00 */
[----:B------:R-:W-:Y:S04]  /*2bee0*/  STL [R1+0x1354], R24 ;  /* 0x0013541801007387 */ /* 0x000fe80000100800 */
[----:B------:R-:W0:Y:S01]  /*2bef0*/  LDSM.16.M88.4 R24, [R0+UR5+0x5000] ;  /* 0x005000050018783b */ /* 0x000e220008000200 */
[----:B----4-:R-:W-:-:S02]  /*2bf00*/  IMAD R19, R29, 0x100, R19 ;  /* 0x000001001d137824 */ /* 0x010fc400078e0213 */
[----:B---3--:R-:W-:Y:S02]  /*2bf10*/  IMAD R17, R17, 0x100, R21 ;  /* 0x0000010011117824 */ /* 0x008fe400078e0215 */
[----:B0-----:R-:W-:Y:S02]  /*2bf20*/  IMAD.MOV.U32 R29, RZ, RZ, R27 ;  /* 0x000000ffff1d7224 */ /* 0x001fe400078e001b */
[----:B------:R-:W-:Y:S01]  /*2bf30*/  IMAD.MOV.U32 R21, RZ, RZ, R25 ;  /* 0x000000ffff157224 */ /* 0x000fe200078e0019 */
[----:B--2---:R-:W-:-:S15]  /*2bf40*/  HMMA.16816.F32 R12, R8, R2, R12 ;  /* 0x00000002080c723c */ /* 0x004fde000000180c */
[----:B------:R-:W-:-:S04]  /*2bf50*/  NOP ;  /* 0x0000000000007918 */ /* 0x000fc80000000000 */
[----:B------:R-:W-:Y:S04]  /*2bf60*/  STL.64 [R1+0x12a0], R14 ;  /* 0x0012a00e01007387 */ /* 0x000fe80000100a00 */
[----:B------:R-:W-:Y:S04]  /*2bf70*/  STL.64 [R1+0x1298], R12 ;  /* 0x0012980c01007387 */ /* 0x000fe80000100a00 */
[----:B------:R-:W-:Y:S04]  /*2bf80*/  STL.64 [R1+0x160], R24 ;  /* 0x0001601801007387 */ /* 0x000fe80000100a00 */
[----:B------:R-:W-:Y:S04]  /*2bf90*/  STL [R1+0x168], R26 ;  /* 0x0001681a01007387 */ /* 0x000fe80000100800 */
[----:B------:R0:W-:Y:S04]  /*2bfa0*/  STL [R1+0x1198], R29 ;  /* 0x0011981d01007387 */ /* 0x0001e80000100800 */
[----:B0-----:R-:W2:Y:S04]  /*2bfb0*/  LDL.LU R29, [R1+0x160] ;  /* 0x00016000011d7983 */ /* 0x001ea80000300800 */
[----:B------:R-:W3:Y:S04]  /*2bfc0*/  LDL.LU R24, [R1+0x20] ;  /* 0x0000200001187983 */ /* 0x000ee80000300800 */
[----:B------:R-:W3:Y:S04]  /*2bfd0*/  LDL.LU R25, [R1+0x24] ;  /* 0x0000240001197983 */ /* 0x000ee80000300800 */
[----:B------:R-:W3:Y:S04]  /*2bfe0*/  LDL.LU R26, [R1+0x28] ;  /* 0x00002800011a7983 */ /* 0x000ee80000300800 */
[----:B------:R-:W3:Y:S04]  /*2bff0*/  LDL.LU R27, [R1+0x2c] ;  /* 0x00002c00011b7983 */ /* 0x000ee80000300800 */
[----:B------:R-:W4:Y:S04]  /*2c000*/  LDL.LU R12, [R1+0x100] ;  /* 0x00010000010c7983 */ /* 0x000f280000300800 */
[----:B------:R-:W4:Y:S04]  /*2c010*/  LDL.LU R13, [R1+0x104] ;  /* 0x00010400010d7983 */ /* 0x000f280000300800 */
[----:B------:R-:W5:Y:S04]  /*2c020*/  LDL.LU R14, [R1+0x108] ;  /* 0x00010800010e7983 */ /* 0x000f680000300800 */
[----:B------:R-:W5:Y:S04]  /*2c030*/  LDL.LU R15, [R1+0x10c] ;  /* 0x00010c00010f7983 */ /* 0x000f680000300800 */
[----:B------:R-:W2:Y:S04]  /*2c040*/  LDL.LU R8, [R1+0x40] ;  /* 0x0000400001087983 */ /* 0x000ea80000300800 */
[----:B------:R-:W2:Y:S04]  /*2c050*/  LDL.LU R9, [R1+0x44] ;  /* 0x0000440001097983 */ /* 0x000ea80000300800 */
[----:B------:R-:W2:Y:S04]  /*2c060*/  LDL.LU R10, [R1+0x48] ;  /* 0x00004800010a7983 */ /* 0x000ea80000300800 */
[----:B------:R-:W2:Y:S04]  /*2c070*/  LDL.LU R11, [R1+0x4c] ;  /* 0x00004c00010b7983 */ /* 0x000ea80000300800 */
[----:B-----5:R-:W-:Y:S04]  /*2c080*/  STL.64 [R1+0x1320], R14 ;  /* 0x0013200e01007387 */ /* 0x020fe80000100a00 */
[----:B----4-:R0:W-:Y:S04]  /*2c090*/  STL.64 [R1+0x1318], R12 ;  /* 0x0013180c01007387 */ /* 0x0101e80000100a00 */
[----:B0-----:R-:W4:Y:S04]  /*2c0a0*/  LDL.LU R12, [R1+0xb0] ;  /* 0x0000b000010c7983 */ /* 0x001f280000300800 */
[----:B------:R-:W4:Y:S04]  /*2c0b0*/  LDL.LU R13, [R1+0xb4] ;  /* 0x0000b400010d7983 */ /* 0x000f280000300800 */
[----:B------:R-:W5:Y:S04]  /*2c0c0*/  LDL.LU R14, [R1+0xb8] ;  /* 0x0000b800010e7983 */ /* 0x000f680000300800 */
[----:B------:R-:W5:Y:S01]  /*2c0d0*/  LDL.LU R15, [R1+0xbc] ;  /* 0x0000bc00010f7983 */ /* 0x000f620000300800 */
[----:B------:R-:W-:-:S02]  /*2c0e0*/  F2FP.F16.E4M3.UNPACK_B R2, R6 ;  /* 0x00000006ff02723e */ /* 0x000fc400020006ff */
[----:B------:R-:W-:Y:S02]  /*2c0f0*/  F2FP.F16.E4M3.UNPACK_B R3, R7 ;  /* 0x00000007ff03723e */ /* 0x000fe400020006ff */
[----:B------:R-:W0:Y:S01]  /*2c100*/  LDSM.16.M88.4 R4, [R0+UR5+0x6000] ;  /* 0x006000050004783b */ /* 0x000e220008000200 */
[----:B------:R-:W-:Y:S02]  /*2c110*/  F2FP.F16.E4M3.UNPACK_B R16, R16 ;  /* 0x00000010ff10723e */ /* 0x000fe400020006ff */
[----:B------:R-:W-:Y:S02]  /*2c120*/  F2FP.F16.E4M3.UNPACK_B R18, R18 ;  /* 0x00000012ff12723e */ /* 0x000fe400020006ff */
[----:B------:R-:W-:Y:S02]  /*2c130*/  F2FP.F16.E4M3.UNPACK_B R17, R17 ;  /* 0x00000011ff11723e */ /* 0x000fe400020006ff */
[----:B------:R-:W-:Y:S01]  /*2c140*/  F2FP.F16.E4M3.UNPACK_B R19, R19 ;  /* 0x00000013ff13723e */ /* 0x000fe200020006ff */
[----:B-----5:R-:W-:Y:S04]  /*2c150*/  STL.64 [R1+0x1330], R14 ;  /* 0x0013300e01007387 */ /* 0x020fe80000100a00 */
[----:B----4-:R1:W-:Y:S04]  /*2c160*/  STL.64 [R1+0x1328], R12 ;  /* 0x0013280c01007387 */ /* 0x0103e80000100a00 */
[----:B-1----:R-:W4:Y:S04]  /*2c170*/  LDL.LU R12, [R1+0x90] ;  /* 0x00009000010c7983 */ /* 0x002f280000300800 */
[----:B------:R-:W4:Y:S04]  /*2c180*/  LDL.LU R13, [R1+0x94] ;  /* 0x00009400010d7983 */ /* 0x000f280000300800 */
[----:B------:R-:W5:Y:S04]  /*2c190*/  LDL.LU R14, [R1+0x98] ;  /* 0x00009800010e7983 */ /* 0x000f680000300800 */
[----:B------:R-:W5:Y:S01]  /*2c1a0*/  LDL.LU R15, [R1+0x9c] ;  /* 0x00009c00010f7983 */ /* 0x000f620000300800 */
[----:B---3--:R-:W-:Y:S01]  /*2c1b0*/  HMMA.16816.F32 R24, R16, R2, R24 ;  /* 0x000000021018723c */ /* 0x008fe20000001818 */
[----:B0-----:R-:W-:-:S02]  /*2c1c0*/  IMAD.MOV.U32 R22, RZ, RZ, R4 ;  /* 0x000000ffff167224 */ /* 0x001fc400078e0004 */
[----:B------:R-:W-:Y:S01]  /*2c1d0*/  IMAD.MOV.U32 R23, RZ, RZ, R5 ;  /* 0x000000ffff177224 */ /* 0x000fe200078e0005 */
[----:B-----5:R-:W-:Y:S04]  /*2c1e0*/  STL.64 [R1+0x1348], R14 ;  /* 0x0013480e01007387 */ /* 0x020fe80000100a00 */
[----:B----4-:R0:W-:Y:S04]  /*2c1f0*/  STL.64 [R1+0x1340], R12 ;  /* 0x0013400c01007387 */ /* 0x0101e80000100a00 */
[----:B0-----:R-:W3:Y:S04]  /*2c200*/  LDL.LU R12, [R1+0x60] ;  /* 0x00006000010c7983 */ /* 0x001ee80000300800 */
[----:B------:R-:W3:Y:S04]  /*2c210*/  LDL.LU R13, [R1+0x64] ;  /* 0x00006400010d7983 */ /* 0x000ee80000300800 */
[----:B------:R-:W3:Y:S04]  /*2c220*/  LDL.LU R14, [R1+0x68] ;  /* 0x00006800010e7983 */ /* 0x000ee80000300800 */
[----:B------:R-:W3:Y:S04]  /*2c230*/  LDL.LU R15, [R1+0x6c] ;  /* 0x00006c00010f7983 */ /* 0x000ee80000300800 */
[----:B------:R-:W-:Y:S04]  /*2c240*/  STL.64 [R1+0x170], R4 ;  /* 0x0001700401007387 */ /* 0x000fe80000100a00 */
[----:B------:R0:W-:Y:S04]  /*2c250*/  STL.64 [R1+0x178], R6 ;  /* 0x0001780601007387 */ /* 0x0001e80000100a00 */
[----:B0-----:R-:W4:Y:S04]  /*2c260*/  LDL.LU.64 R6, [R1+0x1368] ;  /* 0x0013680001067983 */ /* 0x001f280000300a00 */
[----:B------:R-:W5:Y:S04]  /*2c270*/  LDL.LU.64 R4, [R1+0x1360] ;  /* 0x0013600001047983 */ /* 0x000f680000300a00 */
[----:B------:R-:W-:Y:S04]  /*2c280*/  STL [R1+0x130c], R2 ;  /* 0x00130c0201007387 */ /* 0x000fe80000100800 */
[----:B------:R-:W-:Y:S04]  /*2c290*/  STL [R1+0x1308], R3 ;  /* 0x0013080301007387 */ /* 0x000fe80000100800 */
[----:B------:R-:W-:Y:S04]  /*2c2a0*/  STL.64 [R1+0x20], R24 ;  /* 0x0000201801007387 */ /* 0x000fe80000100a00 */
[----:B------:R-:W-:Y:S04]  /*2c2b0*/  STL.64 [R1+0x28], R26 ;  /* 0x0000281a01007387 */ /* 0x000fe80000100a00 */
[----:B------:R-:W0:Y:S04]  /*2c2c0*/  LDSM.16.M88.4 R24, [R0+UR5+0x7000] ;  /* 0x007000050018783b */ /* 0x000e280008000200 */
[----:B0-----:R-:W-:Y:S04]  /*2c2d0*/  STL.64 [R1+0x150], R24 ;  /* 0x0001501801007387 */ /* 0x001fe80000100a00 */
[----:B------:R0:W-:Y:S04]  /*2c2e0*/  STL.64 [R1+0x158], R26 ;  /* 0x0001581a01007387 */ /* 0x0001e80000100a00 */
[----:B0-----:R-:W3:Y:S01]  /*2c2f0*/  LDL.LU.64 R26, [R1+0x1358] ;  /* 0x00135800011a7983 */ /* 0x001ee20000300a00 */
[----:B------:R-:W-:-:S03]  /*2c300*/  IMAD.MOV.U32 R0, RZ, RZ, R24 ;  /* 0x000000ffff007224 */ /* 0x000fc600078e0018 */
[----:B------:R-:W3:Y:S01]  /*2c310*/  LDL.LU R24, [R1+0x1354] ;  /* 0x0013540001187983 */ /* 0x000ee20000300800 */
[----:B-----5:R-:W-:Y:S02]  /*2c320*/  F2FP.F16.E4M3.UNPACK_B R4, R4 ;  /* 0x00000004ff04723e */ /* 0x020fe400020006ff */
[----:B------:R-:W-:Y:S02]  /*2c330*/  F2FP.F16.E4M3.UNPACK_B R5, R5 ;  /* 0x00000005ff05723e */ /* 0x000fe400020006ff */
[----:B----4-:R-:W-:Y:S02]  /*2c340*/  F2FP.F16.E4M3.UNPACK_B R6, R6 ;  /* 0x00000006ff06723e */ /* 0x010fe400020006ff */
[----:B------:R-:W-:-:S03]  /*2c350*/  F2FP.F16.E4M3.UNPACK_B R7, R7 ;  /* 0x00000007ff07723e */ /* 0x000fc600020006ff */
[C---:B--2---:R-:W-:Y:S08]  /*2c360*/  HMMA.16816.F32 R8, R16.reuse, R4, R8 ;  /* 0x000000041008723c */ /* 0x044ff00000001808 */
[----:B---3--:R-:W-:Y:S11]  /*2c370*/  HMMA.16816.F32 R12, R16, R6, R12 ;  /* 0x00000006100c723c */ /* 0x008ff6000000180c */
[----:B------:R0:W-:Y:S04]  /*2c380*/  STL.64 [R1+0x50], R8 ;  /* 0x0000500801007387 */ /* 0x0001e80000100a00 */
[----:B------:R-:W-:Y:S01]  /*2c390*/  STL.64 [R1+0x58], R10 ;  /* 0x0000580a01007387 */ /* 0x000fe20000100a00 */
[----:B0-----:R-:W-:-:S03]  /*2c3a0*/  F2FP.F16.E4M3.UNPACK_B R8, R27 ;  /* 0x0000001bff08723e */ /* 0x001fc600020006ff */
[----:B------:R-:W2:Y:S04]  /*2c3b0*/  LDL.LU R27, [R1+0x1350] ;  /* 0x00135000011b7983 */ /* 0x000ea80000300800 */
[----:B------:R-:W-:Y:S04]  /*2c3c0*/  STL.64 [R1+0x60], R12 ;  /* 0x0000600c01007387 */ /* 0x000fe80000100a00 */
[----:B------:R0:W-:Y:S04]  /*2c3d0*/  STL.64 [R1+0x68], R14 ;  /* 0x0000680e01007387 */ /* 0x0001e80000100a00 */
[----:B0-----:R-:W3:Y:S04]  /*2c3e0*/  LDL.LU.64 R14, [R1+0x1348] ;  /* 0x00134800010e7983 */ /* 0x001ee80000300a00 */
[----:B------:R-:W3:Y:S01]  /*2c3f0*/  LDL.LU.64 R12, [R1+0x1340] ;  /* 0x00134000010c7983 */ /* 0x000ee20000300a00 */
[----:B------:R-:W-:-:S03]  /*2c400*/  F2FP.F16.E4M3.UNPACK_B R9, R28 ;  /* 0x0000001cff09723e */ /* 0x000fc600020006ff */
[----:B------:R-:W-:Y:S04]  /*2c410*/  STL.64 [R1+0x12f0], R6 ;  /* 0x0012f00601007387 */ /* 0x000fe80000100a00 */
[----:B------:R0:W-:Y:S04]  /*2c420*/  STL.64 [R1+0x12e8], R4 ;  /* 0x0012e80401007387 */ /* 0x0001e80000100a00 */
[----:B0-----:R-:W4:Y:S04]  /*2c430*/  LDL.LU R4, [R1+0xe0] ;  /* 0x0000e00001047983 */ /* 0x001f280000300800 */
[----:B------:R-:W4:Y:S04]  /*2c440*/  LDL.LU R5, [R1+0xe4] ;  /* 0x0000e40001057983 */ /* 0x000f280000300800 */
[----:B------:R-:W4:Y:S04]  /*2c450*/  LDL.LU R6, [R1+0xe8] ;  /* 0x0000e80001067983 */ /* 0x000f280000300800 */
[----:B------:R-:W4:Y:S04]  /*2c460*/  LDL.LU R7, [R1+0xec] ;  /* 0x0000ec0001077983 */ /* 0x000f280000300800 */
[----:B------:R-:W5:Y:S01]  /*2c470*/  LDL.LU R28, [R1+0x1338] ;  /* 0x00133800011c7983 */ /* 0x000f620000300800 */
[----:B---3--:R-:W-:-:S15]  /*2c480*/  HMMA.16816.F32 R12, R16, R8, R12 ;  /* 0x00000008100c723c */ /* 0x008fde000000180c */
[----:B------:R-:W-:-:S04]  /*2c490*/  NOP ;  /* 0x0000000000007918 */ /* 0x000fc80000000000 */
[----:B------:R-:W-:Y:S04]  /*2c4a0*/  STL.64 [R1+0x90], R12 ;  /* 0x0000900c01007387 */ /* 0x000fe80000100a00 */
[----:B------:R0:W-:Y:S04]  /*2c4b0*/  STL.64 [R1+0x98], R14 ;  /* 0x0000980e01007387 */ /* 0x0001e80000100a00 */
[----:B0-----:R-:W3:Y:S04]  /*2c4c0*/  LDL.LU.64 R14, [R1+0x1330] ;  /* 0x00133000010e7983 */ /* 0x001ee80000300a00 */
[----:B------:R-:W3:Y:S01]  /*2c4d0*/  LDL.LU.64 R12, [R1+0x1328] ;  /* 0x00132800010c7983 */ /* 0x000ee20000300a00 */
[----:B------:R-:W-:-:S02]  /*2c4e0*/  F2FP.F16.E4M3.UNPACK_B R10, R24 ;  /* 0x00000018ff0a723e */ /* 0x000fc400020006ff */
[----:B------:R-:W-:Y:S01]  /*2c4f0*/  F2FP.F16.E4M3.UNPACK_B R11, R20 ;  /* 0x00000014ff0b723e */ /* 0x000fe200020006ff */
[----:B------:R-:W-:Y:S01]  /*2c500*/  STL [R1+0x1290], R29 ;  /* 0x0012901d01007387 */ /* 0x000fe20000100800 */
[----:B------:R-:W-:Y:S02]  /*2c510*/  F2FP.F16.E4M3.UNPACK_B R20, R29 ;  /* 0x0000001dff14723e */ /* 0x000fe400020006ff */
[----:B------:R-:W-:-:S03]  /*2c520*/  F2FP.F16.E4M3.UNPACK_B R21, R21 ;  /* 0x00000015ff15723e */ /* 0x000fc600020006ff */
[----:B---3--:R-:W-:-:S15]  /*2c530*/  HMMA.16816.F32 R12, R16, R10, R12 ;  /* 0x0000000a100c723c */ /* 0x008fde000000180c */
[----:B------:R-:W-:-:S04]  /*2c540*/  NOP ;  /* 0x0000000000007918 */ /* 0x000fc80000000000 */
[----:B------:R-:W-:Y:S04]  /*2c550*/  STL.64 [R1+0xb0], R12 ;  /* 0x0000b00c01007387 */ /* 0x000fe80000100a00 */
[----:B------:R0:W-:Y:S04]  /*2c560*/  STL.64 [R1+0xb8], R14 ;  /* 0x0000b80e01007387 */ /* 0x0001e80000100a00 */
[----:B0-----:R-:W3:Y:S04]  /*2c570*/  LDL.LU.64 R14, [R1+0x1320] ;  /* 0x00132000010e7983 */ /* 0x001ee80000300a00 */
[----:B------:R-:W3:Y:S01]  /*2c580*/  LDL.LU.64 R12, [R1+0x1318] ;  /* 0x00131800010c7983 */ /* 0x000ee20000300a00 */
[----:B----4-:R-:W-:Y:S01]  /*2c590*/  HMMA.16816.F32 R4, R16, R20, R4 ;  /* 0x000000141004723c */ /* 0x010fe20000001804 */
[----:B------:R-:W-:-:S02]  /*2c5a0*/  F2FP.F16.E4M3.UNPACK_B R22, R22 ;  /* 0x00000016ff16723e */ /* 0x000fc400020006ff */
[----:B------:R-:W-:Y:S01]  /*2c5b0*/  F2FP.F16.E4M3.UNPACK_B R23, R23 ;  /* 0x00000017ff17723e */ /* 0x000fe200020006ff */
[----:B------:R-:W-:Y:S04]  /*2c5c0*/  STL.64 [R1+0x12d0], R10 ;  /* 0x0012d00a01007387 */ /* 0x000fe80000100a00 */
[----:B------:R-:W-:Y:S01]  /*2c5d0*/  STL.64 [R1+0x12c8], R8 ;  /* 0x0012c80801007387 */ /* 0x000fe20000100a00 */
[----:B------:R-:W-:-:S10]  /*2c5e0*/  F2FP.F16.E4M3.UNPACK_B R24, R0 ;  /* 0x00000000ff18723e */ /* 0x000fd400020006ff */
[----:B------:R-:W-:Y:S04]  /*2c5f0*/  STL.64 [R1+0xf0], R4 ;  /* 0x0000f00401007387 */ /* 0x000fe80000100a00 */
[----:B------:R-:W-:Y:S01]  /*2c600*/  STL [R1+0xf8], R6 ;  /* 0x0000f80601007387 */ /* 0x000fe20000100800 */
[----:B------:R-:W-:-:S05]  /*2c610*/  IMAD.MOV.U32 R29, RZ, RZ, R7 ;  /* 0x000000ffff1d7224 */ /* 0x000fca00078e0007 */
[----:B------:R-:W-:Y:S04]  /*2c620*/  STL [R1+0x1294], R29 ;  /* 0x0012941d01007387 */ /* 0x000fe80000100800 */
[----:B------:R-:W-:Y:S04]  /*2c630*/  STL [R1+0x1310], R24 ;  /* 0x0013101801007387 */ /* 0x000fe80000100800 */
[----:B------:R-:W-:Y:S04]  /*2c640*/  STL.64 [R1+0x12b0], R22 ;  /* 0x0012b01601007387 */ /* 0x000fe80000100a00 */
[----:B------:R0:W-:Y:S02]  /*2c650*/  STL.64 [R1+0x12a8], R20 ;  /* 0x0012a81401007387 */ /* 0x0001e40000100a00 */
[----:B0-----:R-:W-:Y:S01]  /*2c660*/  IMAD.MOV.U32 R20, RZ, RZ, R26 ;  /* 0x000000ffff147224 */ /* 0x001fe200078e001a */
[----:B---3--:R-:W-:-:S15]  /*2c670*/  HMMA.16816.F32 R4, R16, R22, R12 ;  /* 0x000000161004723c */ /* 0x008fde000000180c */
[----:B------:R-:W-:-:S04]  /*2c680*/  NOP ;  /* 0x0000000000007918 */ /* 0x000fc80000000000 */
[----:B------:R0:W-:Y:S04]  /*2c690*/  STL.64 [R1+0x100], R4 ;  /* 0x0001000401007387 */ /* 0x0001e80000100a00 */
[----:B------:R1:W-:Y:S04]  /*2c6a0*/  STL.64 [R1+0x108], R6 ;  /* 0x0001080601007387 */ /* 0x0003e80000100a00 */
[----:B------:R-:W3:Y:S04]  /*2c6b0*/  LDL.LU R26, [R1+0x1314] ;  /* 0x00131400011a7983 */ /* 0x000ee80000300800 */
[----:B------:R-:W4:Y:S04]  /*2c6c0*/  LDL.LU R21, [R1+0x34] ;  /* 0x0000340001157983 */ /* 0x000f280000300800 */
[----:B------:R-:W4:Y:S04]  /*2c6d0*/  LDL.LU R22, [R1+0x38] ;  /* 0x0000380001167983 */ /* 0x000f280000300800 */
[----:B------:R-:W4:Y:S04]  /*2c6e0*/  LDL.LU R23, [R1+0x3c] ;  /* 0x00003c0001177983 */ /* 0x000f280000300800 */
[----:B------:R-:W4:Y:S04]  /*2c6f0*/  LDL.LU R8, [R1+0x80] ;  /* 0x0000800001087983 */ /* 0x000f280000300800 */
[----:B------:R-:W4:Y:S04]  /*2c700*/  LDL.LU R24, [R1+0x5d0] ;  /* 0x0005d00001187983 */ /* 0x000f280000300800 */
[----:B------:R-:W4:Y:S04]  /*2c710*/  LDL.LU R0, [R1+0x5cc] ;  /* 0x0005cc0001007983 */ /* 0x000f280000300800 */
[----:B------:R-:W4:Y:S01]  /*2c720*/  LDL.LU R2, [R1+0x5e0] ;  /* 0x0005e00001027983 */ /* 0x000f220000300800 */
[----:B--2---:R-:W-:-:S02]  /*2c730*/  IMAD.MOV.U32 R10, RZ, RZ, R27 ;  /* 0x000000ffff0a7224 */ /* 0x004fc400078e001b */
[----:B-----5:R-:W-:Y:S02]  /*2c740*/  IMAD.MOV.U32 R9, RZ, RZ, R28 ;  /* 0x000000ffff097224 */ /* 0x020fe400078e001c */
[----:B---3--:R-:W-:Y:S02]  /*2c750*/  IMAD.MOV.U32 R11, RZ, RZ, R26 ;  /* 0x000000ffff0b7224 */ /* 0x008fe400078e001a */
[----:B------:R-:W2:Y:S04]  /*2c760*/  LDL.LU R26, [R1+0x5dc] ;  /* 0x0005dc00011a7983 */ /* 0x000ea80000300800 */
[----:B------:R-:W3:Y:S04]  /*2c770*/  LDL.LU R3, [R1+0x5d8] ;  /* 0x0005d80001037983 */ /* 0x000ee80000300800 */
[----:B------:R-:W3:Y:S04]  /*2c780*/  LDL.LU R27, [R1+0x5d4] ;  /* 0x0005d400011b7983 */ /* 0x000ee80000300800 */
[----:B------:R-:W5:Y:S04]  /*2c790*/  LDL.LU R29, [R1+0x5e8] ;  /* 0x0005e800011d7983 */ /* 0x000f680000300800 */
[----:B------:R-:W5:Y:S04]  /*2c7a0*/  LDL.LU R28, [R1+0x5e4] ;  /* 0x0005e400011c7983 */ /* 0x000f680000300800 */
[----:B0-----:R-:W2:Y:S04]  /*2c7b0*/  LDL.LU R4, [R1+0xc0] ;  /* 0x0000c00001047983 */ /* 0x001ea80000300800 */
[----:B------:R-:W2:Y:S04]  /*2c7c0*/  LDL.LU R5, [R1+0xc4] ;  /* 0x0000c40001057983 */ /* 0x000ea80000300800 */
[----:B-1----:R-:W2:Y:S04]  /*2c7d0*/  LDL.LU R6, [R1+0xc8] ;  /* 0x0000c80001067983 */ /* 0x002ea80000300800 */
[----:B------:R-:W2:Y:S01]  /*2c7e0*/  LDL.LU R7, [R1+0xcc] ;  /* 0x0000cc0001077983 */ /* 0x000ea20000300800 */
[----:B----4-:R-:W-:-:S03]  /*2c7f0*/  IMAD R0, R0, 0x100, R24 ;  /* 0x0000010000007824 */ /* 0x010fc600078e0218 */
[----:B--2---:R-:W-:Y:S04]  /*2c800*/  STL.64 [R1+0x1300], R6 ;  /* 0x0013000601007387 */ /* 0x004fe80000100a00 */
[----:B------:R0:W-:Y:S04]  /*2c810*/  STL.64 [R1+0x12f8], R4 ;  /* 0x0012f80401007387 */ /* 0x0001e80000100a00 */
[----:B0-----:R-:W2:Y:S04]  /*2c820*/  LDL.LU R4, [R1+0xd0] ;  /* 0x0000d00001047983 */ /* 0x001ea80000300800 */
[----:B------:R-:W2:Y:S04]  /*2c830*/  LDL.LU R5, [R1+0xd4] ;  /* 0x0000d40001057983 */ /* 0x000ea80000300800 */
[----:B------:R-:W2:Y:S04]  /*2c840*/  LDL.LU R6, [R1+0xd8] ;  /* 0x0000d80001067983 */ /* 0x000ea80000300800 */
[----:B------:R-:W2:Y:S04]  /*2c850*/  LDL.LU R7, [R1+0xdc] ;  /* 0x0000dc0001077983 */ /* 0x000ea80000300800 */
[----:B------:R-:W-:Y:S04]  /*2c860*/  STL.64 [R1+0x12e0], R10 ;  /* 0x0012e00a01007387 */ /* 0x000fe80000100a00 */
[----:B------:R0:W-:Y:S04]  /*2c870*/  STL.64 [R1+0x12d8], R8 ;  /* 0x0012d80801007387 */ /* 0x0001e80000100a00 */
[----:B0-----:R-:W4:Y:S04]  /*2c880*/  LDL.LU R8, [R1+0xa0] ;  /* 0x0000a00001087983 */ /* 0x001f280000300800 */
[----:B------:R-:W4:Y:S04]  /*2c890*/  LDL.LU R9, [R1+0xa4] ;  /* 0x0000a40001097983 */ /* 0x000f280000300800 */
[----:B------:R-:W4:Y:S04]  /*2c8a0*/  LDL.LU R10, [R1+0xa8] ;  /* 0x0000a800010a7983 */ /* 0x000f280000300800 */
[----:B------:R-:W4:Y:S04]  /*2c8b0*/  LDL.LU R11, [R1+0xac] ;  /* 0x0000ac00010b7983 */ /* 0x000f280000300800 */
[----:B------:R-:W-:Y:S04]  /*2c8c0*/  STL.64 [R1+0x12c0], R22 ;  /* 0x0012c01601007387 */ /* 0x000fe80000100a00 */
[----:B------:R0:W-:Y:S04]  /*2c8d0*/  STL.64 [R1+0x12b8], R20 ;  /* 0x0012b81401007387 */ /* 0x0001e80000100a00 */
        /* <DEDUP_REMOVED lines=9> */
[----:B------:R-:W-:Y:S01]  /*2c970*/  F2FP.F16.E4M3.UNPACK_B R25, R25 ;  /* 0x00000019ff19723e */ /* 0x000fe200020006ff */
[----:B------:R-:W-:-:S02]  /*2c980*/  IMAD R26, R26, 0x100, R2 ;  /* 0x000001001a1a7824 */ /* 0x000fc400078e0202 */
[----:B---3--:R-:W-:Y:S01]  /*2c990*/  IMAD R27, R27, 0x100, R3 ;  /* 0x000001001b1b7824 */ /* 0x008fe200078e0203 */
[----:B------:R-:W3:Y:S04]  /*2c9a0*/  LDL.LU R2, [R1+0x130c] ;  /* 0x00130c0001027983 */ /* 0x000ee80000300800 */
[----:B------:R-:W3:Y:S01]  /*2c9b0*/  LDL.LU R3, [R1+0x1308] ;  /* 0x0013080001037983 */ /* 0x000ee20000300800 */
[----:B-----5:R-:W-:Y:S01]  /*2c9c0*/  IMAD R28, R28, 0x100, R29 ;  /* 0x000001001c1c7824 */ /* 0x020fe200078e021d */
[----:B--2---:R-:W-:Y:S02]  /*2c9d0*/  HMMA.16816.F32 R16, R16, R24, R4 ;  /* 0x000000181010723c */ /* 0x004fe40000001804 */
[----:B------:R-:W3:Y:S04]  /*2c9e0*/  LDL.LU.64 R6, [R1+0x1300] ;  /* 0x0013000001067983 */ /* 0x000ee80000300a00 */
[----:B------:R-:W3:-:S13]  /*2c9f0*/  LDL.LU.64 R4, [R1+0x12f8] ;  /* 0x0012f80001047983 */ /* 0x000eda0000300a00 */
[----:B------:R-:W-:Y:S04]  /*2ca00*/  STL.64 [R1+0xe0], R16 ;  /* 0x0000e01001007387 */ /* 0x000fe80000100a00 */
[----:B------:R0:W-:Y:S01]  /*2ca10*/  STL [R1+0xe8], R18 ;  /* 0x0000e81201007387 */ /* 0x0001e20000100800 */
[----:B------:R-:W-:Y:S01]  /*2ca20*/  IMAD.MOV.U32 R29, RZ, RZ, R19 ;  /* 0x000000ffff1d7224 */ /* 0x000fe200078e0013 */
[----:B------:R-:W-:Y:S02]  /*2ca30*/  F2FP.F16.E4M3.UNPACK_B R19, R28 ;  /* 0x0000001cff13723e */ /* 0x000fe400020006ff */
[----:B0-----:R-:W-:Y:S02]  /*2ca40*/  F2FP.F16.E4M3.UNPACK_B R18, R26 ;  /* 0x0000001aff12723e */ /* 0x001fe400020006ff */
[----:B------:R-:W-:-:S02]  /*2ca50*/  F2FP.F16.E4M3.UNPACK_B R16, R0 ;  /* 0x00000000ff10723e */ /* 0x000fc400020006ff */
[----:B------:R-:W-:Y:S01]  /*2ca60*/  F2FP.F16.E4M3.UNPACK_B R17, R27 ;  /* 0x0000001bff11723e */ /* 0x000fe200020006ff */
[----:B------:R-:W2:Y:S04]  /*2ca70*/  LDL.LU R0, [R1+0x1c4] ;  /* 0x0001c40001007983 */ /* 0x000ea80000300800 */
[----:B------:R-:W5:Y:S04]  /*2ca80*/  LDL.LU R26, [R1+0x1c0] ;  /* 0x0001c000011a7983 */ /* 0x000f680000300800 */
[----:B------:R-:W2:Y:S04]  /*2ca90*/  LDL.LU R27, [R1+0x604] ;  /* 0x00060400011b7983 */ /* 0x000ea80000300800 */
[----:B------:R-:W2:Y:S01]  /*2caa0*/  LDL.LU R28, [R1+0x608] ;  /* 0x00060800011c7983 */ /* 0x000ea20000300800 */
[----:B---3--:R-:W-:-:S15]  /*2cab0*/  HMMA.16816.F32 R4, R16, R2, R4 ;  /* 0x000000021004723c */ /* 0x008fde0000001804 */
[----:B------:R-:W-:-:S04]  /*2cac0*/  NOP ;  /* 0x0000000000007918 */ /* 0x000fc80000000000 */
[----:B------:R-:W-:Y:S04]  /*2cad0*/  STL.64 [R1+0xd0], R4 ;  /* 0x0000d00401007387 */ /* 0x000fe80000100a00 */
[----:B------:R0:W-:Y:S04]  /*2cae0*/  STL.64 [R1+0xd8], R6 ;  /* 0x0000d80601007387 */ /* 0x0001e80000100a00 */
[----:B0-----:R-:W3:Y:S04]  /*2caf0*/  LDL.LU.64 R6, [R1+0x12f0] ;  /* 0x0012f00001067983 */ /* 0x001ee80000300a00 */
[----:B------:R-:W4:Y:S04]  /*2cb00*/  LDL.LU.64 R4, [R1+0x12e8] ;  /* 0x0012e80001047983 */ /* 0x000f280000300a00 */
[----:B------:R-:W2:Y:S04]  /*2cb10*/  LDL.LU R2, [R1+0x5f8] ;  /* 0x0005f80001027983 */ /* 0x000ea80000300800 */
[----:B------:R-:W2:Y:S01]  /*2cb20*/  LDL.LU R3, [R1+0x5f4] ;  /* 0x0005f40001037983 */ /* 0x000ea20000300800 */
[----:B----4-:R-:W-:-:S15]  /*2cb30*/  HMMA.16816.F32 R8, R16, R4, R8 ;  /* 0x000000041008723c */ /* 0x010fde0000001808 */
[----:B------:R-:W-:-:S04]  /*2cb40*/  NOP ;  /* 0x0000000000007918 */ /* 0x000fc80000000000 */
[----:B------:R-:W-:Y:S04]  /*2cb50*/  STL.64 [R1+0xc0], R8 ;  /* 0x0000c00801007387 */ /* 0x000fe80000100a00 */
[----:B------:R0:W-:Y:S04]  /*2cb60*/  STL.64 [R1+0xc8], R10 ;  /* 0x0000c80a01007387 */ /* 0x0001e80000100a00 */
[----:B0-----:R-:W3:Y:S04]  /*2cb70*/  LDL.LU.64 R10, [R1+0x12e0] ;  /* 0x0012e000010a7983 */ /* 0x001ee80000300a00 */
[----:B------:R-:W3:Y:S04]  /*2cb80*/  LDL.LU.64 R8, [R1+0x12d8] ;  /* 0x0012d80001087983 */ /* 0x000ee80000300a00 */
[----:B------:R-:W4:Y:S04]  /*2cb90*/  LDL.LU R4, [R1+0x600] ;  /* 0x0006000001047983 */ /* 0x000f280000300800 */
[----:B------:R-:W4:Y:S01]  /*2cba0*/  LDL.LU R5, [R1+0x5fc] ;  /* 0x0005fc0001057983 */ /* 0x000f220000300800 */
[----:B---3--:R-:W-:-:S15]  /*2cbb0*/  HMMA.16816.F32 R8, R16, R6, R8 ;  /* 0x000000061008723c */ /* 0x008fde0000001808 */
[----:B------:R-:W-:-:S04]  /*2cbc0*/  NOP ;  /* 0x0000000000007918 */ /* 0x000fc80000000000 */
[----:B------:R-:W-:Y:S04]  /*2cbd0*/  STL.64 [R1+0xa0], R8 ;  /* 0x0000a00801007387 */ /* 0x000fe80000100a00 */
[----:B------:R0:W-:Y:S04]  /*2cbe0*/  STL.64 [R1+0xa8], R10 ;  /* 0x0000a80a01007387 */ /* 0x0001e80000100a00 */
[----:B0-----:R-:W3:Y:S04]  /*2cbf0*/  LDL.LU.64 R10, [R1+0x12d0] ;  /* 0x0012d000010a7983 */ /* 0x001ee80000300a00 */
[----:B------:R-:W2:Y:S04]  /*2cc00*/  LDL.LU.64 R8, [R1+0x12c8] ;  /* 0x0012c80001087983 */ /* 0x000ea80000300a00 */
[----:B------:R-:W3:Y:S04]  /*2cc10*/  LDL.LU R6, [R1+0x5f0] ;  /* 0x0005f00001067983 */ /* 0x000ee80000300800 */
[----:B------:R-:W3:Y:S01]  /*2cc20*/  LDL.LU R7, [R1+0x5ec] ;  /* 0x0005ec0001077983 */ /* 0x000ee20000300800 */
[----:B--2---:R-:W-:-:S15]  /*2cc30*/  HMMA.16816.F32 R20, R16, R8, R20 ;  /* 0x000000081014723c */ /* 0x004fde0000001814 */
[----:B------:R-:W-:-:S04]  /*2cc40*/  NOP ;  /* 0x0000000000007918 */ /* 0x000fc80000000000 */
[----:B------:R-:W-:Y:S04]  /*2cc50*/  STL.64 [R1+0x80], R20 ;  /* 0x0000801401007387 */ /* 0x000fe80000100a00 */
[----:B------:R0:W-:Y:S04]  /*2cc60*/  STL.64 [R1+0x88], R22 ;  /* 0x0000881601007387 */ /* 0x0001e80000100a00 */
[----:B0-----:R-:W3:Y:S04]  /*2cc70*/  LDL.LU.64 R22, [R1+0x12c0] ;  /* 0x0012c00001167983 */ /* 0x001ee80000300a00 */
[----:B------:R-:W3:Y:S02]  /*2cc80*/  LDL.LU.64 R20, [R1+0x12b8] ;  /* 0x0012b80001147983 */ /* 0x000ee40000300a00 */
[----:B---3--:R-:W-:Y:S02]  /*2cc90*/  HMMA.16816.F32 R8, R16, R10, R20 ;  /* 0x0000000a1008723c */ /* 0x008fe40000001814 */
[----:B------:R-:W2:Y:S04]  /*2cca0*/  LDL.LU.64 R22, [R1+0x12b0] ;  /* 0x0012b00001167983 */ /* 0x000ea80000300a00 */
[----:B------:R-:W3:-:S13]  /*2ccb0*/  LDL.LU.64 R20, [R1+0x12a8] ;  /* 0x0012a80001147983 */ /* 0x000eda0000300a00 */
[----:B------:R0:W-:Y:S04]  /*2ccc0*/  STL.64 [R1+0x40], R8 ;  /* 0x0000400801007387 */ /* 0x0001e80000100a00 */
[----:B------:R1:W-:Y:S04]  /*2ccd0*/  STL.64 [R1+0x48], R10 ;  /* 0x0000480a01007387 */ /* 0x0003e80000100a00 */
[----:B0-----:R-:W2:Y:S04]  /*2cce0*/  LDL.LU R8, [R1] ;  /* 0x0000000001087983 */ /* 0x001ea80000300800 */
[----:B------:R-:W2:Y:S04]  /*2ccf0*/  LDL.LU R9, [R1+0x4] ;  /* 0x0000040001097983 */ /* 0x000ea80000300800 */
[----:B-1----:R-:W2:Y:S04]  /*2cd00*/  LDL.LU R10, [R1+0x8] ;  /* 0x00000800010a7983 */ /* 0x002ea80000300800 */
[----:B------:R-:W2:Y:S01]  /*2cd10*/  LDL.LU R11, [R1+0xc] ;  /* 0x00000c00010b7983 */ /* 0x000ea20000300800 */
[----:B---3--:R-:W-:-:S15]  /*2cd20*/  HMMA.16816.F32 R12, R16, R20, R12 ;  /* 0x00000014100c723c */ /* 0x008fde000000180c */
[----:B------:R-:W-:-:S04]  /*2cd30*/  NOP ;  /* 0x0000000000007918 */ /* 0x000fc80000000000 */
[----:B------:R-:W-:Y:S04]  /*2cd40*/  STL.64 [R1+0x10], R12 ;  /* 0x0000100c01007387 */ /* 0x000fe80000100a00 */
[----:B------:R0:W-:Y:S04]  /*2cd50*/  STL.64 [R1+0x18], R14 ;  /* 0x0000180e01007387 */ /* 0x0001e80000100a00 */
[----:B0-----:R-:W3:Y:S04]  /*2cd60*/  LDL.LU.64 R14, [R1+0x12a0] ;  /* 0x0012a000010e7983 */ /* 0x001ee80000300a00 */
[----:B------:R-:W3:Y:S01]  /*2cd70*/  LDL.LU.64 R12, [R1+0x1298] ;  /* 0x00129800010c7983 */ /* 0x000ee20000300a00 */
[----:B--2---:R-:W-:Y:S01]  /*2cd80*/  HMMA.16816.F32 R20, R16, R22, R8 ;  /* 0x000000161014723c */ /* 0x004fe20000001808 */
[----:B----4-:R-:W-:-:S02]  /*2cd90*/  IMAD R10, R5, 0x100, R4 ;  /* 0x00000100050a7824 */ /* 0x010fc400078e0204 */
[----:B------:R-:W-:Y:S01]  /*2cda0*/  IMAD R9, R3, 0x100, R2 ;  /* 0x0000010003097824 */ /* 0x000fe200078e0202 */
[----:B------:R-:W-:Y:S02]  /*2cdb0*/  F2FP.F16.E4M3.UNPACK_B R5, R0.H1 ;  /* 0x00000000ff05723e */ /* 0x000fe400030006ff */
[----:B-----5:R-:W-:Y:S01]  /*2cdc0*/  F2FP.F16.E4M3.UNPACK_B R4, R26.H1 ;  /* 0x0000001aff04723e */ /* 0x020fe200030006ff */
[----:B------:R-:W-:-:S12]  /*2cdd0*/  IMAD R11, R27, 0x100, R28 ;  /* 0x000001001b0b7824 */ /* 0x000fd800078e021c */
[----:B------:R-:W-:Y:S04]  /*2cde0*/  STL.64 [R1], R20 ;  /* 0x0000001401007387 */ /* 0x000fe80000100a00 */
[----:B------:R-:W-:Y:S01]  /*2cdf0*/  STL.64 [R1+0x8], R22 ;  /* 0x0000081601007387 */ /* 0x000fe20000100a00 */
[----:B---3--:R-:W-:-:S15]  /*2ce00*/  HMMA.16816.F32 R12, R16, R24, R12 ;  /* 0x00000018100c723c */ /* 0x008fde000000180c */
[----:B------:R-:W-:-:S04]  /*2ce10*/  NOP ;  /* 0x0000000000007918 */ /* 0x000fc80000000000 */
[----:B------:R-:W-:Y:S04]  /*2ce20*/  STL.64 [R1+0x11c8], R14 ;  /* 0x0011c80e01007387 */ /* 0x000fe80000100a00 */
[----:B------:R0:W-:Y:S04]  /*2ce30*/  STL.64 [R1+0x11c0], R12 ;  /* 0x0011c00c01007387 */ /* 0x0001e80000100a00 */
[----:B------:R-:W2:Y:S04]  /*2ce40*/  LDL.LU R3, [R1+0x154] ;  /* 0x0001540001037983 */ /* 0x000ea80000300800 */
[----:B------:R-:W3:Y:S04]  /*2ce50*/  LDL.LU R0, [R1+0xf0c] ;  /* 0x000f0c0001007983 */ /* 0x000ee80000300800 */
[----:B------:R-:W4:Y:S04]  /*2ce60*/  LDL.LU R26, [R1+0xf1c] ;  /* 0x000f1c00011a7983 */ /* 0x000f280000300800 */
[----:B------:R-:W5:Y:S04]  /*2ce70*/  LDL.LU R27, [R1+0xf14] ;  /* 0x000f1400011b7983 */ /* 0x000f680000300800 */
[----:B------:R-:W2:Y:S04]  /*2ce80*/  LDL.LU R28, [R1+0xf24] ;  /* 0x000f2400011c7983 */ /* 0x000ea80000300800 */
[----:B0-----:R-:W2:Y:S04]  /*2ce90*/  LDL.LU R12, [R1+0xe0] ;  /* 0x0000e000010c7983 */ /* 0x001ea80000300800 */
[----:B------:R-:W2:Y:S04]  /*2cea0*/  LDL.LU R13, [R1+0xe4] ;  /* 0x0000e400010d7983 */ /* 0x000ea80000300800 */
[----:B------:R-:W2:Y:S01]  /*2ceb0*/  LDL.LU R14, [R1+0xe8] ;  /* 0x0000e800010e7983 */ /* 0x000ea20000300800 */
[----:B------:R-:W-:-:S03]  /*2cec0*/  IMAD.MOV.U32 R15, RZ, RZ, R29 ;  /* 0x000000ffff0f7224 */ /* 0x000fc600078e001d */
[----:B------:R-:W2:Y:S04]  /*2ced0*/  LDL.LU R29, [R1+0x1294] ;  /* 0x00129400011d7983 */ /* 0x000ea80000300800 */
[----:B------:R-:W2:Y:S04]  /*2cee0*/  LDL.LU R18, [R1+0x1a4] ;  /* 0x0001a40001127983 */ /* 0x000ea80000300800 */
[----:B------:R-:W2:Y:S04]  /*2cef0*/  LDL.LU R19, [R1+0x190] ;  /* 0x0001900001137983 */ /* 0x000ea80000300800 */
[----:B------:R-:W2:Y:S04]  /*2cf00*/  LDL.LU R22, [R1+0x194] ;  /* 0x0001940001167983 */ /* 0x000ea80000300800 */
[----:B------:R-:W2:Y:S04]  /*2cf10*/  LDL.LU R20, [R1+0x180] ;  /* 0x0001800001147983 */ /* 0x000ea80000300800 */
[----:B------:R-:W2:Y:S04]  /*2cf20*/  LDL.LU R21, [R1+0x184] ;  /* 0x0001840001157983 */ /* 0x000ea80000300800 */
[----:B------:R-:W2:Y:S01]  /*2cf30*/  LDL.LU R23, [R1+0x164] ;  /* 0x0001640001177983 */ /* 0x000ea20000300800 */
[----:B------:R-:W-:-:S03]  /*2cf40*/  IMAD R8, R7, 0x100, R6 ;  /* 0x0000010007087824 */ /* 0x000fc600078e0206 */
[----:B--2---:R-:W-:Y:S04]  /*2cf50*/  STL.64 [R1+0x1268], R22 ;  /* 0x0012681601007387 */ /* 0x004fe80000100a00 */
        /* <DEDUP_REMOVED lines=8> */
[----:B------:R-:W-:Y:S04]  /*2cfe0*/  STL.64 [R1+0x1288], R18 ;  /* 0x0012881201007387 */ /* 0x000fe80000100a00 */
[----:B--2---:R0:W-:Y:S04]  /*2cff0*/  STL [R1+0x1280], R17 ;  /* 0x0012801101007387 */ /* 0x0041e80000100800 */
[----:B------:R-:W2:Y:S04]  /*2d000*/  LDL.LU R16, [R1+0x20] ;  /* 0x0000200001107983 */ /* 0x000ea80000300800 */
[----:B0-----:R-:W2:Y:S04]  /*2d010*/  LDL.LU R17, [R1+0x24] ;  /* 0x0000240001117983 */ /* 0x001ea80000300800 */
[----:B------:R-:W2:Y:S04]  /*2d020*/  LDL.LU R18, [R1+0x28] ;  /* 0x0000280001127983 */ /* 0x000ea80000300800 */
[----:B------:R-:W2:Y:S04]  /*2d030*/  LDL.LU R19, [R1+0x2c] ;  /* 0x00002c0001137983 */ /* 0x000ea80000300800 */
[----:B------:R-:W-:Y:S04]  /*2d040*/  STL.64 [R1+0x1278], R22 ;  /* 0x0012781601007387 */ /* 0x000fe80000100a00 */
[----:B------:R0:W-:Y:S04]  /*2d050*/  STL.64 [R1+0x1270], R20 ;  /* 0x0012701401007387 */ /* 0x0001e80000100a00 */
[----:B0-----:R-:W2:Y:S04]  /*2d060*/  LDL.LU R20, [R1+0x50] ;  /* 0x0000500001147983 */ /* 0x001ea80000300800 */
[----:B------:R-:W2:Y:S04]  /*2d070*/  LDL.LU R21, [R1+0x54] ;  /* 0x0000540001157983 */ /* 0x000ea80000300800 */
[----:B------:R-:W2:Y:S04]  /*2d080*/  LDL.LU R22, [R1+0x58] ;  /* 0x0000580001167983 */ /* 0x000ea80000300800 */
[----:B------:R-:W2:Y:S04]  /*2d090*/  LDL.LU R23, [R1+0x5c] ;  /* 0x00005c0001177983 */ /* 0x000ea80000300800 */
[----:B------:R-:W2:Y:S04]  /*2d0a0*/  LDL.LU R24, [R1+0x170] ;  /* 0x0001700001187983 */ /* 0x000ea80000300800 */
[----:B------:R-:W-:Y:S04]  /*2d0b0*/  STL.64 [R1+0x1238], R14 ;  /* 0x0012380e01007387 */ /* 0x000fe80000100a00 */
[----:B------:R0:W-:Y:S04]  /*2d0c0*/  STL.64 [R1+0x1230], R12 ;  /* 0x0012300c01007387 */ /* 0x0001e80000100a00 */
[----:B0-----:R-:W2:Y:S04]  /*2d0d0*/  LDL.LU R12, [R1+0xf0] ;  /* 0x0000f000010c7983 */ /* 0x001ea80000300800 */
[----:B------:R-:W2:Y:S04]  /*2d0e0*/  LDL.LU R13, [R1+0xf4] ;  /* 0x0000f400010d7983 */ /* 0x000ea80000300800 */
[----:B------:R-:W2:Y:S01]  /*2d0f0*/  LDL.LU R14, [R1+0xf8] ;  /* 0x0000f800010e7983 */ /* 0x000ea20000300800 */
[----:B------:R-:W-:-:S03]  /*2d100*/  IMAD.MOV.U32 R15, RZ, RZ, R29 ;  /* 0x000000ffff0f7224 */ /* 0x000fc600078e001d */
[----:B------:R-:W3:Y:S01]  /*2d110*/  LDL.LU R29, [R1+0x1290] ;  /* 0x00129000011d7983 */ /* 0x000ee20000300800 */
[----:B------:R-:W-:Y:S02]  /*2d120*/  F2FP.F16.E4M3.UNPACK_B R8, R8 ;  /* 0x00000008ff08723e */ /* 0x000fe400020006ff */
[----:B------:R-:W-:Y:S02]  /*2d130*/  F2FP.F16.E4M3.UNPACK_B R10, R10 ;  /* 0x0000000aff0a723e */ /* 0x000fe400020006ff */
[----:B------:R-:W-:Y:S02]  /*2d140*/  F2FP.F16.E4M3.UNPACK_B R9, R9 ;  /* 0x00000009ff09723e */ /* 0x000fe400020006ff */
[----:B------:R-:W-:Y:S01]  /*2d150*/  F2FP.F16.E4M3.UNPACK_B R11, R11 ;  /* 0x0000000bff0b723e */ /* 0x000fe200020006ff */
[----:B--2---:R-:W-:Y:S04]  /*2d160*/  STL.64 [R1+0x1248], R14 ;  /* 0x0012480e01007387 */ /* 0x004fe80000100a00 */
[----:B------:R0:W-:Y:S04]  /*2d170*/  STL.64 [R1+0x1240], R12 ;  /* 0x0012400c01007387 */ /* 0x0001e80000100a00 */
[----:B0-----:R-:W2:Y:S04]  /*2d180*/  LDL.LU R12, [R1+0xb0] ;  /* 0x0000b000010c7983 */ /* 0x001ea80000300800 */
[----:B------:R-:W2:Y:S04]  /*2d190*/  LDL.LU R13, [R1+0xb4] ;  /* 0x0000b400010d7983 */ /* 0x000ea80000300800 */
[----:B------:R-:W2:Y:S04]  /*2d1a0*/  LDL.LU R14, [R1+0xb8] ;  /* 0x0000b800010e7983 */ /* 0x000ea80000300800 */
[----:B------:R-:W2:Y:S01]  /*2d1b0*/  LDL.LU R15, [R1+0xbc] ;  /* 0x0000bc00010f7983 */ /* 0x000ea20000300800 */
[----:B------:R-:W-:Y:S01]  /*2d1c0*/  HMMA.16816.F32 R16, R8, R4, R16 ;  /* 0x000000040810723c */ /* 0x000fe20000001810 */
[----:B------:R-:W-:-:S02]  /*2d1d0*/  F2FP.F16.E4M3.UNPACK_B R6, R6.H1 ;  /* 0x00000006ff06723e */ /* 0x000fc400030006ff */
[----:B------:R-:W-:-:S07]  /*2d1e0*/  F2FP.F16.E4M3.UNPACK_B R7, R7.H1 ;  /* 0x00000007ff07723e */ /* 0x000fce00030006ff */
[----:B------:R-:W-:Y:S01]  /*2d1f0*/  HMMA.16816.F32 R20, R8, R6, R20 ;  /* 0x000000060814723c */ /* 0x000fe20000001814 */
        /* <DEDUP_REMOVED lines=8> */
[----:B------:R-:W-:Y:S04]  /*2d280*/  STL.64 [R1+0x20], R16 ;  /* 0x0000201001007387 */ /* 0x000fe80000100a00 */
[----:B------:R0:W-:Y:S04]  /*2d290*/  STL.64 [R1+0x28], R18 ;  /* 0x0000281201007387 */ /* 0x0001e80000100a00 */
[----:B0-----:R-:W2:Y:S04]  /*2d2a0*/  LDL.LU.64 R18, [R1+0x1288] ;  /* 0x0012880001127983 */ /* 0x001ea80000300a00 */
[----:B------:R-:W2:Y:S04]  /*2d2b0*/  LDL.LU R17, [R1+0x1280] ;  /* 0x0012800001117983 */ /* 0x000ea80000300800 */
[----:B------:R-:W-:Y:S04]  /*2d2c0*/  STL.64 [R1+0x30], R20 ;  /* 0x0000301401007387 */ /* 0x000fe80000100a00 */
[----:B------:R0:W-:Y:S04]  /*2d2d0*/  STL.64 [R1+0x38], R22 ;  /* 0x0000381601007387 */ /* 0x0001e80000100a00 */
[----:B0-----:R-:W3:Y:S04]  /*2d2e0*/  LDL.LU.64 R22, [R1+0x1278] ;  /* 0x0012780001167983 */ /* 0x001ee80000300a00 */
[----:B------:R-:W3:Y:S01]  /*2d2f0*/  LDL.LU.64 R20, [R1+0x1270] ;  /* 0x0012700001147983 */ /* 0x000ee20000300a00 */
[----:B--2---:R-:W-:-:S02]  /*2d300*/  F2FP.F16.E4M3.UNPACK_B R16, R17.H1 ;  /* 0x00000011ff10723e */ /* 0x004fc400030006ff */
[----:B------:R-:W-:-:S07]  /*2d310*/  F2FP.F16.E4M3.UNPACK_B R17, R18.H1 ;  /* 0x00000012ff11723e */ /* 0x000fce00030006ff */
[----:B---3--:R-:W-:-:S15]  /*2d320*/  HMMA.16816.F32 R20, R8, R16, R20 ;  /* 0x000000100814723c */ /* 0x008fde0000001814 */
[----:B------:R-:W-:-:S04]  /*2d330*/  NOP ;  /* 0x0000000000007918 */ /* 0x000fc80000000000 */
[----:B------:R-:W-:Y:S04]  /*2d340*/  STL.64 [R1+0x50], R20 ;  /* 0x0000501401007387 */ /* 0x000fe80000100a00 */
[----:B------:R0:W-:Y:S04]  /*2d350*/  STL.64 [R1+0x58], R22 ;  /* 0x0000581601007387 */ /* 0x0001e80000100a00 */
[----:B0-----:R-:W2:Y:S01]  /*2d360*/  LDL.LU.64 R22, [R1+0x1268] ;  /* 0x0012680001167983 */ /* 0x001ea20000300a00 */
[----:B------:R-:W-:-:S03]  /*2d370*/  F2FP.F16.E4M3.UNPACK_B R18, R19.H1 ;  /* 0x00000013ff12723e */ /* 0x000fc600030006ff */
[----:B------:R-:W3:Y:S01]  /*2d380*/  LDL.LU.64 R20, [R1+0x1260] ;  /* 0x0012600001147983 */ /* 0x000ee20000300a00 */
[----:B--2---:R-:W-:-:S07]  /*2d390*/  F2FP.F16.E4M3.UNPACK_B R19, R22.H1 ;  /* 0x00000016ff13723e */ /* 0x004fce00030006ff */
[----:B------:R-:W-:-:S15]  /*2d3a0*/  HMMA.16816.F32 R12, R8, R18, R12 ;  /* 0x00000012080c723c */ /* 0x000fde000000180c */
[----:B------:R-:W-:-:S04]  /*2d3b0*/  NOP ;  /* 0x0000000000007918 */ /* 0x000fc80000000000 */
[----:B------:R-:W-:Y:S04]  /*2d3c0*/  STL.64 [R1+0x70], R12 ;  /* 0x0000700c01007387 */ /* 0x000fe80000100a00 */
[----:B------:R0:W-:Y:S04]  /*2d3d0*/  STL.64 [R1+0x78], R14 ;  /* 0x0000780e01007387 */ /* 0x0001e80000100a00 */
[----:B0-----:R-:W2:Y:S04]  /*2d3e0*/  LDL.LU.64 R14, [R1+0x1258] ;  /* 0x00125800010e7983 */ /* 0x001ea80000300a00 */
[----:B------:R-:W2:Y:S01]  /*2d3f0*/  LDL.LU.64 R12, [R1+0x1250] ;  /* 0x00125000010c7983 */ /* 0x000ea20000300a00 */
[----:B---3--:R-:W-:-:S02]  /*2d400*/  F2FP.F16.E4M3.UNPACK_B R20, R20.H1 ;  /* 0x00000014ff14723e */ /* 0x008fc400030006ff */
[----:B------:R-:W-:Y:S01]  /*2d410*/  F2FP.F16.E4M3.UNPACK_B R21, R21.H1 ;  /* 0x00000015ff15723e */ /* 0x000fe200030006ff */
[----:B------:R0:W-:Y:S01]  /*2d420*/  STL.64 [R1+0x1218], R18 ;  /* 0x0012181201007387 */ /* 0x0001e20000100a00 */
[----:B------:R-:W-:-:S03]  /*2d430*/  F2FP.F16.E4M3.UNPACK_B R22, R29.H1 ;  /* 0x0000001dff16723e */ /* 0x000fc600030006ff */
[----:B0-----:R-:W5:Y:S04]  /*2d440*/  LDL.LU R18, [R1+0xf18] ;  /* 0x000f180001127983 */ /* 0x001f680000300800 */
[----:B------:R-:W3:Y:S04]  /*2d450*/  LDL.LU R19, [R1+0xf28] ;  /* 0x000f280001137983 */ /* 0x000ee80000300800 */
[----:B------:R0:W-:Y:S04]  /*2d460*/  STL.64 [R1+0x1210], R16 ;  /* 0x0012101001007387 */ /* 0x0001e80000100a00 */
[----:B0-----:R-:W3:Y:S04]  /*2d470*/  LDL.LU R16, [R1+0xf10] ;  /* 0x000f100001107983 */ /* 0x001ee80000300800 */
[----:B------:R-:W4:Y:S01]  /*2d480*/  LDL.LU R17, [R1+0xf20] ;  /* 0x000f200001117983 */ /* 0x000f220000300800 */
[----:B--2---:R-:W-:-:S15]  /*2d490*/  HMMA.16816.F32 R12, R8, R20, R12 ;  /* 0x00000014080c723c */ /* 0x004fde000000180c */
[----:B------:R-:W-:-:S04]  /*2d4a0*/  NOP ;  /* 0x0000000000007918 */ /* 0x000fc80000000000 */
[----:B------:R-:W-:Y:S04]  /*2d4b0*/  STL.64 [R1+0x90], R12 ;  /* 0x0000900c01007387 */ /* 0x000fe80000100a00 */
[----:B------:R0:W-:Y:S01]  /*2d4c0*/  STL [R1+0x98], R14 ;  /* 0x0000980e01007387 */ /* 0x0001e20000100800 */
[----:B------:R-:W-:-:S03]  /*2d4d0*/  IMAD.MOV.U32 R29, RZ, RZ, R15 ;  /* 0x000000ffff1d7224 */ /* 0x000fc600078e000f */
[----:B0-----:R-:W2:Y:S04]  /*2d4e0*/  LDL.LU.64 R14, [R1+0x1248] ;  /* 0x00124800010e7983 */ /* 0x001ea80000300a00 */
[----:B------:R-:W2:Y:S01]  /*2d4f0*/  LDL.LU.64 R12, [R1+0x1240] ;  /* 0x00124000010c7983 */ /* 0x000ea20000300a00 */
[----:B------:R-:W-:-:S07]  /*2d500*/  F2FP.F16.E4M3.UNPACK_B R23, R23.H1 ;  /* 0x00000017ff17723e */ /* 0x000fce00030006ff */
        /* <DEDUP_REMOVED lines=8> */
[----:B0-----:R-:W2:Y:S04]  /*2d590*/  LDL.LU R20, [R1+0x100] ;  /* 0x0001000001147983 */ /* 0x001ea80000300800 */
[----:B------:R-:W2:Y:S04]  /*2d5a0*/  LDL.LU R21, [R1+0x104] ;  /* 0x0001040001157983 */ /* 0x000ea80000300800 */
[----:B------:R-:W2:Y:S04]  /*2d5b0*/  LDL.LU R22, [R1+0x108] ;  /* 0x0001080001167983 */ /* 0x000ea80000300800 */
[----:B------:R-:W2:Y:S01]  /*2d5c0*/  LDL.LU R23, [R1+0x10c] ;  /* 0x00010c0001177983 */ /* 0x000ea20000300800 */
[----:B------:R-:W-:-:S02]  /*2d5d0*/  F2FP.F16.E4M3.UNPACK_B R24, R24.H1 ;  /* 0x00000018ff18723e */ /* 0x000fc400030006ff */
[----:B------:R-:W-:Y:S02]  /*2d5e0*/  F2FP.F16.E4M3.UNPACK_B R25, R25.H1 ;  /* 0x00000019ff19723e */ /* 0x000fe400030006ff */
[----:B------:R-:W-:Y:S02]  /*2d5f0*/  F2FP.F16.E4M3.UNPACK_B R2, R2.H1 ;  /* 0x00000002ff02723e */ /* 0x000fe400030006ff */
[----:B------:R-:W-:Y:S01]  /*2d600*/  F2FP.F16.E4M3.UNPACK_B R3, R3.H1 ;  /* 0x00000003ff03723e */ /* 0x000fe200030006ff */
[----:B---3--:R-:W-:Y:S02]  /*2d610*/  IMAD R0, R0, 0x100, R16 ;  /* 0x0000010000007824 */ /* 0x008fe400078e0210 */
[----:B----4-:R-:W-:Y:S02]  /*2d620*/  IMAD R26, R26, 0x100, R17 ;  /* 0x000001001a1a7824 */ /* 0x010fe400078e0211 */
[----:B-----5:R-:W-:Y:S02]  /*2d630*/  IMAD R27, R27, 0x100, R18 ;  /* 0x000001001b1b7824 */ /* 0x020fe400078e0212 */
[----:B------:R-:W-:Y:S01]  /*2d640*/  IMAD R28, R28, 0x100, R19 ;  /* 0x000001001c1c7824 */ /* 0x000fe200078e0213 */
[C---:B--2---:R-:W-:Y:S08]  /*2d650*/  HMMA.16816.F32 R20, R8.reuse, R24, R20 ;  /* 0x000000180814723c */ /* 0x044ff00000001814 */
[----:B------:R-:W-:Y:S11]  /*2d660*/  HMMA.16816.F32 R8, R8, R2, R12 ;  /* 0x000000020808723c */ /* 0x000ff6000000180c */
[----:B------:R0:W-:Y:S04]  /*2d670*/  STL.64 [R1+0xf0], R20 ;  /* 0x0000f01401007387 */ /* 0x0001e80000100a00 */
[----:B------:R1:W-:Y:S04]  /*2d680*/  STL.64 [R1+0xf8], R22 ;  /* 0x0000f81601007387 */ /* 0x0003e80000100a00 */
[----:B------:R-:W2:Y:S04]  /*2d690*/  LDL.LU R12, [R1] ;  /* 0x00000000010c7983 */ /* 0x000ea80000300800 */
[----:B------:R3:W-:Y:S04]  /*2d6a0*/  STL.64 [R1+0x140], R8 ;  /* 0x0001400801007387 */ /* 0x0007e80000100a00 */
[----:B------:R4:W-:Y:S04]  /*2d6b0*/  STL.64 [R1+0x148], R10 ;  /* 0x0001480a01007387 */ /* 0x0009e80000100a00 */
[----:B------:R-:W2:Y:S04]  /*2d6c0*/  LDL.LU R13, [R1+0x4] ;  /* 0x00000400010d7983 */ /* 0x000ea80000300800 */
[----:B------:R-:W5:Y:S04]  /*2d6d0*/  LDL.LU R14, [R1+0x8] ;  /* 0x00000800010e7983 */ /* 0x000f680000300800 */
[----:B------:R-:W5:Y:S04]  /*2d6e0*/  LDL.LU R15, [R1+0xc] ;  /* 0x00000c00010f7983 */ /* 0x000f680000300800 */
[----:B0-----:R-:W2:Y:S04]  /*2d6f0*/  LDL.LU R20, [R1+0x80] ;  /* 0x0000800001147983 */ /* 0x001ea80000300800 */
[----:B------:R-:W2:Y:S04]  /*2d700*/  LDL.LU R21, [R1+0x84] ;  /* 0x0000840001157983 */ /* 0x000ea80000300800 */
[----:B-1----:R-:W2:Y:S04]  /*2d710*/  LDL.LU R22, [R1+0x88] ;  /* 0x0000880001167983 */ /* 0x002ea80000300800 */
[----:B------:R-:W2:Y:S04]  /*2d720*/  LDL.LU R23, [R1+0x8c] ;  /* 0x00008c0001177983 */ /* 0x000ea80000300800 */
[----:B------:R-:W2:Y:S04]  /*2d730*/  LDL.LU R16, [R1+0xc0] ;  /* 0x0000c00001107983 */ /* 0x000ea80000300800 */
[----:B------:R-:W2:Y:S04]  /*2d740*/  LDL.LU R17, [R1+0xc4] ;  /* 0x0000c40001117983 */ /* 0x000ea80000300800 */
[----:B------:R-:W2:Y:S04]  /*2d750*/  LDL.LU R18, [R1+0xc8] ;  /* 0x0000c80001127983 */ /* 0x000ea80000300800 */
[----:B------:R-:W2:Y:S01]  /*2d760*/  LDL.LU R19, [R1+0xcc] ;  /* 0x0000cc0001137983 */ /* 0x000ea20000300800 */
[----:B---3--:R-:W-:-:S02]  /*2d770*/  F2FP.F16.E4M3.UNPACK_B R8, R0 ;  /* 0x00000000ff08723e */ /* 0x008fc400020006ff */
[----:B----4-:R-:W-:Y:S01]  /*2d780*/  F2FP.F16.E4M3.UNPACK_B R10, R26 ;  /* 0x0000001aff0a723e */ /* 0x010fe200020006ff */
        /* <DEDUP_REMOVED lines=8> */
[----:B0-----:R-:W3:Y:S04]  /*2d810*/  LDL.LU R20, [R1+0xa0] ;  /* 0x0000a00001147983 */ /* 0x001ee80000300800 */
[----:B------:R-:W3:Y:S04]  /*2d820*/  LDL.LU R21, [R1+0xa4] ;  /* 0x0000a40001157983 */ /* 0x000ee80000300800 */
[----:B------:R-:W3:Y:S04]  /*2d830*/  LDL.LU R22, [R1+0xa8] ;  /* 0x0000a80001167983 */ /* 0x000ee80000300800 */
[----:B------:R-:W3:Y:S04]  /*2d840*/  LDL.LU R23, [R1+0xac] ;  /* 0x0000ac0001177983 */ /* 0x000ee80000300800 */
[----:B-----5:R-:W-:Y:S04]  /*2d850*/  STL.64 [R1+0x11d8], R14 ;  /* 0x0011d80e01007387 */ /* 0x020fe80000100a00 */
[----:B------:R0:W-:Y:S04]  /*2d860*/  STL.64 [R1+0x11d0], R12 ;  /* 0x0011d00c01007387 */ /* 0x0001e80000100a00 */
[----:B0-----:R-:W4:Y:S04]  /*2d870*/  LDL.LU R12, [R1+0x10] ;  /* 0x00001000010c7983 */ /* 0x001f280000300800 */
[----:B------:R-:W4:Y:S04]  /*2d880*/  LDL.LU R13, [R1+0x14] ;  /* 0x00001400010d7983 */ /* 0x000f280000300800 */
[----:B------:R-:W5:Y:S04]  /*2d890*/  LDL.LU R14, [R1+0x18] ;  /* 0x00001800010e7983 */ /* 0x000f680000300800 */
[----:B------:R-:W5:Y:S01]  /*2d8a0*/  LDL.LU R15, [R1+0x1c] ;  /* 0x00001c00010f7983 */ /* 0x000f620000300800 */
[----:B------:R-:W-:-:S02]  /*2d8b0*/  F2FP.F16.E4M3.UNPACK_B R9, R27 ;  /* 0x0000001bff09723e */ /* 0x000fc400020006ff */
[----:B------:R-:W-:-:S07]  /*2d8c0*/  F2FP.F16.E4M3.UNPACK_B R11, R28 ;  /* 0x0000001cff0b723e */ /* 0x000fce00020006ff */
[----:B--2---:R-:W-:-:S15]  /*2d8d0*/  HMMA.16816.F32 R16, R8, R4, R16 ;  /* 0x000000040810723c */ /* 0x004fde0000001810 */
[----:B------:R-:W-:-:S04]  /*2d8e0*/  NOP ;  /* 0x0000000000007918 */ /* 0x000fc80000000000 */
[----:B------:R-:W-:Y:S02]  /*2d8f0*/  IMAD.MOV.U32 R26, RZ, RZ, R18 ;  /* 0x000000ffff1a7224 */ /* 0x000fe400078e0012 */
[----:B------:R-:W-:Y:S02]  /*2d900*/  IMAD.MOV.U32 R0, RZ, RZ, R19 ;  /* 0x000000ffff007224 */ /* 0x000fe400078e0013 */
[----:B------:R-:W-:Y:S02]  /*2d910*/  IMAD.MOV.U32 R28, RZ, RZ, R16 ;  /* 0x000000ffff1c7224 */ /* 0x000fe400078e0010 */
[----:B------:R-:W-:Y:S01]  /*2d920*/  IMAD.MOV.U32 R27, RZ, RZ, R17 ;  /* 0x000000ffff1b7224 */ /* 0x000fe200078e0011 */
[----:B-----5:R-:W-:Y:S04]  /*2d930*/  STL.64 [R1+0x11e8], R14 ;  /* 0x0011e80e01007387 */ /* 0x020fe80000100a00 */
[----:B----4-:R0:W-:Y:S04]  /*2d940*/  STL.64 [R1+0x11e0], R12 ;  /* 0x0011e00c01007387 */ /* 0x0101e80000100a00 */
[----:B0-----:R-:W2:Y:S04]  /*2d950*/  LDL.LU R12, [R1+0x40] ;  /* 0x00004000010c7983 */ /* 0x001ea80000300800 */
[----:B------:R-:W2:Y:S04]  /*2d960*/  LDL.LU R13, [R1+0x44] ;  /* 0x00004400010d7983 */ /* 0x000ea80000300800 */
[----:B------:R-:W2:Y:S04]  /*2d970*/  LDL.LU R14, [R1+0x48] ;  /* 0x00004800010e7983 */ /* 0x000ea80000300800 */
[----:B------:R-:W2:Y:S04]  /*2d980*/  LDL.LU R15, [R1+0x4c] ;  /* 0x00004c00010f7983 */ /* 0x000ea80000300800 */
[----:B------:R-:W4:Y:S04]  /*2d990*/  LDL.LU.64 R18, [R1+0x1228] ;  /* 0x0012280001127983 */ /* 0x000f280000300a00 */
[----:B------:R-:W4:Y:S04]  /*2d9a0*/  LDL.LU.64 R16, [R1+0x1220] ;  /* 0x0012200001107983 */ /* 0x000f280000300a00 */
[----:B------:R-:W5:Y:S04]  /*2d9b0*/  LDL.LU R4, [R1+0xf48] ;  /* 0x000f480001047983 */ /* 0x000f680000300800 */
[----:B------:R-:W5:Y:S04]  /*2d9c0*/  LDL.LU R5, [R1+0xf44] ;  /* 0x000f440001057983 */ /* 0x000f680000300800 */
[----:B------:R-:W-:Y:S04]  /*2d9d0*/  STL [R1+0x1188], R26 ;  /* 0x0011881a01007387 */ /* 0x000fe80000100800 */
[----:B------:R-:W-:Y:S04]  /*2d9e0*/  STL [R1+0x1184], R28 ;  /* 0x0011841c01007387 */ /* 0x000fe80000100800 */
[----:B------:R-:W-:Y:S01]  /*2d9f0*/  STL [R1+0x1180], R27 ;  /* 0x0011801b01007387 */ /* 0x000fe20000100800 */
[----:B----4-:R-:W-:-:S15]  /*2da00*/  HMMA.16816.F32 R16, R8, R6, R16 ;  /* 0x000000060810723c */ /* 0x010fde0000001810 */
[----:B------:R-:W-:-:S04]  /*2da10*/  NOP ;  /* 0x0000000000007918 */ /* 0x000fc80000000000 */
[----:B------:R-:W-:Y:S04]  /*2da20*/  STL.64 [R1+0x120], R16 ;  /* 0x0001201001007387 */ /* 0x000fe80000100a00 */
[----:B------:R0:W-:Y:S04]  /*2da30*/  STL.64 [R1+0x128], R18 ;  /* 0x0001281201007387 */ /* 0x0001e80000100a00 */
[----:B0-----:R-:W4:Y:S04]  /*2da40*/  LDL.LU.64 R18, [R1+0x1218] ;  /* 0x0012180001127983 */ /* 0x001f280000300a00 */
[----:B------:R-:W3:Y:S04]  /*2da50*/  LDL.LU.64 R16, [R1+0x1210] ;  /* 0x0012100001107983 */ /* 0x000ee80000300a00 */
[----:B------:R-:W2:Y:S01]  /*2da60*/  LDL.LU R6, [R1+0xf34] ;  /* 0x000f340001067983 */ /* 0x000ea20000300800 */
[----:B---3--:R-:W-:-:S15]  /*2da70*/  HMMA.16816.F32 R20, R8, R16, R20 ;  /* 0x000000100814723c */ /* 0x008fde0000001814 */
[----:B------:R-:W-:-:S04]  /*2da80*/  NOP ;  /* 0x0000000000007918 */ /* 0x000fc80000000000 */
[----:B------:R-:W-:Y:S04]  /*2da90*/  STL.64 [R1+0x110], R20 ;  /* 0x0001101401007387 */ /* 0x000fe80000100a00 */
[----:B------:R0:W-:Y:S04]  /*2daa0*/  STL.64 [R1+0x118], R22 ;  /* 0x0001181601007387 */ /* 0x0001e80000100a00 */
[----:B0-----:R-:W4:Y:S04]  /*2dab0*/  LDL.LU.64 R22, [R1+0x1208] ;  /* 0x0012080001167983 */ /* 0x001f280000300a00 */
[----:B------:R-:W4:Y:S04]  /*2dac0*/  LDL.LU.64 R20, [R1+0x1200] ;  /* 0x0012000001147983 */ /* 0x000f280000300a00 */
[----:B------:R-:W3:Y:S04]  /*2dad0*/  LDL.LU R16, [R1+0xf2c] ;  /* 0x000f2c0001107983 */ /* 0x000ee80000300800 */
[----:B------:R-:W2:Y:S04]  /*2dae0*/  LDL.LU R17, [R1+0xf38] ;  /* 0x000f380001117983 */ /* 0x000ea80000300800 */
[----:B------:R-:W2:Y:S01]  /*2daf0*/  LDL R7, [R1+0x1cc] ;  /* 0x0001cc0001077983 */ /* 0x000ea20000100800 */
[----:B----4-:R-:W-:-:S15]  /*2db00*/  HMMA.16816.F32 R20, R8, R18, R20 ;  /* 0x000000120814723c */ /* 0x010fde0000001814 */
[----:B------:R-:W-:-:S04]  /*2db10*/  NOP ;  /* 0x0000000000007918 */ /* 0x000fc80000000000 */
[----:B------:R-:W-:Y:S04]  /*2db20*/  STL.64 [R1+0x100], R20 ;  /* 0x0001001401007387 */ /* 0x000fe80000100a00 */
[----:B------:R0:W-:Y:S04]  /*2db30*/  STL.64 [R1+0x108], R22 ;  /* 0x0001081601007387 */ /* 0x0001e80000100a00 */
[----:B0-----:R-:W4:Y:S04]  /*2db40*/  LDL.LU.64 R22, [R1+0x11f8] ;  /* 0x0011f80001167983 */ /* 0x001f280000300a00 */
[----:B------:R-:W2:Y:S04]  /*2db50*/  LDL.LU.64 R20, [R1+0x11f0] ;  /* 0x0011f00001147983 */ /* 0x000ea80000300a00 */
[----:B------:R-:W3:Y:S04]  /*2db60*/  LDL.LU R18, [R1+0xf40] ;  /* 0x000f400001127983 */ /* 0x000ee80000300800 */
[----:B------:R-:W3:Y:S01]  /*2db70*/  LDL.LU R19, [R1+0xf3c] ;  /* 0x000f3c0001137983 */ /* 0x000ee20000300800 */
[----:B--2---:R-:W-:-:S15]  /*2db80*/  HMMA.16816.F32 R12, R8, R20, R12 ;  /* 0x00000014080c723c */ /* 0x004fde000000180c */
[----:B------:R-:W-:-:S04]  /*2db90*/  NOP ;  /* 0x0000000000007918 */ /* 0x000fc80000000000 */
[----:B------:R-:W-:Y:S04]  /*2dba0*/  STL.64 [R1+0xe0], R12 ;  /* 0x0000e00c01007387 */ /* 0x000fe80000100a00 */
[----:B------:R0:W-:Y:S04]  /*2dbb0*/  STL.64 [R1+0xe8], R14 ;  /* 0x0000e80e01007387 */ /* 0x0001e80000100a00 */
[----:B0-----:R-:W4:Y:S04]  /*2dbc0*/  LDL.LU.64 R14, [R1+0x11e8] ;  /* 0x0011e800010e7983 */ /* 0x001f280000300a00 */
[----:B------:R-:W4:Y:S04]  /*2dbd0*/  LDL.LU.64 R12, [R1+0x11e0] ;  /* 0x0011e000010c7983 */ /* 0x000f280000300a00 */
[----:B------:R-:W2:Y:S04]  /*2dbe0*/  LDL.LU R20, [R1+0xf30] ;  /* 0x000f300001147983 */ /* 0x000ea80000300800 */
[----:B------:R-:W2:Y:S01]  /*2dbf0*/  LDL R21, [R1+0x1c8] ;  /* 0x0001c80001157983 */ /* 0x000ea20000100800 */
[----:B----4-:R-:W-:-:S15]  /*2dc00*/  HMMA.16816.F32 R12, R8, R22, R12 ;  /* 0x00000016080c723c */ /* 0x010fde000000180c */
[----:B------:R-:W-:-:S04]  /*2dc10*/  NOP ;  /* 0x0000000000007918 */ /* 0x000fc80000000000 */
[----:B------:R-:W-:Y:S02]  /*2dc20*/  IMAD.MOV.U32 R27, RZ, RZ, R14 ;  /* 0x000000ffff1b7224 */ /* 0x000fe400078e000e */
[----:B------:R-:W-:Y:S02]  /*2dc30*/  IMAD.MOV.U32 R23, RZ, RZ, R15 ;  /* 0x000000ffff177224 */ /* 0x000fe400078e000f */
[----:B------:R-:W-:Y:S02]  /*2dc40*/  IMAD.MOV.U32 R26, RZ, RZ, R12 ;  /* 0x000000ffff1a7224 */ /* 0x000fe400078e000c */
[----:B------:R-:W-:Y:S01]  /*2dc50*/  IMAD.MOV.U32 R28, RZ, RZ, R13 ;  /* 0x000000ffff1c7224 */ /* 0x000fe200078e000d */
[----:B------:R-:W4:Y:S04]  /*2dc60*/  LDL.LU.64 R14, [R1+0x11d8] ;  /* 0x0011d800010e7983 */ /* 0x000f280000300a00 */
[----:B------:R-:W4:Y:S02]  /*2dc70*/  LDL.LU.64 R12, [R1+0x11d0] ;  /* 0x0011d000010c7983 */ /* 0x000f240000300a00 */
[----:B----4-:R-:W-:-:S15]  /*2dc80*/  HMMA.16816.F32 R12, R8, R24, R12 ;  /* 0x00000018080c723c */ /* 0x010fde000000180c */
[----:B------:R-:W-:-:S04]  /*2dc90*/  NOP ;  /* 0x0000000000007918 */ /* 0x000fc80000000000 */
[----:B------:R-:W-:Y:S04]  /*2dca0*/  STL.64 [R1], R12 ;  /* 0x0000000c01007387 */ /* 0x000fe80000100a00 */
[----:B------:R0:W-:Y:S04]  /*2dcb0*/  STL.64 [R1+0x8], R14 ;  /* 0x0000080e01007387 */ /* 0x0001e80000100a00 */
[----:B0-----:R-:W4:Y:S04]  /*2dcc0*/  LDL.LU.64 R14, [R1+0x11c8] ;  /* 0x0011c800010e7983 */ /* 0x001f280000300a00 */
[----:B------:R-:W4:Y:S04]  /*2dcd0*/  LDL.LU.64 R12, [R1+0x11c0] ;  /* 0x0011c000010c7983 */ /* 0x000f280000300a00 */
[----:B------:R-:W-:Y:S01]  /*2dce0*/  STL.64 [R1+0x1190], R26 ;  /* 0x0011901a01007387 */ /* 0x000fe20000100a00 */
[----:B---3--:R-:W-:-:S02]  /*2dcf0*/  IMAD R18, R19, 0x100, R18 ;  /* 0x0000010013127824 */ /* 0x008fc400078e0212 */
[----:B------:R-:W-:Y:S02]  /*2dd00*/  IMAD R17, R6, 0x100, R17 ;  /* 0x0000010006117824 */ /* 0x000fe400078e0211 */
[----:B-----5:R-:W-:Y:S01]  /*2dd10*/  IMAD R19, R5, 0x100, R4 ;  /* 0x0000010005137824 */ /* 0x020fe200078e0204 */
[----:B----4-:R-:W-:Y:S01]  /*2dd20*/  HMMA.16816.F32 R12, R8, R2, R12 ;  /* 0x00000002080c723c */ /* 0x010fe2000000180c */
[----:B------:R-:W-:-:S15]  /*2dd30*/  F2FP.F16.E4M3.UNPACK_B R3, R7 ;  /* 0x00000007ff03723e */ /* 0x000fde00020006ff */
[----:B------:R-:W-:-:S03]  /*2dd40*/  NOP ;  /* 0x0000000000007918 */ /* 0x000fc60000000000 */
[----:B------:R0:W-:Y:S04]  /*2dd50*/  STL [R1+0x10ec], R12 ;  /* 0x0010ec0c01007387 */ /* 0x0001e80000100800 */
[----:B------:R1:W-:Y:S04]  /*2dd60*/  STL [R1+0x10e8], R13 ;  /* 0x0010e80d01007387 */ /* 0x0003e80000100800 */
[----:B------:R3:W-:Y:S04]  /*2dd70*/  STL [R1+0x10e4], R14 ;  /* 0x0010e40e01007387 */ /* 0x0007e80000100800 */
[----:B------:R4:W-:Y:S04]  /*2dd80*/  STL [R1+0x10e0], R15 ;  /* 0x0010e00f01007387 */ /* 0x0009e80000100800 */
[----:B0-----:R-:W5:Y:S04]  /*2dd90*/  LDL.LU R12, [R1+0x30] ;  /* 0x00003000010c7983 */ /* 0x001f680000300800 */
[----:B-1----:R-:W5:Y:S04]  /*2dda0*/  LDL.LU R13, [R1+0x34] ;  /* 0x00003400010d7983 */ /* 0x002f680000300800 */
[----:B---3--:R-:W5:Y:S04]  /*2ddb0*/  LDL.LU R14, [R1+0x38] ;  /* 0x00003800010e7983 */ /* 0x008f680000300800 */
[----:B----4-:R-:W5:Y:S04]  /*2ddc0*/  LDL.LU R15, [R1+0x3c] ;  /* 0x00003c00010f7983 */ /* 0x010f680000300800 */
[----:B------:R-:W3:Y:S04]  /*2ddd0*/  LDL R4, [R1+0x1b8] ;  /* 0x0001b80001047983 */ /* 0x000ee80000100800 */
[----:B------:R-:W4:Y:S04]  /*2dde0*/  LDL R5, [R1+0x1bc] ;  /* 0x0001bc0001057983 */ /* 0x000f280000100800 */
[----:B------:R-:W2:Y:S04]  /*2ddf0*/  LDL R6, [R1+0x1a8] ;  /* 0x0001a80001067983 */ /* 0x000ea80000100800 */
[----:B------:R-:W2:Y:S04]  /*2de00*/  LDL R7, [R1+0x1ac] ;  /* 0x0001ac0001077983 */ /* 0x000ea80000100800 */
[----:B------:R-:W2:Y:S04]  /*2de10*/  LDL R9, [R1+0x198] ;  /* 0x0001980001097983 */ /* 0x000ea80000100800 */
[----:B------:R-:W2:Y:S04]  /*2de20*/  LDL.LU R24, [R1+0x70] ;  /* 0x0000700001187983 */ /* 0x000ea80000300800 */
[----:B------:R-:W2:Y:S04]  /*2de30*/  LDL.LU R25, [R1+0x74] ;  /* 0x0000740001197983 */ /* 0x000ea80000300800 */
[----:B------:R-:W2:Y:S04]  /*2de40*/  LDL.LU R26, [R1+0x78] ;  /* 0x00007800011a7983 */ /* 0x000ea80000300800 */
[----:B------:R-:W2:Y:S04]  /*2de50*/  LDL.LU R27, [R1+0x7c] ;  /* 0x00007c00011b7983 */ /* 0x000ea80000300800 */
[----:B--2---:R-:W-:Y:S04]  /*2de60*/  STL.64 [R1+0x11a8], R26 ;  /* 0x0011a81a01007387 */ /* 0x004fe80000100a00 */
[----:B------:R0:W-:Y:S04]  /*2de70*/  STL.64 [R1+0x11a0], R24 ;  /* 0x0011a01801007387 */ /* 0x0001e80000100a00 */
[----:B0-----:R-:W2:Y:S04]  /*2de80*/  LDL.LU R24, [R1+0x50] ;  /* 0x0000500001187983 */ /* 0x001ea80000300800 */
[----:B------:R-:W2:Y:S04]  /*2de90*/  LDL.LU R25, [R1+0x54] ;  /* 0x0000540001197983 */ /* 0x000ea80000300800 */
[----:B------:R-:W2:Y:S04]  /*2dea0*/  LDL.LU R26, [R1+0x58] ;  /* 0x00005800011a7983 */ /* 0x000ea80000300800 */
[----:B------:R-:W2:Y:S01]  /*2deb0*/  LDL.LU R27, [R1+0x5c] ;  /* 0x00005c00011b7983 */ /* 0x000ea20000300800 */
[----:B------:R-:W-:Y:S01]  /*2dec0*/  IMAD R16, R16, 0x100, R20 ;  /* 0x0000010010107824 */ /* 0x000fe200078e0214 */
[----:B------:R-:W-:-:S02]  /*2ded0*/  F2FP.F16.E4M3.UNPACK_B R18, R18 ;  /* 0x00000012ff12723e */ /* 0x000fc400020006ff */
[----:B--2---:R-:W-:Y:S04]  /*2dee0*/  STL.64 [R1+0x11b8], R26 ;  /* 0x0011b81a01007387 */ /* 0x004fe80000100a00 */
[----:B------:R0:W-:Y:S04]  /*2def0*/  STL.64 [R1+0x11b0], R24 ;  /* 0x0011b01801007387 */ /* 0x0001e80000100a00 */
[----:B0-----:R-:W2:Y:S04]  /*2df00*/  LDL.LU R24, [R1+0x20] ;  /* 0x0000200001187983 */ /* 0x001ea80000300800 */
[----:B------:R-:W2:Y:S04]  /*2df10*/  LDL.LU R25, [R1+0x24] ;  /* 0x0000240001197983 */ /* 0x000ea80000300800 */
[----:B------:R-:W2:Y:S04]  /*2df20*/  LDL.LU R26, [R1+0x28] ;  /* 0x00002800011a7983 */ /* 0x000ea80000300800 */
[----:B------:R-:W2:Y:S01]  /*2df30*/  LDL.LU R27, [R1+0x2c] ;  /* 0x00002c00011b7983 */ /* 0x000ea20000300800 */
[----:B------:R-:W-:-:S02]  /*2df40*/  F2FP.F16.E4M3.UNPACK_B R16, R16 ;  /* 0x00000010ff10723e */ /* 0x000fc400020006ff */
[----:B------:R-:W-:Y:S02]  /*2df50*/  F2FP.F16.E4M3.UNPACK_B R17, R17 ;  /* 0x00000011ff11723e */ /* 0x000fe400020006ff */
[----:B------:R-:W-:Y:S02]  /*2df60*/  F2FP.F16.E4M3.UNPACK_B R19, R19 ;  /* 0x00000013ff13723e */ /* 0x000fe400020006ff */
[----:B------:R-:W-:Y:S02]  /*2df70*/  F2FP.F16.E4M3.UNPACK_B R2, R21 ;  /* 0x00000015ff02723e */ /* 0x000fe400020006ff */
[----:B---3--:R-:W-:Y:S02]  /*2df80*/  F2FP.F16.E4M3.UNPACK_B R4, R4 ;  /* 0x00000004ff04723e */ /* 0x008fe400020006ff */
[----:B----4-:R-:W-:Y:S01]  /*2df90*/  F2FP.F16.E4M3.UNPACK_B R5, R5 ;  /* 0x00000005ff05723e */ /* 0x010fe200020006ff */
[----:B------:R-:W3:Y:S04]  /*2dfa0*/  LDL R10, [R1+0x19c] ;  /* 0x00019c00010a7983 */ /* 0x000ee80000100800 */
[----:B------:R-:W4:Y:S04]  /*2dfb0*/  LDL R11, [R1+0x188] ;  /* 0x00018800010b7983 */ /* 0x000f280000100800 */
[----:B------:R-:W3:Y:S04]  /*2dfc0*/  LDL R20, [R1+0x18c] ;  /* 0x00018c0001147983 */ /* 0x000ee80000100800 */
[----:B------:R-:W3:Y:S04]  /*2dfd0*/  LDL R21, [R1+0x168] ;  /* 0x0001680001157983 */ /* 0x000ee80000100800 */
[----:B------:R-:W3:Y:S04]  /*2dfe0*/  LDL R22, [R1+0x178] ;  /* 0x0001780001167983 */ /* 0x000ee80000100800 */
[----:B------:R-:W-:Y:S01]  /*2dff0*/  STL [R1+0x1164], R2 ;  /* 0x0011640201007387 */ /* 0x000fe20000100800 */
[----:B--2---:R-:W-:-:S15]  /*2e000*/  HMMA.16816.F32 R24, R16, R2, R24 ;  /* 0x000000021018723c */ /* 0x004fde0000001818 */
[----:B------:R-:W-:-:S04]  /*2e010*/  NOP ;  /* 0x0000000000007918 */ /* 0x000fc80000000000 */
[----:B------:R-:W-:Y:S04]  /*2e020*/  STL.64 [R1+0x20], R24 ;  /* 0x0000201801007387 */ /* 0x000fe80000100a00 */
[----:B------:R5:W-:Y:S02]  /*2e030*/  STL.64 [R1+0x28], R26 ;  /* 0x0000281a01007387 */ /* 0x000be40000100a00 */
[----:B-----5:R-:W-:Y:S02]  /*2e040*/  HMMA.16816.F32 R24, R16, R4, R12 ;  /* 0x000000041018723c */ /* 0x020fe4000000180c */
[----:B------:R-:W-:-:S15]  /*2e050*/  STL [R1+0x1160], R3 ;  /* 0x0011600301007387 */ /* 0x000fde0000100800 */
[----:B------:R-:W-:Y:S02]  /*2e060*/  NOP ;  /* 0x0000000000007918 */ /* 0x000fe40000000000 */
[----:B------:R-:W-:Y:S02]  /*2e070*/  IMAD.MOV.U32 R14, RZ, RZ, R26 ;  /* 0x000000ffff0e7224 */ /* 0x000fe400078e001a */
[----:B------:R-:W-:Y:S02]  /*2e080*/  IMAD.MOV.U32 R15, RZ, RZ, R27 ;  /* 0x000000ffff0f7224 */ /* 0x000fe400078e001b */
[----:B------:R-:W-:Y:S02]  /*2e090*/  IMAD.MOV.U32 R12, RZ, RZ, R24 ;  /* 0x000000ffff0c7224 */ /* 0x000fe400078e0018 */
[----:B------:R-:W-:Y:S01]  /*2e0a0*/  IMAD.MOV.U32 R13, RZ, RZ, R25 ;  /* 0x000000ffff0d7224 */ /* 0x000fe200078e0019 */
[----:B------:R-:W2:Y:S04]  /*2e0b0*/  LDL.LU.64 R26, [R1+0x11b8] ;  /* 0x0011b800011a7983 */ /* 0x000ea80000300a00 */
[----:B------:R-:W2:Y:S01]  /*2e0c0*/  LDL.LU.64 R24, [R1+0x11b0] ;  /* 0x0011b00001187983 */ /* 0x000ea20000300a00 */
[----:B------:R-:W-:-:S02]  /*2e0d0*/  F2FP.F16.E4M3.UNPACK_B R6, R6 ;  /* 0x00000006ff06723e */ /* 0x000fc400020006ff */
[----:B------:R-:W-:Y:S01]  /*2e0e0*/  F2FP.F16.E4M3.UNPACK_B R7, R7 ;  /* 0x00000007ff07723e */ /* 0x000fe200020006ff */
[----:B------:R-:W-:Y:S04]  /*2e0f0*/  STL.64 [R1+0x10f8], R14 ;  /* 0x0010f80e01007387 */ /* 0x000fe80000100a00 */
[----:B------:R0:W-:Y:S04]  /*2e100*/  STL.64 [R1+0x10f0], R12 ;  /* 0x0010f00c01007387 */ /* 0x0001e80000100a00 */
[----:B0-----:R-:W5:Y:S04]  /*2e110*/  LDL.LU R12, [R1+0xb0] ;  /* 0x0000b000010c7983 */ /* 0x001f680000300800 */
[----:B------:R-:W5:Y:S04]  /*2e120*/  LDL.LU R13, [R1+0xb4] ;  /* 0x0000b400010d7983 */ /* 0x000f680000300800 */
[----:B------:R-:W5:Y:S04]  /*2e130*/  LDL.LU R14, [R1+0xb8] ;  /* 0x0000b800010e7983 */ /* 0x000f680000300800 */
[----:B------:R-:W5:Y:S01]  /*2e140*/  LDL.LU R15, [R1+0xbc] ;  /* 0x0000bc00010f7983 */ /* 0x000f620000300800 */
        /* <DEDUP_REMOVED lines=8> */
[----:B0-----:R-:W5:Y:S04]  /*2e1d0*/  LDL.LU R4, [R1+0x90] ;  /* 0x0000900001047983 */ /* 0x001f680000300800 */
[----:B------:R-:W5:Y:S04]  /*2e1e0*/  LDL.LU R5, [R1+0x94] ;  /* 0x0000940001057983 */ /* 0x000f680000300800 */
[----:B------:R-:W5:Y:S01]  /*2e1f0*/  LDL.LU R6, [R1+0x98] ;  /* 0x0000980001067983 */ /* 0x000f620000300800 */
[----:B------:R-:W-:Y:S01]  /*2e200*/  F2FP.F16.E4M3.UNPACK_B R8, R9 ;  /* 0x00000009ff08723e */ /* 0x000fe200020006ff */
[----:B------:R-:W-:Y:S01]  /*2e210*/  IMAD.MOV.U32 R7, RZ, RZ, R29 ;  /* 0x000000ffff077224 */ /* 0x000fe200078e001d */
[----:B---3--:R-:W-:Y:S01]  /*2e220*/  F2FP.F16.E4M3.UNPACK_B R9, R10 ;  /* 0x0000000aff09723e */ /* 0x008fe200020006ff */
[----:B------:R-:W3:Y:S01]  /*2e230*/  LDL.LU R29, [R1+0x1198] ;  /* 0x00119800011d7983 */ /* 0x000ee20000300800 */
[----:B----4-:R-:W-:-:S02]  /*2e240*/  F2FP.F16.E4M3.UNPACK_B R10, R11 ;  /* 0x0000000bff0a723e */ /* 0x010fc400020006ff */
[----:B------:R-:W-:-:S03]  /*2e250*/  F2FP.F16.E4M3.UNPACK_B R11, R20 ;  /* 0x00000014ff0b723e */ /* 0x000fc600020006ff */
[----:B--2---:R-:W-:-:S15]  /*2e260*/  HMMA.16816.F32 R24, R16, R8, R24 ;  /* 0x000000081018723c */ /* 0x004fde0000001818 */
[----:B------:R-:W-:-:S04]  /*2e270*/  NOP ;  /* 0x0000000000007918 */ /* 0x000fc80000000000 */
[----:B------:R-:W-:Y:S04]  /*2e280*/  STL.64 [R1+0x80], R24 ;  /* 0x0000801801007387 */ /* 0x000fe80000100a00 */
[----:B------:R0:W-:Y:S04]  /*2e290*/  STL.64 [R1+0x88], R26 ;  /* 0x0000881a01007387 */ /* 0x0001e80000100a00 */
[----:B0-----:R-:W2:Y:S01]  /*2e2a0*/  LDL.LU.64 R26, [R1+0x1190] ;  /* 0x00119000011a7983 */ /* 0x001ea20000300a00 */
[----:B-----5:R-:W-:Y:S01]  /*2e2b0*/  HMMA.16816.F32 R4, R16, R10, R4 ;  /* 0x0000000a1004723c */ /* 0x020fe20000001804 */
[----:B------:R-:W-:-:S02]  /*2e2c0*/  F2FP.F16.E4M3.UNPACK_B R20, R21 ;  /* 0x00000015ff14723e */ /* 0x000fc400020006ff */
[----:B---3--:R-:W-:Y:S01]  /*2e2d0*/  F2FP.F16.E4M3.UNPACK_B R21, R29 ;  /* 0x0000001dff15723e */ /* 0x008fe200020006ff */
[----:B------:R-:W-:Y:S04]  /*2e2e0*/  STL.64 [R1+0x1128], R10 ;  /* 0x0011280a01007387 */ /* 0x000fe80000100a00 */
[----:B------:R-:W-:Y:S11]  /*2e2f0*/  STL.64 [R1+0x1120], R8 ;  /* 0x0011200801007387 */ /* 0x000ff60000100a00 */
[----:B------:R-:W-:Y:S04]  /*2e300*/  STL.64 [R1+0xa0], R4 ;  /* 0x0000a00401007387 */ /* 0x000fe80000100a00 */
[----:B------:R0:W-:Y:S02]  /*2e310*/  STL.64 [R1+0xa8], R6 ;  /* 0x0000a80601007387 */ /* 0x0001e40000100a00 */
[----:B0-----:R-:W-:Y:S02]  /*2e320*/  HMMA.16816.F32 R4, R16, R20, R12 ;  /* 0x000000141004723c */ /* 0x001fe4000000180c */
[----:B------:R-:W-:Y:S04]  /*2e330*/  STL [R1+0x1168], R29 ;  /* 0x0011681d01007387 */ /* 0x000fe80000100800 */
[----:B------:R-:W-:Y:S01]  /*2e340*/  STL [R1+0x116c], R21 ;  /* 0x00116c1501007387 */ /* 0x000fe20000100800 */
[----:B------:R-:W-:-:S12]  /*2e350*/  IMAD.MOV.U32 R13, RZ, RZ, R28 ;  /* 0x000000ffff0d7224 */ /* 0x000fd800078e001c */
[----:B------:R-:W-:Y:S04]  /*2e360*/  STL.64 [R1+0xd0], R4 ;  /* 0x0000d00401007387 */ /* 0x000fe80000100a00 */
[----:B------:R0:W-:Y:S01]  /*2e370*/  STL.64 [R1+0xd8], R6 ;  /* 0x0000d80601007387 */ /* 0x0001e20000100a00 */
[----:B--2---:R-:W-:Y:S02]  /*2e380*/  IMAD.MOV.U32 R12, RZ, RZ, R26 ;  /* 0x000000ffff0c7224 */ /* 0x004fe400078e001a */
[----:B------:R-:W-:Y:S01]  /*2e390*/  IMAD.MOV.U32 R14, RZ, RZ, R27 ;  /* 0x000000ffff0e7224 */ /* 0x000fe200078e001b */
[----:B------:R-:W2:Y:S04]  /*2e3a0*/  LDL.LU R26, [R1+0x1188] ;  /* 0x00118800011a7983 */ /* 0x000ea80000300800 */
[----:B------:R-:W3:Y:S04]  /*2e3b0*/  LDL.LU R28, [R1+0x1184] ;  /* 0x00118400011c7983 */ /* 0x000ee80000300800 */
[----:B------:R-:W4:Y:S04]  /*2e3c0*/  LDL.LU R27, [R1+0x1180] ;  /* 0x00118000011b7983 */ /* 0x000f280000300800 */
[----:B------:R-:W5:Y:S04]  /*2e3d0*/  LDL.LU R8, [R1+0x110] ;  /* 0x0001100001087983 */ /* 0x000f680000300800 */
[----:B------:R-:W5:Y:S04]  /*2e3e0*/  LDL.LU R9, [R1+0x114] ;  /* 0x0001140001097983 */ /* 0x000f680000300800 */
[----:B------:R-:W5:Y:S01]  /*2e3f0*/  LDL.LU R10, [R1+0x118] ;  /* 0x00011800010a7983 */ /* 0x000f620000300800 */
[----:B------:R-:W-:-:S03]  /*2e400*/  IMAD.MOV.U32 R15, RZ, RZ, R23 ;  /* 0x000000ffff0f7224 */ /* 0x000fc600078e0017 */
[----:B------:R-:W5:Y:S04]  /*2e410*/  LDL.LU R11, [R1+0x11c] ;  /* 0x00011c00010b7983 */ /* 0x000f680000300800 */
[----:B------:R-:W5:Y:S04]  /*2e420*/  LDL R23, [R1+0x17c] ;  /* 0x00017c0001177983 */ /* 0x000f680000100800 */
[----:B------:R-:W5:Y:S04]  /*2e430*/  LDL R24, [R1+0x158] ;  /* 0x0001580001187983 */ /* 0x000f680000100800 */
[----:B------:R-:W5:Y:S01]  /*2e440*/  LDL R25, [R1+0x15c] ;  /* 0x00015c0001197983 */ /* 0x000f620000100800 */
[----:B0-----:R-:W-:-:S03]  /*2e450*/  IMAD.MOV.U32 R7, RZ, RZ, R0 ;  /* 0x000000ffff077224 */ /* 0x001fc600078e0000 */
[----:B------:R-:W5:Y:S04]  /*2e460*/  LDL.LU R21, [R1+0xf50] ;  /* 0x000f500001157983 */ /* 0x000f680000300800 */
[----:B------:R-:W5:Y:S04]  /*2e470*/  LDL.LU R0, [R1+0xf4c] ;  /* 0x000f4c0001007983 */ /* 0x000f680000300800 */
[----:B------:R-:W5:Y:S01]  /*2e480*/  LDL.LU R29, [R1+0xf60] ;  /* 0x000f6000011d7983 */ /* 0x000f620000300800 */
[----:B--2---:R-:W-:Y:S02]  /*2e490*/  IMAD.MOV.U32 R6, RZ, RZ, R26 ;  /* 0x000000ffff067224 */ /* 0x004fe400078e001a */
[----:B---3--:R-:W-:Y:S01]  /*2e4a0*/  IMAD.MOV.U32 R4, RZ, RZ, R28 ;  /* 0x000000ffff047224 */ /* 0x008fe200078e001c */
[----:B------:R-:W2:Y:S01]  /*2e4b0*/  LDL.LU R26, [R1+0xf5c] ;  /* 0x000f5c00011a7983 */ /* 0x000ea20000300800 */
[----:B----4-:R-:W-:-:S03]  /*2e4c0*/  IMAD.MOV.U32 R5, RZ, RZ, R27 ;  /* 0x000000ffff057224 */ /* 0x010fc600078e001b */
[----:B------:R-:W3:Y:S04]  /*2e4d0*/  LDL.LU R2, [R1+0xf58] ;  /* 0x000f580001027983 */ /* 0x000ee80000300800 */
[----:B------:R-:W3:Y:S04]  /*2e4e0*/  LDL.LU R27, [R1+0xf54] ;  /* 0x000f5400011b7983 */ /* 0x000ee80000300800 */
[----:B------:R-:W4:Y:S04]  /*2e4f0*/  LDL.LU R3, [R1+0xf68] ;  /* 0x000f680001037983 */ /* 0x000f280000300800 */
[----:B------:R-:W4:Y:S04]  /*2e500*/  LDL.LU R28, [R1+0xf64] ;  /* 0x000f6400011c7983 */ /* 0x000f280000300800 */
[----:B------:R-:W-:Y:S04]  /*2e510*/  STL.64 [R1+0x1158], R6 ;  /* 0x0011580601007387 */ /* 0x000fe80000100a00 */
[----:B------:R0:W-:Y:S04]  /*2e520*/  STL.64 [R1+0x1150], R4 ;  /* 0x0011500401007387 */ /* 0x0001e80000100a00 */
[----:B0-----:R-:W2:Y:S04]  /*2e530*/  LDL.LU R4, [R1+0x140] ;  /* 0x0001400001047983 */ /* 0x001ea80000300800 */
[----:B------:R-:W2:Y:S04]  /*2e540*/  LDL.LU R5, [R1+0x144] ;  /* 0x0001440001057983 */ /* 0x000ea80000300800 */
[----:B------:R-:W2:Y:S04]  /*2e550*/  LDL.LU R6, [R1+0x148] ;  /* 0x0001480001067983 */ /* 0x000ea80000300800 */
[----:B------:R-:W2:Y:S01]  /*2e560*/  LDL.LU R7, [R1+0x14c] ;  /* 0x00014c0001077983 */ /* 0x000ea20000300800 */
[----:B------:R-:W-:-:S02]  /*2e570*/  F2FP.F16.E4M3.UNPACK_B R22, R22 ;  /* 0x00000016ff16723e */ /* 0x000fc400020006ff */
[----:B-----5:R-:W-:Y:S01]  /*2e580*/  F2FP.F16.E4M3.UNPACK_B R23, R23 ;  /* 0x00000017ff17723e */ /* 0x020fe200020006ff */
        /* <DEDUP_REMOVED lines=8> */
[----:B0-----:R-:W5:Y:S04]  /*2e610*/  LDL.LU R8, [R1+0x120] ;  /* 0x0001200001087983 */ /* 0x001f680000300800 */
[----:B------:R-:W5:Y:S04]  /*2e620*/  LDL.LU R9, [R1+0x124] ;  /* 0x0001240001097983 */ /* 0x000f680000300800 */
[----:B------:R-:W5:Y:S04]  /*2e630*/  LDL.LU R10, [R1+0x128] ;  /* 0x00012800010a7983 */ /* 0x000f680000300800 */
[----:B------:R-:W5:Y:S04]  /*2e640*/  LDL.LU R11, [R1+0x12c] ;  /* 0x00012c00010b7983 */ /* 0x000f680000300800 */
[----:B------:R-:W-:Y:S04]  /*2e650*/  STL.64 [R1+0x1108], R14 ;  /* 0x0011080e01007387 */ /* 0x000fe80000100a00 */
[----:B------:R0:W-:Y:S04]  /*2e660*/  STL.64 [R1+0x1100], R12 ;  /* 0x0011000c01007387 */ /* 0x0001e80000100a00 */
[----:B0-----:R-:W3:Y:S04]  /*2e670*/  LDL.LU R12, [R1+0xe0] ;  /* 0x0000e000010c7983 */ /* 0x001ee80000300800 */
[----:B------:R-:W3:Y:S04]  /*2e680*/  LDL.LU R13, [R1+0xe4] ;  /* 0x0000e400010d7983 */ /* 0x000ee80000300800 */
[----:B------:R-:W3:Y:S04]  /*2e690*/  LDL.LU R14, [R1+0xe8] ;  /* 0x0000e800010e7983 */ /* 0x000ee80000300800 */
[----:B------:R-:W3:Y:S01]  /*2e6a0*/  LDL.LU R15, [R1+0xec] ;  /* 0x0000ec00010f7983 */ /* 0x000ee20000300800 */
[----:B--2---:R-:W-:Y:S03]  /*2e6b0*/  HMMA.16816.F32 R4, R16, R22, R4 ;  /* 0x000000161004723c */ /* 0x004fe60000001804 */
[----:B---3--:R-:W-:Y:S04]  /*2e6c0*/  STL.64 [R1+0x1118], R14 ;  /* 0x0011180e01007387 */ /* 0x008fe80000100a00 */
[----:B------:R0:W-:Y:S04]  /*2e6d0*/  STL.64 [R1+0x1110], R12 ;  /* 0x0011100c01007387 */ /* 0x0001e80000100a00 */
        /* <DEDUP_REMOVED lines=10> */
[----:B------:R-:W-:Y:S02]  /*2e780*/  IMAD R0, R0, 0x100, R21 ;  /* 0x0000010000007824 */ /* 0x000fe400078e0215 */
[----:B------:R-:W-:Y:S01]  /*2e790*/  IMAD R26, R26, 0x100, R29 ;  /* 0x000001001a1a7824 */ /* 0x000fe200078e021d */
[----:B------:R-:W2:Y:S04]  /*2e7a0*/  LDL.LU R21, [R1+0x116c] ;  /* 0x00116c0001157983 */ /* 0x000ea80000300800 */
[----:B------:R-:W2:Y:S01]  /*2e7b0*/  LDL.LU R29, [R1+0x1168] ;  /* 0x00116800011d7983 */ /* 0x000ea20000300800 */
[----:B------:R-:W-:Y:S02]  /*2e7c0*/  IMAD R27, R27, 0x100, R2 ;  /* 0x000001001b1b7824 */ /* 0x000fe400078e0202 */
[----:B----4-:R-:W-:Y:S01]  /*2e7d0*/  IMAD R28, R28, 0x100, R3 ;  /* 0x000001001c1c7824 */ /* 0x010fe200078e0203 */
[----:B------:R-:W4:Y:S04]  /*2e7e0*/  LDL.LU R2, [R1+0x1164] ;  /* 0x0011640001027983 */ /* 0x000f280000300800 */
[----:B------:R-:W4:Y:S01]  /*2e7f0*/  LDL.LU R3, [R1+0x1160] ;  /* 0x0011600001037983 */ /* 0x000f220000300800 */
[----:B---3--:R-:W-:Y:S03]  /*2e800*/  HMMA.16816.F32 R16, R16, R24, R4 ;  /* 0x000000181010723c */ /* 0x008fe60000001804 */
[----:B------:R-:W4:Y:S04]  /*2e810*/  LDL.LU.64 R6, [R1+0x1158] ;  /* 0x0011580001067983 */ /* 0x000f280000300a00 */
[----:B------:R-:W4:-:S12]  /*2e820*/  LDL.LU.64 R4, [R1+0x1150] ;  /* 0x0011500001047983 */ /* 0x000f180000300a00 */
[----:B------:R0:W-:Y:S04]  /*2e830*/  STL.64 [R1+0xc0], R16 ;  /* 0x0000c01001007387 */ /* 0x0001e80000100a00 */
[----:B------:R1:W-:Y:S01]  /*2e840*/  STL.64 [R1+0xc8], R18 ;  /* 0x0000c81201007387 */ /* 0x0003e20000100a00 */
[----:B0-----:R-:W-:Y:S02]  /*2e850*/  F2FP.F16.E4M3.UNPACK_B R16, R0 ;  /* 0x00000000ff10723e */ /* 0x001fe400020006ff */
[----:B-1----:R-:W-:Y:S02]  /*2e860*/  F2FP.F16.E4M3.UNPACK_B R18, R26 ;  /* 0x0000001aff12723e */ /* 0x002fe400020006ff */
[----:B------:R-:W-:Y:S02]  /*2e870*/  F2FP.F16.E4M3.UNPACK_B R17, R27 ;  /* 0x0000001bff11723e */ /* 0x000fe400020006ff */
[----:B------:R-:W-:Y:S01]  /*2e880*/  F2FP.F16.E4M3.UNPACK_B R19, R28 ;  /* 0x0000001cff13723e */ /* 0x000fe200020006ff */
[----:B------:R-:W3:Y:S04]  /*2e890*/  LDL.LU R0, [R1+0xf70] ;  /* 0x000f700001007983 */ /* 0x000ee80000300800 */
[----:B------:R-:W2:Y:S04]  /*2e8a0*/  LDL.LU R26, [R1+0xf78] ;  /* 0x000f7800011a7983 */ /* 0x000ea80000300800 */
[----:B------:R-:W2:Y:S04]  /*2e8b0*/  LDL.LU R27, [R1+0xf88] ;  /* 0x000f8800011b7983 */ /* 0x000ea80000300800 */
[----:B------:R-:W2:Y:S01]  /*2e8c0*/  LDL.LU R28, [R1+0xf7c] ;  /* 0x000f7c00011c7983 */ /* 0x000ea20000300800 */
[----:B----4-:R-:W-:-:S15]  /*2e8d0*/  HMMA.16816.F32 R4, R16, R2, R4 ;  /* 0x000000021004723c */ /* 0x010fde0000001804 */
[----:B------:R-:W-:-:S04]  /*2e8e0*/  NOP ;  /* 0x0000000000007918 */ /* 0x000fc80000000000 */
[----:B------:R-:W-:Y:S04]  /*2e8f0*/  STL.64 [R1+0xb0], R4 ;  /* 0x0000b00401007387 */ /* 0x000fe80000100a00 */
[----:B------:R0:W-:Y:S04]  /*2e900*/  STL.64 [R1+0xb8], R6 ;  /* 0x0000b80601007387 */ /* 0x0001e80000100a00 */
[----:B0-----:R-:W4:Y:S04]  /*2e910*/  LDL.LU.64 R6, [R1+0x1148] ;  /* 0x0011480001067983 */ /* 0x001f280000300a00 */
[----:B------:R-:W5:Y:S04]  /*2e920*/  LDL.LU.64 R4, [R1+0x1140] ;  /* 0x0011400001047983 */ /* 0x000f680000300a00 */
[----:B------:R-:W2:Y:S04]  /*2e930*/  LDL.LU R2, [R1+0xf6c] ;  /* 0x000f6c0001027983 */ /* 0x000ea80000300800 */
[----:B------:R-:W2:Y:S01]  /*2e940*/  LDL.LU R3, [R1+0xf80] ;  /* 0x000f800001037983 */ /* 0x000ea20000300800 */
[----:B-----5:R-:W-:-:S15]  /*2e950*/  HMMA.16816.F32 R8, R16, R4, R8 ;  /* 0x000000041008723c */ /* 0x020fde0000001808 */
[----:B------:R-:W-:-:S04]  /*2e960*/  NOP ;  /* 0x0000000000007918 */ /* 0x000fc80000000000 */
[----:B------:R-:W-:Y:S04]  /*2e970*/  STL.64 [R1+0x90], R8 ;  /* 0x0000900801007387 */ /* 0x000fe80000100a00 */
[----:B------:R0:W-:Y:S04]  /*2e980*/  STL.64 [R1+0x98], R10 ;  /* 0x0000980a01007387 */ /* 0x0001e80000100a00 */
[----:B0-----:R-:W4:Y:S04]  /*2e990*/  LDL.LU.64 R10, [R1+0x1138] ;  /* 0x00113800010a7983 */ /* 0x001f280000300a00 */
[----:B------:R-:W4:Y:S04]  /*2e9a0*/  LDL.LU.64 R8, [R1+0x1130] ;  /* 0x0011300001087983 */ /* 0x000f280000300a00 */
[----:B------:R-:W3:Y:S04]  /*2e9b0*/  LDL.LU R4, [R1+0xf74] ;  /* 0x000f740001047983 */ /* 0x000ee80000300800 */
[----:B------:R-:W5:Y:S01]  /*2e9c0*/  LDL.LU R5, [R1+0xf84] ;  /* 0x000f840001057983 */ /* 0x000f620000300800 */
[----:B----4-:R-:W-:-:S15]  /*2e9d0*/  HMMA.16816.F32 R8, R16, R6, R8 ;  /* 0x000000061008723c */ /* 0x010fde0000001808 */
[----:B------:R-:W-:-:S04]  /*2e9e0*/  NOP ;  /* 0x0000000000007918 */ /* 0x000fc80000000000 */
[----:B------:R-:W-:Y:S04]  /*2e9f0*/  STL.64 [R1+0x70], R8 ;  /* 0x0000700801007387 */ /* 0x000fe80000100a00 */
[----:B------:R0:W-:Y:S04]  /*2ea00*/  STL.64 [R1+0x78], R10 ;  /* 0x0000780a01007387 */ /* 0x0001e80000100a00 */
[----:B0-----:R-:W4:Y:S04]  /*2ea10*/  LDL.LU.64 R10, [R1+0x1128] ;  /* 0x00112800010a7983 */ /* 0x001f280000300a00 */
[----:B------:R-:W2:Y:S02]  /*2ea20*/  LDL.LU.64 R8, [R1+0x1120] ;  /* 0x0011200001087983 */ /* 0x000ea40000300a00 */
[----:B--2---:R-:W-:-:S15]  /*2ea30*/  HMMA.16816.F32 R12, R16, R8, R12 ;  /* 0x00000008100c723c */ /* 0x004fde000000180c */
[----:B------:R-:W-:-:S04]  /*2ea40*/  NOP ;  /* 0x0000000000007918 */ /* 0x000fc80000000000 */
[----:B------:R-:W-:Y:S04]  /*2ea50*/  STL.64 [R1+0x50], R12 ;  /* 0x0000500c01007387 */ /* 0x000fe80000100a00 */
[----:B------:R0:W-:Y:S04]  /*2ea60*/  STL.64 [R1+0x58], R14 ;  /* 0x0000580e01007387 */ /* 0x0001e80000100a00 */
[----:B0-----:R-:W4:Y:S04]  /*2ea70*/  LDL.LU.64 R14, [R1+0x1118] ;  /* 0x00111800010e7983 */ /* 0x001f280000300a00 */
[----:B------:R-:W4:Y:S02]  /*2ea80*/  LDL.LU.64 R12, [R1+0x1110] ;  /* 0x00111000010c7983 */ /* 0x000f240000300a00 */
[----:B----4-:R-:W-:Y:S02]  /*2ea90*/  HMMA.16816.F32 R8, R16, R10, R12 ;  /* 0x0000000a1008723c */ /* 0x010fe4000000180c */
[----:B------:R-:W2:Y:S04]  /*2eaa0*/  LDL.LU.64 R14, [R1+0x1108] ;  /* 0x00110800010e7983 */ /* 0x000ea80000300a00 */
[----:B------:R-:W2:-:S13]  /*2eab0*/  LDL.LU.64 R12, [R1+0x1100] ;  /* 0x00110000010c7983 */ /* 0x000e9a0000300a00 */
[----:B------:R0:W-:Y:S04]  /*2eac0*/  STL.64 [R1+0x30], R8 ;  /* 0x0000300801007387 */ /* 0x0001e80000100a00 */
[----:B------:R1:W-:Y:S04]  /*2ead0*/  STL.64 [R1+0x38], R10 ;  /* 0x0000380a01007387 */ /* 0x0003e80000100a00 */
[----:B0-----:R-:W4:Y:S04]  /*2eae0*/  LDL.LU R8, [R1] ;  /* 0x0000000001087983 */ /* 0x001f280000300800 */
[----:B------:R-:W4:Y:S04]  /*2eaf0*/  LDL.LU R9, [R1+0x4] ;  /* 0x0000040001097983 */ /* 0x000f280000300800 */
[----:B-1----:R-:W4:Y:S04]  /*2eb00*/  LDL.LU R10, [R1+0x8] ;  /* 0x00000800010a7983 */ /* 0x002f280000300800 */
[----:B------:R-:W4:Y:S01]  /*2eb10*/  LDL.LU R11, [R1+0xc] ;  /* 0x00000c00010b7983 */ /* 0x000f220000300800 */
[----:B---3--:R-:W-:-:S02]  /*2eb20*/  IMAD R0, R0, 0x100, R4 ;  /* 0x0000010000007824 */ /* 0x008fc400078e0204 */
[----:B-----5:R-:W-:Y:S02]  /*2eb30*/  IMAD R4, R2, 0x100, R5 ;  /* 0x0000010002047824 */ /* 0x020fe400078e0205 */
[----:B------:R-:W-:Y:S01]  /*2eb40*/  IMAD R5, R28, 0x100, R3 ;  /* 0x000001001c057824 */ /* 0x000fe200078e0203 */
[C---:B--2---:R-:W-:Y:S08]  /*2eb50*/  HMMA.16816.F32 R12, R16.reuse, R20, R12 ;  /* 0x00000014100c723c */ /* 0x044ff0000000180c */
[----:B----4-:R-:W-:Y:S11]  /*2eb60*/  HMMA.16816.F32 R8, R16, R22, R8 ;  /* 0x000000161008723c */ /* 0x010ff60000001808 */
[----:B------:R-:W-:Y:S04]  /*2eb70*/  STL.64 [R1+0x10], R12 ;  /* 0x0000100c01007387 */ /* 0x000fe80000100a00 */
[----:B------:R0:W-:Y:S04]  /*2eb80*/  STL.64 [R1+0x18], R14 ;  /* 0x0000180e01007387 */ /* 0x0001e80000100a00 */
[----:B0-----:R-:W2:Y:S04]  /*2eb90*/  LDL.LU.64 R14, [R1+0x10f8] ;  /* 0x0010f800010e7983 */ /* 0x001ea80000300a00 */
[----:B------:R-:W3:Y:S04]  /*2eba0*/  LDL.LU.64 R12, [R1+0x10f0] ;  /* 0x0010f000010c7983 */ /* 0x000ee80000300a00 */
[----:B------:R0:W-:Y:S04]  /*2ebb0*/  STL.64 [R1], R8 ;  /* 0x0000000801007387 */ /* 0x0001e80000100a00 */
[----:B------:R-:W-:Y:S04]  /*2ebc0*/  STL.64 [R1+0x8], R10 ;  /* 0x0000080a01007387 */ /* 0x000fe80000100a00 */
[----:B------:R-:W4:Y:S04]  /*2ebd0*/  LDL.LU R2, [R1+0x1c8] ;  /* 0x0001c80001027983 */ /* 0x000f280000300800 */
[----:B------:R-:W5:Y:S04]  /*2ebe0*/  LDL.LU R3, [R1+0x1cc] ;  /* 0x0001cc0001037983 */ /* 0x000f680000300800 */
[----:B------:R-:W2:Y:S04]  /*2ebf0*/  LDL.LU R7, [R1+0x1ac] ;  /* 0x0001ac0001077983 */ /* 0x000ea80000300800 */
[----:B0-----:R-:W2:Y:S04]  /*2ec00*/  LDL.LU R8, [R1+0x198] ;  /* 0x0001980001087983 */ /* 0x001ea80000300800 */
[----:B------:R-:W2:Y:S04]  /*2ec10*/  LDL.LU R20, [R1+0x60] ;  /* 0x0000600001147983 */ /* 0x000ea80000300800 */
[----:B------:R-:W2:Y:S04]  /*2ec20*/  LDL.LU R21, [R1+0x64] ;  /* 0x0000640001157983 */ /* 0x000ea80000300800 */
[----:B------:R-:W2:Y:S04]  /*2ec30*/  LDL.LU R22, [R1+0x68] ;  /* 0x0000680001167983 */ /* 0x000ea80000300800 */
[----:B------:R-:W2:Y:S04]  /*2ec40*/  LDL.LU R23, [R1+0x6c] ;  /* 0x00006c0001177983 */ /* 0x000ea80000300800 */
[----:B--2---:R-:W-:Y:S04]  /*2ec50*/  STL.64 [R1+0x10c8], R22 ;  /* 0x0010c81601007387 */ /* 0x004fe80000100a00 */
[----:B------:R3:W-:Y:S02]  /*2ec60*/  STL.64 [R1+0x10c0], R20 ;  /* 0x0010c01401007387 */ /* 0x0007e40000100a00 */
[----:B---3--:R-:W-:-:S02]  /*2ec70*/  IMAD.MOV.U32 R20, RZ, RZ, R12 ;  /* 0x000000ffff147224 */ /* 0x008fc400078e000c */
[----:B------:R-:W-:Y:S01]  /*2ec80*/  IMAD.MOV.U32 R21, RZ, RZ, R13 ;  /* 0x000000ffff157224 */ /* 0x000fe200078e000d */
[----:B------:R-:W2:Y:S04]  /*2ec90*/  LDL.LU R12, [R1+0x10ec] ;  /* 0x0010ec00010c7983 */ /* 0x000ea80000300800 */
[----:B------:R-:W2:Y:S01]  /*2eca0*/  LDL.LU R13, [R1+0x10e8] ;  /* 0x0010e800010d7983 */ /* 0x000ea20000300800 */
[----:B------:R-:W-:Y:S02]  /*2ecb0*/  IMAD.MOV.U32 R22, RZ, RZ, R14 ;  /* 0x000000ffff167224 */ /* 0x000fe400078e000e */
[----:B------:R-:W-:Y:S01]  /*2ecc0*/  IMAD.MOV.U32 R23, RZ, RZ, R15 ;  /* 0x000000ffff177224 */ /* 0x000fe200078e000f */
[----:B------:R-:W2:Y:S04]  /*2ecd0*/  LDL.LU R14, [R1+0x10e4] ;  /* 0x0010e400010e7983 */ /* 0x000ea80000300800 */
[----:B------:R-:W2:Y:S04]  /*2ece0*/  LDL.LU R15, [R1+0x10e0] ;  /* 0x0010e000010f7983 */ /* 0x000ea80000300800 */
[----:B------:R-:W-:Y:S04]  /*2ecf0*/  STL.64 [R1+0x10d8], R22 ;  /* 0x0010d81601007387 */ /* 0x000fe80000100a00 */
[----:B------:R0:W-:Y:S04]  /*2ed00*/  STL.64 [R1+0x10d0], R20 ;  /* 0x0010d01401007387 */ /* 0x0001e80000100a00 */
[----:B0-----:R-:W3:Y:S04]  /*2ed10*/  LDL.LU R20, [R1+0x20] ;  /* 0x0000200001147983 */ /* 0x001ee80000300800 */
[----:B------:R-:W3:Y:S04]  /*2ed20*/  LDL.LU R21, [R1+0x24] ;  /* 0x0000240001157983 */ /* 0x000ee80000300800 */
[----:B------:R-:W3:Y:S04]  /*2ed30*/  LDL.LU R22, [R1+0x28] ;  /* 0x0000280001167983 */ /* 0x000ee80000300800 */
[----:B------:R-:W3:Y:S01]  /*2ed40*/  LDL.LU R23, [R1+0x2c] ;  /* 0x00002c0001177983 */ /* 0x000ee20000300800 */
[----:B------:R-:W-:Y:S01]  /*2ed50*/  IMAD R6, R26, 0x100, R27 ;  /* 0x000001001a067824 */ /* 0x000fe200078e021b */
[----:B----4-:R-:W-:-:S02]  /*2ed60*/  F2FP.F16.E4M3.UNPACK_B R2, R2.H1 ;  /* 0x00000002ff02723e */ /* 0x010fc400030006ff */
[----:B-----5:R-:W-:Y:S01]  /*2ed70*/  F2FP.F16.E4M3.UNPACK_B R3, R3.H1 ;  /* 0x00000003ff03723e */ /* 0x020fe200030006ff */
[----:B--2---:R-:W-:Y:S01]  /*2ed80*/  HMMA.16816.F32 R12, R16, R24, R12 ;  /* 0x00000018100c723c */ /* 0x004fe2000000180c */
[----:B------:R-:W-:Y:S02]  /*2ed90*/  F2FP.F16.E4M3.UNPACK_B R16, R0 ;  /* 0x00000000ff10723e */ /* 0x000fe400020006ff */
[----:B------:R-:W-:Y:S02]  /*2eda0*/  F2FP.F16.E4M3.UNPACK_B R18, R4 ;  /* 0x00000004ff12723e */ /* 0x000fe400020006ff */
[----:B------:R-:W-:Y:S02]  /*2edb0*/  F2FP.F16.E4M3.UNPACK_B R17, R5 ;  /* 0x00000005ff11723e */ /* 0x000fe400020006ff */
[----:B------:R-:W-:Y:S01]  /*2edc0*/  F2FP.F16.E4M3.UNPACK_B R19, R6 ;  /* 0x00000006ff13723e */ /* 0x000fe200020006ff */
[----:B------:R-:W2:Y:S04]  /*2edd0*/  LDL.LU R24, [R1+0xa0] ;  /* 0x0000a00001187983 */ /* 0x000ea80000300800 */
[----:B------:R-:W2:Y:S04]  /*2ede0*/  LDL.LU R25, [R1+0xa4] ;  /* 0x0000a40001197983 */ /* 0x000ea80000300800 */
[----:B------:R-:W2:Y:S04]  /*2edf0*/  LDL.LU R26, [R1+0xa8] ;  /* 0x0000a800011a7983 */ /* 0x000ea80000300800 */
[----:B------:R-:W2:Y:S04]  /*2ee00*/  LDL.LU R27, [R1+0xac] ;  /* 0x0000ac00011b7983 */ /* 0x000ea80000300800 */
[----:B------:R-:W4:Y:S04]  /*2ee10*/  LDL.LU R9, [R1+0x19c] ;  /* 0x00019c0001097983 */ /* 0x000f280000300800 */
[----:B------:R-:W5:Y:S04]  /*2ee20*/  LDL.LU R10, [R1+0x188] ;  /* 0x00018800010a7983 */ /* 0x000f680000300800 */
[----:B------:R-:W2:Y:S04]  /*2ee30*/  LDL.LU R11, [R1+0x18c] ;  /* 0x00018c00010b7983 */ /* 0x000ea80000300800 */
[----:B------:R-:W2:Y:S01]  /*2ee40*/  LDL.LU R28, [R1+0x168] ;  /* 0x00016800011c7983 */ /* 0x000ea20000300800 */
[----:B---3--:R-:W-:Y:S03]  /*2ee50*/  HMMA.16816.F32 R20, R16, R2, R20 ;  /* 0x000000021014723c */ /* 0x008fe60000001814 */
[----:B------:R-:W-:Y:S04]  /*2ee60*/  STL.64 [R1+0x1048], R14 ;  /* 0x0010480e01007387 */ /* 0x000fe80000100a00 */
[----:B------:R0:W-:Y:S04]  /*2ee70*/  STL.64 [R1+0x1040], R12 ;  /* 0x0010400c01007387 */ /* 0x0001e80000100a00 */
[----:B0-----:R-:W3:Y:S04]  /*2ee80*/  LDL.LU R12, [R1+0x80] ;  /* 0x00008000010c7983 */ /* 0x001ee80000300800 */
[----:B------:R-:W3:Y:S04]  /*2ee90*/  LDL.LU R13, [R1+0x84] ;  /* 0x00008400010d7983 */ /* 0x000ee80000300800 */
[----:B------:R-:W3:Y:S04]  /*2eea0*/  LDL.LU R14, [R1+0x88] ;  /* 0x00008800010e7983 */ /* 0x000ee80000300800 */
[----:B------:R-:W3:Y:S04]  /*2eeb0*/  LDL.LU R15, [R1+0x8c] ;  /* 0x00008c00010f7983 */ /* 0x000ee80000300800 */
[----:B------:R-:W2:Y:S04]  /*2eec0*/  LDL.LU R0, [R1+0x1a8] ;  /* 0x0001a80001007983 */ /* 0x000ea80000300800 */
[----:B------:R-:W2:Y:S04]  /*2eed0*/  LDL.LU R4, [R1+0x1b8] ;  /* 0x0001b80001047983 */ /* 0x000ea80000300800 */
[----:B------:R-:W3:Y:S04]  /*2eee0*/  LDL.LU R5, [R1+0x1bc] ;  /* 0x0001bc0001057983 */ /* 0x000ee80000300800 */
[----:B------:R-:W-:Y:S04]  /*2eef0*/  STL.64 [R1+0x1c0], R20 ;  /* 0x0001c01401007387 */ /* 0x000fe80000100a00 */
[----:B------:R0:W-:Y:S04]  /*2ef00*/  STL.64 [R1+0x1c8], R22 ;  /* 0x0001c81601007387 */ /* 0x0001e80000100a00 */
[----:B0-----:R-:W4:Y:S04]  /*2ef10*/  LDL.LU.64 R22, [R1+0x10d8] ;  /* 0x0010d80001167983 */ /* 0x001f280000300a00 */
[----:B------:R-:W4:Y:S04]  /*2ef20*/  LDL.LU.64 R20, [R1+0x10d0] ;  /* 0x0010d00001147983 */ /* 0x000f280000300a00 */
[----:B------:R-:W-:Y:S04]  /*2ef30*/  STL [R1+0x10a8], R2 ;  /* 0x0010a80201007387 */ /* 0x000fe80000100800 */
[----:B------:R-:W-:Y:S01]  /*2ef40*/  STL [R1+0x10a4], R3 ;  /* 0x0010a40301007387 */ /* 0x000fe20000100800 */
[----:B--2---:R-:W-:-:S02]  /*2ef50*/  F2FP.F16.E4M3.UNPACK_B R4, R4.H1 ;  /* 0x00000004ff04723e */ /* 0x004fc400030006ff */
[----:B---3--:R-:W-:-:S07]  /*2ef60*/  F2FP.F16.E4M3.UNPACK_B R5, R5.H1 ;  /* 0x00000005ff05723e */ /* 0x008fce00030006ff */
[----:B----4-:R-:W-:-:S15]  /*2ef70*/  HMMA.16816.F32 R20, R16, R4, R20 ;  /* 0x000000041014723c */ /* 0x010fde0000001814 */
        /* <DEDUP_REMOVED lines=9> */
[----:B------:R-:W-:Y:S01]  /*2f010*/  HMMA.16816.F32 R12, R16, R8, R12 ;  /* 0x00000008100c723c */ /* 0x000fe2000000180c */
[----:B-----5:R-:W-:Y:S02]  /*2f020*/  F2FP.F16.E4M3.UNPACK_B R10, R10.H1 ;  /* 0x0000000aff0a723e */ /* 0x020fe400030006ff */
[----:B------:R-:W-:-:S05]  /*2f030*/  F2FP.F16.E4M3.UNPACK_B R11, R11.H1 ;  /* 0x0000000bff0b723e */ /* 0x000fca00030006ff */
[----:B--2---:R-:W-:-:S15]  /*2f040*/  HMMA.16816.F32 R20, R16, R6, R20 ;  /* 0x000000061014723c */ /* 0x004fde0000001814 */
[----:B------:R-:W-:-:S04]  /*2f050*/  NOP ;  /* 0x0000000000007918 */ /* 0x000fc80000000000 */
[----:B------:R-:W-:Y:S04]  /*2f060*/  STL.64 [R1+0x250], R20 ;  /* 0x0002501401007387 */ /* 0x000fe80000100a00 */
[----:B------:R0:W-:Y:S04]  /*2f070*/  STL.64 [R1+0x258], R22 ;  /* 0x0002581601007387 */ /* 0x0001e80000100a00 */
[----:B0-----:R-:W2:Y:S04]  /*2f080*/  LDL.LU R22, [R1+0x178] ;  /* 0x0001780001167983 */ /* 0x001ea80000300800 */
[----:B------:R-:W3:Y:S04]  /*2f090*/  LDL.LU R23, [R1+0x17c] ;  /* 0x00017c0001177983 */ /* 0x000ee80000300800 */
[----:B------:R-:W-:Y:S04]  /*2f0a0*/  STL.64 [R1+0x1098], R6 ;  /* 0x0010980601007387 */ /* 0x000fe80000100a00 */
[----:B------:R0:W-:Y:S04]  /*2f0b0*/  STL.64 [R1+0x1090], R4 ;  /* 0x0010900401007387 */ /* 0x0001e80000100a00 */
[----:B0-----:R-:W4:Y:S04]  /*2f0c0*/  LDL.LU R4, [R1+0xd0] ;  /* 0x0000d00001047983 */ /* 0x001f280000300800 */
[----:B------:R-:W4:Y:S04]  /*2f0d0*/  LDL.LU R5, [R1+0xd4] ;  /* 0x0000d40001057983 */ /* 0x000f280000300800 */
[----:B------:R-:W4:Y:S04]  /*2f0e0*/  LDL.LU R6, [R1+0xd8] ;  /* 0x0000d80001067983 */ /* 0x000f280000300800 */
[----:B------:R-:W4:Y:S04]  /*2f0f0*/  LDL.LU R7, [R1+0xdc] ;  /* 0x0000dc0001077983 */ /* 0x000f280000300800 */
[----:B------:R-:W-:Y:S04]  /*2f100*/  STL.64 [R1+0x240], R12 ;  /* 0x0002400c01007387 */ /* 0x000fe80000100a00 */
[----:B------:R0:W-:Y:S02]  /*2f110*/  STL.64 [R1+0x248], R14 ;  /* 0x0002480e01007387 */ /* 0x0001e40000100a00 */
[----:B0-----:R-:W-:Y:S02]  /*2f120*/  HMMA.16816.F32 R12, R16, R10, R24 ;  /* 0x0000000a100c723c */ /* 0x001fe40000001818 */
[----:B------:R-:W-:Y:S04]  /*2f130*/  STL.64 [R1+0x1078], R10 ;  /* 0x0010780a01007387 */ /* 0x000fe80000100a00 */
[----:B------:R-:W-:Y:S01]  /*2f140*/  STL.64 [R1+0x1070], R8 ;  /* 0x0010700801007387 */ /* 0x000fe20000100a00 */
[----:B------:R-:W-:-:S02]  /*2f150*/  F2FP.F16.E4M3.UNPACK_B R21, R29.H1 ;  /* 0x0000001dff15723e */ /* 0x000fc400030006ff */
[----:B------:R-:W-:-:S10]  /*2f160*/  F2FP.F16.E4M3.UNPACK_B R20, R28.H1 ;  /* 0x0000001cff14723e */ /* 0x000fd400030006ff */
[----:B------:R0:W-:Y:S04]  /*2f170*/  STL.64 [R1+0x230], R12 ;  /* 0x0002300c01007387 */ /* 0x0001e80000100a00 */
[----:B------:R1:W-:Y:S04]  /*2f180*/  STL.64 [R1+0x238], R14 ;  /* 0x0002380e01007387 */ /* 0x0003e80000100a00 */
        /* <DEDUP_REMOVED lines=9> */
[----:B0-----:R-:W2:Y:S04]  /*2f220*/  LDL.LU R12, [R1+0xc0] ;  /* 0x0000c000010c7983 */ /* 0x001ea80000300800 */
[----:B------:R-:W2:Y:S04]  /*2f230*/  LDL.LU R13, [R1+0xc4] ;  /* 0x0000c400010d7983 */ /* 0x000ea80000300800 */
[----:B-1----:R-:W2:Y:S04]  /*2f240*/  LDL.LU R14, [R1+0xc8] ;  /* 0x0000c800010e7983 */ /* 0x002ea80000300800 */
[----:B------:R-:W2:Y:S01]  /*2f250*/  LDL.LU R15, [R1+0xcc] ;  /* 0x0000cc00010f7983 */ /* 0x000ea20000300800 */
[----:B----4-:R-:W-:Y:S03]  /*2f260*/  HMMA.16816.F32 R4, R16, R20, R4 ;  /* 0x000000141004723c */ /* 0x010fe60000001804 */
[----:B--2---:R-:W-:Y:S04]  /*2f270*/  STL.64 [R1+0x10b8], R14 ;  /* 0x0010b80e01007387 */ /* 0x004fe80000100a00 */
[----:B------:R0:W-:Y:S04]  /*2f280*/  STL.64 [R1+0x10b0], R12 ;  /* 0x0010b00c01007387 */ /* 0x0001e80000100a00 */
[----:B0-----:R-:W2:Y:S04]  /*2f290*/  LDL.LU R12, [R1+0xf0] ;  /* 0x0000f000010c7983 */ /* 0x001ea80000300800 */
[----:B------:R-:W2:Y:S04]  /*2f2a0*/  LDL.LU R13, [R1+0xf4] ;  /* 0x0000f400010d7983 */ /* 0x000ea80000300800 */
[----:B------:R-:W2:Y:S04]  /*2f2b0*/  LDL.LU R14, [R1+0xf8] ;  /* 0x0000f800010e7983 */ /* 0x000ea80000300800 */
[----:B------:R-:W2:Y:S04]  /*2f2c0*/  LDL.LU R15, [R1+0xfc] ;  /* 0x0000fc00010f7983 */ /* 0x000ea80000300800 */
[----:B------:R-:W4:Y:S04]  /*2f2d0*/  LDL.LU R8, [R1+0x70] ;  /* 0x0000700001087983 */ /* 0x000f280000300800 */
[----:B------:R0:W-:Y:S04]  /*2f2e0*/  STL.64 [R1+0x220], R4 ;  /* 0x0002200401007387 */ /* 0x0001e80000100a00 */
[----:B------:R1:W-:Y:S04]  /*2f2f0*/  STL.64 [R1+0x228], R6 ;  /* 0x0002280601007387 */ /* 0x0003e80000100a00 */
[----:B------:R-:W4:Y:S04]  /*2f300*/  LDL.LU R9, [R1+0x74] ;  /* 0x0000740001097983 */ /* 0x000f280000300800 */
[----:B------:R-:W4:Y:S04]  /*2f310*/  LDL.LU R10, [R1+0x78] ;  /* 0x00007800010a7983 */ /* 0x000f280000300800 */
[----:B------:R-:W4:Y:S01]  /*2f320*/  LDL.LU R11, [R1+0x7c] ;  /* 0x00007c00010b7983 */ /* 0x000f220000300800 */
[----:B------:R-:W-:-:S02]  /*2f330*/  F2FP.F16.E4M3.UNPACK_B R22, R22.H1 ;  /* 0x00000016ff16723e */ /* 0x000fc400030006ff */
[----:B---3--:R-:W-:Y:S01]  /*2f340*/  F2FP.F16.E4M3.UNPACK_B R23, R23.H1 ;  /* 0x00000017ff17723e */ /* 0x008fe200030006ff */
[----:B0-----:R-:W3:Y:S04]  /*2f350*/  LDL.LU R4, [R1+0xb0] ;  /* 0x0000b00001047983 */ /* 0x001ee80000300800 */
[----:B------:R-:W3:Y:S04]  /*2f360*/  LDL.LU R5, [R1+0xb4] ;  /* 0x0000b40001057983 */ /* 0x000ee80000300800 */
[----:B-1----:R-:W3:Y:S04]  /*2f370*/  LDL.LU R6, [R1+0xb8] ;  /* 0x0000b80001067983 */ /* 0x002ee80000300800 */
[----:B------:R-:W3:Y:S01]  /*2f380*/  LDL.LU R7, [R1+0xbc] ;  /* 0x0000bc0001077983 */ /* 0x000ee20000300800 */
[----:B--2---:R-:W-:Y:S03]  /*2f390*/  HMMA.16816.F32 R12, R16, R22, R12 ;  /* 0x00000016100c723c */ /* 0x004fe6000000180c */
[----:B----4-:R-:W-:Y:S04]  /*2f3a0*/  STL.64 [R1+0x1088], R10 ;  /* 0x0010880a01007387 */ /* 0x010fe80000100a00 */
[----:B------:R0:W-:Y:S04]  /*2f3b0*/  STL.64 [R1+0x1080], R8 ;  /* 0x0010800801007387 */ /* 0x0001e80000100a00 */
[----:B0-----:R-:W2:Y:S04]  /*2f3c0*/  LDL.LU R8, [R1+0x90] ;  /* 0x0000900001087983 */ /* 0x001ea80000300800 */
[----:B------:R-:W2:Y:S04]  /*2f3d0*/  LDL.LU R9, [R1+0x94] ;  /* 0x0000940001097983 */ /* 0x000ea80000300800 */
[----:B------:R-:W2:Y:S04]  /*2f3e0*/  LDL.LU R10, [R1+0x98] ;  /* 0x00009800010a7983 */ /* 0x000ea80000300800 */
[----:B------:R-:W2:Y:S04]  /*2f3f0*/  LDL.LU R11, [R1+0x9c] ;  /* 0x00009c00010b7983 */ /* 0x000ea80000300800 */
[----:B------:R-:W-:Y:S04]  /*2f400*/  STL.64 [R1+0x210], R12 ;  /* 0x0002100c01007387 */ /* 0x000fe80000100a00 */
[----:B------:R0:W-:Y:S04]  /*2f410*/  STL.64 [R1+0x218], R14 ;  /* 0x0002180e01007387 */ /* 0x0001e80000100a00 */
[----:B0-----:R-:W4:Y:S04]  /*2f420*/  LDL.LU.64 R14, [R1+0x10b8] ;  /* 0x0010b800010e7983 */ /* 0x001f280000300a00 */
[----:B------:R-:W4:Y:S04]  /*2f430*/  LDL.LU.64 R12, [R1+0x10b0] ;  /* 0x0010b000010c7983 */ /* 0x000f280000300a00 */
[----:B------:R-:W-:Y:S04]  /*2f440*/  STL.64 [R1+0x1068], R22 ;  /* 0x0010681601007387 */ /* 0x000fe80000100a00 */
[----:B------:R0:W-:Y:S01]  /*2f450*/  STL.64 [R1+0x1060], R20 ;  /* 0x0010601401007387 */ /* 0x0001e20000100a00 */
[----:B-----5:R-:W-:-:S02]  /*2f460*/  F2FP.F16.E4M3.UNPACK_B R24, R24.H1 ;  /* 0x00000018ff18723e */ /* 0x020fc400030006ff */
[----:B------:R-:W-:Y:S01]  /*2f470*/  F2FP.F16.E4M3.UNPACK_B R25, R25.H1 ;  /* 0x00000019ff19723e */ /* 0x000fe200030006ff */
[----:B------:R-:W-:Y:S02]  /*2f480*/  IMAD R0, R0, 0x100, R2 ;  /* 0x0000010000007824 */ /* 0x000fe400078e0202 */
[----:B------:R-:W-:Y:S02]  /*2f490*/  IMAD R26, R26, 0x100, R3 ;  /* 0x000001001a1a7824 */ /* 0x000fe400078e0203 */
[----:B------:R-:W-:Y:S01]  /*2f4a0*/  IMAD R27, R27, 0x100, R29 ;  /* 0x000001001b1b7824 */ /* 0x000fe200078e021d */
[----:B0-----:R-:W5:Y:S04]  /*2f4b0*/  LDL.LU R20, [R1+0x50] ;  /* 0x0000500001147983 */ /* 0x001f680000300800 */
[----:B------:R-:W5:Y:S04]  /*2f4c0*/  LDL.LU R21, [R1+0x54] ;  /* 0x0000540001157983 */ /* 0x000f680000300800 */
[----:B------:R-:W5:Y:S04]  /*2f4d0*/  LDL.LU R22, [R1+0x58] ;  /* 0x0000580001167983 */ /* 0x000f680000300800 */
[----:B------:R-:W5:Y:S04]  /*2f4e0*/  LDL.LU R23, [R1+0x5c] ;  /* 0x00005c0001177983 */ /* 0x000f680000300800 */
[----:B------:R-:W3:Y:S04]  /*2f4f0*/  LDL.LU R2, [R1+0x10a8] ;  /* 0x0010a80001027983 */ /* 0x000ee80000300800 */
[----:B------:R-:W3:Y:S04]  /*2f500*/  LDL.LU R3, [R1+0x10a4] ;  /* 0x0010a40001037983 */ /* 0x000ee80000300800 */
[----:B------:R-:W2:Y:S01]  /*2f510*/  LDL.LU R29, [R1+0x10a0] ;  /* 0x0010a000011d7983 */ /* 0x000ea20000300800 */
[----:B----4-:R-:W-:Y:S03]  /*2f520*/  HMMA.16816.F32 R16, R16, R24, R12 ;  /* 0x000000181010723c */ /* 0x010fe6000000180c */
[----:B------:R-:W4:-:S15]  /*2f530*/  LDL.LU R12, [R1] ;  /* 0x00000000010c7983 */ /* 0x000f1e0000300800 */
[----:B------:R-:W-:Y:S01]  /*2f540*/  NOP ;  /* 0x0000000000007918 */ /* 0x000fe20000000000 */
[----:B------:R0:W-:Y:S04]  /*2f550*/  STL.64 [R1+0x270], R16 ;  /* 0x0002701001007387 */ /* 0x0001e80000100a00 */
[----:B------:R1:W-:Y:S04]  /*2f560*/  STL.64 [R1+0x278], R18 ;  /* 0x0002781201007387 */ /* 0x0003e80000100a00 */
[----:B------:R-:W4:Y:S04]  /*2f570*/  LDL.LU R13, [R1+0x4] ;  /* 0x00000400010d7983 */ /* 0x000f280000300800 */
[----:B------:R-:W4:Y:S04]  /*2f580*/  LDL.LU R14, [R1+0x8] ;  /* 0x00000800010e7983 */ /* 0x000f280000300800 */
[----:B------:R-:W4:Y:S01]  /*2f590*/  LDL.LU R15, [R1+0xc] ;  /* 0x00000c00010f7983 */ /* 0x000f220000300800 */
[----:B--2---:R-:W-:Y:S01]  /*2f5a0*/  IMAD R28, R29, 0x100, R28 ;  /* 0x000001001d1c7824 */ /* 0x004fe200078e021c */
[----:B0-----:R-:W-:-:S02]  /*2f5b0*/  F2FP.F16.E4M3.UNPACK_B R16, R0 ;  /* 0x00000000ff10723e */ /* 0x001fc400020006ff */
[----:B-1----:R-:W-:Y:S02]  /*2f5c0*/  F2FP.F16.E4M3.UNPACK_B R18, R26 ;  /* 0x0000001aff12723e */ /* 0x002fe400020006ff */
[----:B------:R-:W-:Y:S02]  /*2f5d0*/  F2FP.F16.E4M3.UNPACK_B R17, R27 ;  /* 0x0000001bff11723e */ /* 0x000fe400020006ff */
[----:B------:R-:W-:-:S07]  /*2f5e0*/  F2FP.F16.E4M3.UNPACK_B R19, R28 ;  /* 0x0000001cff13723e */ /* 0x000fce00020006ff */
[C---:B---3--:R-:W-:Y:S01]  /*2f5f0*/  HMMA.16816.F32 R4, R16.reuse, R2, R4 ;  /* 0x000000021004723c */ /* 0x048fe20000001804 */
        /* <DEDUP_REMOVED lines=9> */
[----:B------:R-:W4:Y:S02]  /*2f690*/  LDL.LU.64 R4, [R1+0x1090] ;  /* 0x0010900001047983 */ /* 0x000f240000300a00 */
[----:B----4-:R-:W-:-:S15]  /*2f6a0*/  HMMA.16816.F32 R8, R16, R4, R8 ;  /* 0x000000041008723c */ /* 0x010fde0000001808 */
[----:B------:R-:W-:-:S04]  /*2f6b0*/  NOP ;  /* 0x0000000000007918 */ /* 0x000fc80000000000 */
[----:B------:R-:W-:Y:S04]  /*2f6c0*/  STL.64 [R1+0x1f0], R8 ;  /* 0x0001f00801007387 */ /* 0x000fe80000100a00 */
[----:B------:R0:W-:Y:S04]  /*2f6d0*/  STL.64 [R1+0x1f8], R10 ;  /* 0x0001f80a01007387 */ /* 0x0001e80000100a00 */
[----:B0-----:R-:W3:Y:S04]  /*2f6e0*/  LDL.LU.64 R10, [R1+0x1088] ;  /* 0x00108800010a7983 */ /* 0x001ee80000300a00 */
[----:B------:R-:W3:Y:S02]  /*2f6f0*/  LDL.LU.64 R8, [R1+0x1080] ;  /* 0x0010800001087983 */ /* 0x000ee40000300a00 */
[----:B---3--:R-:W-:Y:S02]  /*2f700*/  HMMA.16816.F32 R4, R16, R6, R8 ;  /* 0x000000061004723c */ /* 0x008fe40000001808 */
[----:B------:R-:W3:Y:S04]  /*2f710*/  LDL.LU.64 R10, [R1+0x1078] ;  /* 0x00107800010a7983 */ /* 0x000ee80000300a00 */
        /* <DEDUP_REMOVED lines=11> */
[----:B0-----:R-:W4:Y:S04]  /*2f7d0*/  LDL.LU.64 R22, [R1+0x1068] ;  /* 0x0010680001167983 */ /* 0x001f280000300a00 */
[----:B------:R-:W2:Y:S01]  /*2f7e0*/  LDL.LU.64 R20, [R1+0x1060] ;  /* 0x0010600001147983 */ /* 0x000ea20000300a00 */
[----:B---3--:R-:W-:Y:S03]  /*2f7f0*/  HMMA.16816.F32 R4, R16, R10, R4 ;  /* 0x0000000a1004723c */ /* 0x008fe60000001804 */
[----:B------:R-:W3:Y:S04]  /*2f800*/  LDL.LU R10, [R1+0xe68] ;  /* 0x000e6800010a7983 */ /* 0x000ee80000300800 */
[----:B------:R-:W5:-:S12]  /*2f810*/  LDL.LU R11, [R1+0xe64] ;  /* 0x000e6400010b7983 */ /* 0x000f580000300800 */
[----:B------:R-:W-:Y:S04]  /*2f820*/  STL.64 [R1+0x110], R4 ;  /* 0x0001100401007387 */ /* 0x000fe80000100a00 */
[----:B------:R0:W-:Y:S04]  /*2f830*/  STL.64 [R1+0x118], R6 ;  /* 0x0001180601007387 */ /* 0x0001e80000100a00 */
[----:B------:R-:W3:Y:S04]  /*2f840*/  LDL.LU R8, [R1+0xe60] ;  /* 0x000e600001087983 */ /* 0x000ee80000300800 */
[----:B------:R-:W3:Y:S04]  /*2f850*/  LDL.LU R9, [R1+0xe5c] ;  /* 0x000e5c0001097983 */ /* 0x000ee80000300800 */
[----:B0-----:R-:W3:Y:S04]  /*2f860*/  LDL.LU R6, [R1+0xe70] ;  /* 0x000e700001067983 */ /* 0x001ee80000300800 */
        /* <DEDUP_REMOVED lines=17> */
[----:B------:R-:W2:Y:S01]  /*2f980*/  LDL.LU R21, [R1+0xe6c] ;  /* 0x000e6c0001157983 */ /* 0x000ea20000300800 */
[----:B----4-:R-:W-:-:S15]  /*2f990*/  HMMA.16816.F32 R12, R16, R22, R12 ;  /* 0x00000016100c723c */ /* 0x010fde000000180c */
[----:B------:R-:W-:-:S04]  /*2f9a0*/  NOP ;  /* 0x0000000000007918 */ /* 0x000fc80000000000 */
[----:B------:R-:W-:Y:S04]  /*2f9b0*/  STL.64 [R1+0xf0], R12 ;  /* 0x0000f00c01007387 */ /* 0x000fe80000100a00 */
[----:B------:R0:W-:Y:S04]  /*2f9c0*/  STL.64 [R1+0xf8], R14 ;  /* 0x0000f80e01007387 */ /* 0x0001e80000100a00 */
[----:B0-----:R-:W4:Y:S04]  /*2f9d0*/  LDL.LU.64 R14, [R1+0x1048] ;  /* 0x00104800010e7983 */ /* 0x001f280000300a00 */
[----:B------:R-:W4:Y:S04]  /*2f9e0*/  LDL.LU.64 R12, [R1+0x1040] ;  /* 0x00104000010c7983 */ /* 0x000f280000300a00 */
[----:B------:R-:W4:Y:S01]  /*2f9f0*/  LDL.LU R23, [R1+0xe74] ;  /* 0x000e740001177983 */ /* 0x000f220000300800 */
[----:B------:R-:W-:-:S04]  /*2fa00*/  USHF.L.U32 UR12, UR10, 0x7, URZ ;  /* 0x000000070a0c7899 */ /* 0x000fc800080006ff */
[----:B------:R-:W-:Y:S02]  /*2fa10*/  USHF.R.S32.HI UR13, URZ, 0x1f, UR12 ;  /* 0x0000001fff0d7899 */ /* 0x000fe4000801140c */
[----:B--2---:R-:W-:Y:S02]  /*2fa20*/  IADD3 R20, P3, PT, R20, UR12, RZ ;  /* 0x0000000c14147c10 */ /* 0x004fe4000ff7e0ff */
[----:B------:R-:W-:Y:S02]  /*2fa30*/  IADD3 R21, P2, PT, R21, UR12, RZ ;  /* 0x0000000c15157c10 */ /* 0x000fe4000ff5e0ff */
[----:B---3--:R-:W-:Y:S02]  /*2fa40*/  IADD3 R10, P1, PT, R10, UR12, RZ ;  /* 0x0000000c0a0a7c10 */ /* 0x008fe4000ff3e0ff */
[----:B-----5:R-:W-:Y:S02]  /*2fa50*/  IADD3 R11, P0, PT, R11, UR12, RZ ;  /* 0x0000000c0b0b7c10 */ /* 0x020fe4000ff1e0ff */
[----:B------:R-:W-:-:S02]  /*2fa60*/  IADD3 R8, P4, PT, R8, UR12, RZ ;  /* 0x0000000c08087c10 */ /* 0x000fc4000ff9e0ff */
[----:B------:R-:W-:Y:S02]  /*2fa70*/  IADD3 R9, P6, PT, R9, UR12, RZ ;  /* 0x0000000c09097c10 */ /* 0x000fe4000ffde0ff */
[----:B------:R-:W-:Y:S02]  /*2fa80*/  IADD3.X R4, PT, PT, R4, UR13, RZ, P3, !PT ;  /* 0x0000000d04047c10 */ /* 0x000fe40009ffe4ff */
[----:B------:R-:W-:Y:S02]  /*2fa90*/  IADD3 R5, P3, PT, R5, UR12, RZ ;  /* 0x0000000c05057c10 */ /* 0x000fe4000ff7e0ff */
[----:B------:R-:W-:Y:S02]  /*2faa0*/  IADD3.X R2, PT, PT, R2, UR13, RZ, P2, !PT ;  /* 0x0000000d02027c10 */ /* 0x000fe400097fe4ff */
[----:B------:R-:W-:Y:S02]  /*2fab0*/  IADD3 R3, P2, PT, R3, UR12, RZ ;  /* 0x0000000c03037c10 */ /* 0x000fe4000ff5e0ff */
[----:B------:R-:W-:-:S02]  /*2fac0*/  IADD3.X R28, PT, PT, R28, UR13, RZ, P1, !PT ;  /* 0x0000000d1c1c7c10 */ /* 0x000fc40008ffe4ff */
[----:B------:R-:W-:Y:S01]  /*2fad0*/  IADD3 R27, P1, PT, R27, UR12, RZ ;  /* 0x0000000c1b1b7c10 */ /* 0x000fe2000ff3e0ff */
[----:B----4-:R-:W-:Y:S01]  /*2fae0*/  HMMA.16816.F32 R12, R16, R24, R12 ;  /* 0x00000018100c723c */ /* 0x010fe2000000180c */
[----:B------:R-:W-:-:S04]  /*2faf0*/  IADD3 R23, P5, PT, R23, UR12, RZ ;  /* 0x0000000c17177c10 */ /* 0x000fc8000ffbe0ff */
[----:B------:R-:W-:Y:S02]  /*2fb00*/  IADD3.X R6, PT, PT, R6, UR13, RZ, P5, !PT ;  /* 0x0000000d06067c10 */ /* 0x000fe4000affe4ff */
[----:B------:R-:W-:-:S12]  /*2fb10*/  IADD3 R7, P5, PT, R7, UR12, RZ ;  /* 0x0000000c07077c10 */ /* 0x000fd8000ffbe0ff */
[----:B------:R-:W-:Y:S04]  /*2fb20*/  STL.64 [R1+0xd0], R12 ;  /* 0x0000d00c01007387 */ /* 0x000fe80000100a00 */
[----:B------:R-:W-:Y:S04]  /*2fb30*/  STL.64 [R1+0xd8], R14 ;  /* 0x0000d80e01007387 */ /* 0x000fe80000100a00 */
        /* <DEDUP_REMOVED lines=15> */
[----:B------:R-:W2:Y:S01]  /*2fc30*/  LDL.LU R16, [R1+0xe2c] ;  /* 0x000e2c0001107983 */ /* 0x000ea20000300800 */
[----:B------:R-:W-:-:S02]  /*2fc40*/  IADD3.X R26, PT, PT, R26, UR13, RZ, P0, !PT ;  /* 0x0000000d1a1a7c10 */ /* 0x000fc400087fe4ff */
[----:B------:R-:W-:-:S03]  /*2fc50*/  IADD3 R0, P0, PT, R0, UR12, RZ ;  /* 0x0000000c00007c10 */ /* 0x000fc6000ff1e0ff */
[----:B------:R-:W-:Y:S04]  /*2fc60*/  STL [R1+0x71c], R26 ;  /* 0x00071c1a01007387 */ /* 0x000fe80000100800 */
[----:B--2---:R0:W-:Y:S04]  /*2fc70*/  STL [R1+0x1034], R16 ;  /* 0x0010341001007387 */ /* 0x0041e80000100800 */
[----:B------:R-:W-:Y:S04]  /*2fc80*/  STL [R1+0xe3c], R0 ;  /* 0x000e3c0001007387 */ /* 0x000fe80000100800 */
[----:B0-----:R-:W2:Y:S01]  /*2fc90*/  LDL.LU R16, [R1+0x714] ;  /* 0x0007140001107983 */ /* 0x001ea20000300800 */
[----:B------:R-:W-:-:S05]  /*2fca0*/  IADD3.X R29, PT, PT, R29, UR13, RZ, P4, !PT ;  /* 0x0000000d1d1d7c10 */ /* 0x000fca000a7fe4ff */
[----:B------:R-:W-:Y:S04]  /*2fcb0*/  STL [R1+0x718], R29 ;  /* 0x0007181d01007387 */ /* 0x000fe80000100800 */
        /* <DEDUP_REMOVED lines=30> */
[----:B--2---:R-:W-:-:S05]  /*2fea0*/  IADD3 R16, P4, PT, R16, UR12, RZ ;  /* 0x0000000c10107c10 */ /* 0x004fca000ff9e0ff */
[----:B------:R0:W-:Y:S04]  /*2feb0*/  STL [R1+0xe34], R16 ;  /* 0x000e341001007387 */ /* 0x0001e80000100800 */
[----:B0-----:R-:W2:Y:S02]  /*2fec0*/  LDL.LU R16, [R1+0x1038] ;  /* 0x0010380001107983 */ /* 0x001ea40000300800 */
[----:B--2---:R-:W-:-:S05]  /*2fed0*/  IADD3.X R16, PT, PT, R16, UR13, RZ, P6, !PT ;  /* 0x0000000d10107c10 */ /* 0x004fca000b7fe4ff */
[----:B------:R0:W-:Y:S04]  /*2fee0*/  STL [R1+0x714], R16 ;  /* 0x0007141001007387 */ /* 0x0001e80000100800 */
[----:B0-----:R-:W2:Y:S01]  /*2fef0*/  LDL.LU R16, [R1+0x1034] ;  /* 0x0010340001107983 */ /* 0x001ea20000300800 */
[----:B---3--:R-:W-:Y:S02]  /*2ff00*/  IADD3.X R17, PT, PT, R17, UR13, RZ, P5, !PT ;  /* 0x0000000d11117c10 */ /* 0x008fe4000affe4ff */
[----:B----4-:R-:W-:Y:S02]  /*2ff10*/  IADD3 R18, P5, PT, R18, UR12, RZ ;  /* 0x0000000c12127c10 */ /* 0x010fe4000ffbe0ff */
[----:B-----5:R-:W-:Y:S02]  /*2ff20*/  IADD3.X R19, PT, PT, R19, UR13, RZ, P3, !PT ;  /* 0x0000000d13137c10 */ /* 0x020fe40009ffe4ff */
[----:B------:R-:W-:-:S02]  /*2ff30*/  IADD3 R24, P3, PT, R24, UR12, RZ ;  /* 0x0000000c18187c10 */ /* 0x000fc4000ff7e0ff */
[----:B------:R-:W-:Y:S02]  /*2ff40*/  IADD3.X R25, PT, PT, R25, UR13, RZ, P2, !PT ;  /* 0x0000000d19197c10 */ /* 0x000fe400097fe4ff */
[----:B------:R-:W-:Y:S02]  /*2ff50*/  IADD3 R12, P2, PT, R12, UR12, RZ ;  /* 0x0000000c0c0c7c10 */ /* 0x000fe4000ff5e0ff */
[----:B------:R-:W-:Y:S02]  /*2ff60*/  IADD3.X R13, PT, PT, R13, UR13, RZ, P1, !PT ;  /* 0x0000000d0d0d7c10 */ /* 0x000fe40008ffe4ff */
[----:B------:R-:W-:Y:S02]  /*2ff70*/  IADD3 R14, P1, PT, R14, UR12, RZ ;  /* 0x0000000c0e0e7c10 */ /* 0x000fe4000ff3e0ff */
[----:B------:R-:W-:Y:S02]  /*2ff80*/  IADD3.X R15, PT, PT, R15, UR13, RZ, P0, !PT ;  /* 0x0000000d0f0f7c10 */ /* 0x000fe400087fe4ff */
        /* <DEDUP_REMOVED lines=14> */
[----:B--2---:R-:W-:-:S05]  /*30070*/  IADD3 R16, P6, PT, R16, UR12, RZ ;  /* 0x0000000c10107c10 */ /* 0x004fca000ffde0ff */
[----:B------:R0:W-:Y:S04]  /*30080*/  STL [R1+0xe2c], R16 ;  /* 0x000e2c1001007387 */ /* 0x0001e80000100800 */
        /* <DEDUP_REMOVED lines=8> */
[----:B------:R-:W-:-:S03]  /*30110*/  IADD3.X R21, PT, PT, R21, UR13, RZ, P6, !PT ;  /* 0x0000000d15157c10 */ /* 0x000fc6000b7fe4ff */
[----:B------:R-:W-:Y:S01]  /*30120*/  STL [R1+0xe38], R15 ;  /* 0x000e380f01007387 */ /* 0x000fe20000100800 */
[----:B------:R-:W-:-:S03]  /*30130*/  IADD3 R10, P6, PT, R10, UR12, RZ ;  /* 0x0000000c0a0a7c10 */ /* 0x000fc6000ffde0ff */
        /* <DEDUP_REMOVED lines=16> */
[----:B0-----:R-:W2:Y:S01]  /*30240*/  LDL.LU R16, [R1+0xde0] ;  /* 0x000de00001107983 */ /* 0x001ea20000300800 */
[----:B------:R-:W-:-:S02]  /*30250*/  IADD3 R26, P4, PT, R26, UR12, RZ ;  /* 0x0000000c1a1a7c10 */ /* 0x000fc4000ff9e0ff */
[----:B------:R-:W-:-:S03]  /*30260*/  IADD3.X R0, PT, PT, R0, UR13, RZ, P6, !PT ;  /* 0x0000000d00007c10 */ /* 0x000fc6000b7fe4ff */
[----:B------:R-:W-:Y:S04]  /*30270*/  STL [R1+0xdc4], R26 ;  /* 0x000dc41a01007387 */ /* 0x000fe80000100800 */
[----:B--2---:R0:W-:Y:S04]  /*30280*/  STL [R1+0x102c], R16 ;  /* 0x00102c1001007387 */ /* 0x0041e80000100800 */
[----:B------:R-:W-:Y:S04]  /*30290*/  STL [R1+0xdf0], R0 ;  /* 0x000df00001007387 */ /* 0x000fe80000100800 */
[----:B0-----:R-:W2:Y:S01]  /*302a0*/  LDL.LU R16, [R1+0xdb4] ;  /* 0x000db40001107983 */ /* 0x001ea20000300800 */
[----:B------:R-:W-:-:S05]  /*302b0*/  IADD3 R29, P6, PT, R29, UR12, RZ ;  /* 0x0000000c1d1d7c10 */ /* 0x000fca000ffde0ff */
        /* <DEDUP_REMOVED lines=31> */
[----:B--2---:R-:W-:-:S05]  /*304b0*/  IADD3.X R16, PT, PT, R16, UR13, RZ, P5, !PT ;  /* 0x0000000d10107c10 */ /* 0x004fca000affe4ff */
[----:B------:R0:W-:Y:S04]  /*304c0*/  STL [R1+0xde8], R16 ;  /* 0x000de81001007387 */ /* 0x0001e80000100800 */
[----:B0-----:R-:W2:Y:S02]  /*304d0*/  LDL.LU R16, [R1+0x1030] ;  /* 0x0010300001107983 */ /* 0x001ea40000300800 */
[----:B--2---:R-:W-:-:S05]  /*304e0*/  IADD3 R16, P5, PT, R16, UR12, RZ ;  /* 0x0000000c10107c10 */ /* 0x004fca000ffbe0ff */
[----:B------:R0:W-:Y:S04]  /*304f0*/  STL [R1+0xdb4], R16 ;  /* 0x000db41001007387 */ /* 0x0001e80000100800 */
[----:B0-----:R-:W2:Y:S01]  /*30500*/  LDL.LU R16, [R1+0x102c] ;  /* 0x00102c0001107983 */ /* 0x001ea20000300800 */
[----:B----4-:R-:W-:Y:S02]  /*30510*/  IADD3.X R18, PT, PT, R18, UR13, RZ, P2, !PT ;  /* 0x0000000d12127c10 */ /* 0x010fe400097fe4ff */
[----:B-----5:R-:W-:Y:S02]  /*30520*/  IADD3 R19, P2, PT, R19, UR12, RZ ;  /* 0x0000000c13137c10 */ /* 0x020fe4000ff5e0ff */
[----:B---3--:R-:W-:Y:S02]  /*30530*/  IADD3.X R24, PT, PT, R24, UR13, RZ, P1, !PT ;  /* 0x0000000d18187c10 */ /* 0x008fe40008ffe4ff */
        /* <DEDUP_REMOVED lines=19> */
[----:B--2---:R-:W-:Y:S02]  /*30670*/  IADD3.X R16, PT, PT, R16, UR13, RZ, P3, !PT ;  /* 0x0000000d10107c10 */ /* 0x004fe40009ffe4ff */
[----:B------:R-:W-:-:S03]  /*30680*/  IADD3 R17, P3, PT, R17, UR12, RZ ;  /* 0x0000000c11117c10 */ /* 0x000fc6000ff7e0ff */
        /* <DEDUP_REMOVED lines=1345> */
[----:B------:R-:W-:Y:S01]  /*35aa0*/  IADD3 R21, P5, PT, R21, UR12, RZ ;  /* 0x0000000c15157c10 */ /* 0x000fe2000ffbe0ff */
[----:B------:R-:W-:Y:S01]  /*35ab0*/  USHF.L.U32 UR7, UR11, 0x7, URZ ;  /* 0x000000070b077899 */ /* 0x000fe200080006ff */
[----:B------:R-:W-:Y:S02]  /*35ac0*/  IADD3.X R8, PT, PT, R8, UR13, RZ, P2, !PT ;  /* 0x0000000d08087c10 */ /* 0x000fe400097fe4ff */
[----:B------:R-:W-:Y:S02]  /*35ad0*/  IADD3 R9, P2, PT, R9, UR12, RZ ;  /* 0x0000000c09097c10 */ /* 0x000fe4000ff5e0ff */
[----:B------:R-:W-:Y:S02]  /*35ae0*/  IADD3.X R6, PT, PT, R6, UR13, RZ, P1, !PT ;  /* 0x0000000d06067c10 */ /* 0x000fe40008ffe4ff */
[----:B------:R-:W-:-:S02]  /*35af0*/  IADD3 R7, P1, PT, R7, UR12, RZ ;  /* 0x0000000c07077c10 */ /* 0x000fc4000ff3e0ff */
[----:B------:R-:W-:Y:S02]  /*35b00*/  IADD3.X R4, PT, PT, R4, UR13, RZ, P0, !PT ;  /* 0x0000000d04047c10 */ /* 0x000fe400087fe4ff */
[----:B------:R-:W-:Y:S02]  /*35b10*/  IADD3 R5, P0, PT, R5, UR7, RZ ;  /* 0x0000000705057c10 */ /* 0x000fe4000ff1e0ff */
[----:B------:R-:W-:Y:S02]  /*35b20*/  IADD3.X R2, PT, PT, R2, UR13, RZ, P4, !PT ;  /* 0x0000000d02027c10 */ /* 0x000fe4000a7fe4ff */
[----:B------:R-:W-:Y:S02]  /*35b30*/  IADD3.X R3, PT, PT, R3, UR13, RZ, P6, !PT ;  /* 0x0000000d03037c10 */ /* 0x000fe4000b7fe4ff */
[----:B------:R-:W-:Y:S02]  /*35b40*/  IADD3.X R28, PT, PT, R28, UR13, RZ, P5, !PT ;  /* 0x0000000d1c1c7c10 */ /* 0x000fe4000affe4ff */
[----:B--2---:R-:W-:-:S02]  /*35b50*/  IADD3.X R16, PT, PT, R16, UR13, RZ, P3, !PT ;  /* 0x0000000d10107c10 */ /* 0x004fc40009ffe4ff */
        /* <DEDUP_REMOVED lines=25> */
[----:B------:R-:W-:Y:S04]  /*35cf0*/  STL [R1+0x70c], R5 ;  /* 0x00070c0501007387 */ /* 0x000fe80000100800 */
[----:B------:R-:W-:Y:S04]  /*35d00*/  STL [R1+0xec0], R2 ;  /* 0x000ec00201007387 */ /* 0x000fe80000100800 */
[----:B------:R-:W-:Y:S04]  /*35d10*/  STL [R1+0xec8], R3 ;  /* 0x000ec80301007387 */ /* 0x000fe80000100800 */
[----:B------:R-:W-:Y:S04]  /*35d20*/  STL [R1+0xed0], R28 ;  /* 0x000ed01c01007387 */ /* 0x000fe80000100800 */
[----:B------:R-:W-:Y:S04]  /*35d30*/  STL [R1+0xed8], R27 ;  /* 0x000ed81b01007387 */ /* 0x000fe80000100800 */
[----:B0-----:R-:W2:Y:S01]  /*35d40*/  LDL.LU R16, [R1+0x700] ;  /* 0x0007000001107983 */ /* 0x001ea20000300800 */
[----:B------:R-:W-:-:S02]  /*35d50*/  IADD3.X R26, PT, PT, R26, UR13, RZ, P2, !PT ;  /* 0x0000000d1a1a7c10 */ /* 0x000fc400097fe4ff */
[----:B------:R-:W-:-:S03]  /*35d60*/  IADD3.X R0, PT, PT, R0, UR13, RZ, P1, !PT ;  /* 0x0000000d00007c10 */ /* 0x000fc60008ffe4ff */
[----:B------:R-:W-:Y:S01]  /*35d70*/  STL [R1+0xee0], R26 ;  /* 0x000ee01a01007387 */ /* 0x000fe20000100800 */
[----:B------:R-:W-:-:S04]  /*35d80*/  UIADD3 UR5, UPT, UPT, UR16, 0x7f, URZ ;  /* 0x0000007f10057890 */ /* 0x000fc8000fffe0ff */
[----:B------:R-:W-:Y:S01]  /*35d90*/  USHF.R.S32.HI UR6, URZ, 0x1f, UR5 ;  /* 0x0000001fff067899 */ /* 0x000fe20008011405 */
[----:B--2---:R0:W-:Y:S04]  /*35da0*/  STL [R1+0xfb4], R16 ;  /* 0x000fb41001007387 */ /* 0x0041e80000100800 */
[----:B------:R-:W-:Y:S04]  /*35db0*/  STL [R1+0xee8], R0 ;  /* 0x000ee80001007387 */ /* 0x000fe80000100800 */
[----:B0-----:R-:W2:Y:S01]  /*35dc0*/  LDL.LU R16, [R1+0x704] ;  /* 0x0007040001107983 */ /* 0x001ea20000300800 */
[----:B------:R-:W-:-:S02]  /*35dd0*/  ULEA.HI UR6, UR6, UR5, URZ, 0x7 ;  /* 0x0000000506067291 */ /* 0x000fc4000f8f38ff */
[----:B------:R-:W-:-:S06]  /*35de0*/  USHF.R.S32.HI UR5, URZ, 0x1f, UR7 ;  /* 0x0000001fff057899 */ /* 0x000fcc0008011407 */
        /* <DEDUP_REMOVED lines=35> */
[----:B--2---:R-:W-:-:S05]  /*36020*/  IADD3 R16, P6, PT, R16, UR7, RZ ;  /* 0x0000000710107c10 */ /* 0x004fca000ffde0ff */
[----:B------:R0:W-:Y:S04]  /*36030*/  STL [R1+0x704], R16 ;  /* 0x0007041001007387 */ /* 0x0001e80000100800 */
[----:B0-----:R-:W2:Y:S01]  /*36040*/  LDL.LU R16, [R1+0xfb4] ;  /* 0x000fb40001107983 */ /* 0x001ea20000300800 */
[----:B---3--:R-:W-:Y:S02]  /*36050*/  IADD3 R17, P2, PT, R17, UR7, RZ ;  /* 0x0000000711117c10 */ /* 0x008fe4000ff5e0ff */
[----:B----4-:R-:W-:Y:S02]  /*36060*/  IADD3 R18, P3, PT, R18, UR7, RZ ;  /* 0x0000000712127c10 */ /* 0x010fe4000ff7e0ff */
[----:B-----5:R-:W-:Y:S02]  /*36070*/  IADD3 R19, P5, PT, R19, UR7, RZ ;  /* 0x0000000713137c10 */ /* 0x020fe4000ffbe0ff */
[----:B------:R-:W-:-:S02]  /*36080*/  IADD3.X R24, PT, PT, R24, UR5, RZ, P0, !PT ;  /* 0x0000000518187c10 */ /* 0x000fc400087fe4ff */
[----:B------:R-:W-:Y:S02]  /*36090*/  IADD3 R25, P4, PT, R25, UR7, RZ ;  /* 0x0000000719197c10 */ /* 0x000fe4000ff9e0ff */
[----:B------:R-:W-:Y:S02]  /*360a0*/  IADD3.X R12, PT, PT, R12, UR5, RZ, P6, !PT ;  /* 0x000000050c0c7c10 */ /* 0x000fe4000b7fe4ff */
[----:B------:R-:W-:Y:S02]  /*360b0*/  IADD3 R13, P0, PT, R13, UR7, RZ ;  /* 0x000000070d0d7c10 */ /* 0x000fe4000ff1e0ff */
[----:B------:R-:W-:Y:S02]  /*360c0*/  IADD3.X R22, PT, PT, R22, UR5, RZ, P2, !PT ;  /* 0x0000000516167c10 */ /* 0x000fe400097fe4ff */
[----:B------:R-:W-:Y:S02]  /*360d0*/  IADD3 R23, P2, PT, R23, UR7, RZ ;  /* 0x0000000717177c10 */ /* 0x000fe4000ff5e0ff */
        /* <DEDUP_REMOVED lines=12> */
[----:B--2---:R-:W-:-:S05]  /*361a0*/  IADD3 R16, P1, PT, R16, UR7, RZ ;  /* 0x0000000710107c10 */ /* 0x004fca000ff3e0ff */
[----:B------:R0:W-:Y:S04]  /*361b0*/  STL [R1+0x700], R16 ;  /* 0x0007001001007387 */ /* 0x0001e80000100800 */
        /* <DEDUP_REMOVED lines=95> */
[----:B------:R-:W-:-:S02]  /*367b0*/  IADD3.X R27, PT, PT, R27, UR5, RZ, P2, !PT ;  /* 0x000000051b1b7c10 */ /* 0x000fc400097fe4ff */
[----:B------:R-:W-:Y:S02]  /*367c0*/  IADD3.X R26, PT, PT, R26, UR5, RZ, P3, !PT ;  /* 0x000000051a1a7c10 */ /* 0x000fe40009ffe4ff */
[----:B------:R-:W-:Y:S02]  /*367d0*/  IADD3.X R29, PT, PT, R29, UR5, RZ, P4, !PT ;  /* 0x000000051d1d7c10 */ /* 0x000fe4000a7fe4ff */
[----:B------:R-:W-:Y:S01]  /*367e0*/  IADD3.X R0, PT, PT, R0, UR5, RZ, P5, !PT ;  /* 0x0000000500007c10 */ /* 0x000fe2000affe4ff */
[----:B------:R-:W-:Y:S02]  /*367f0*/  UIADD3 UR4, UPT, UPT, UR4, 0x1, URZ ;  /* 0x0000000104047890 */ /* 0x000fe4000fffe0ff */
[----:B------:R-:W-:-:S04]  /*36800*/  USHF.R.S32.HI UR6, URZ, 0x7, UR6 ;  /* 0x00000007ff067899 */ /* 0x000fc80008011406 */
[----:B------:R-:W-:Y:S01]  /*36810*/  UISETP.NE.U32.AND UP0, UPT, UR4, UR6, UPT ;  /* 0x000000060400728c */ /* 0x000fe2000bf05070 */
[----:B--2---:R-:W-:-:S05]  /*36820*/  IADD3 R16, P0, PT, R16, UR7, RZ ;  /* 0x0000000710107c10 */ /* 0x004fca000ff1e0ff */
[----:B------:R0:W-:Y:S04]  /*36830*/  STL [R1+0x66c], R16 ;  /* 0x00066c1001007387 */ /* 0x0001e80000100800 */
[----:B------:R0:W-:Y:S04]  /*36840*/  STL [R1+0x6a4], R17 ;  /* 0x0006a41101007387 */ /* 0x0001e80000100800 */
[----:B------:R0:W-:Y:S04]  /*36850*/  STL [R1+0x664], R18 ;  /* 0x0006641201007387 */ /* 0x0001e80000100800 */
[----:B------:R0:W-:Y:S04]  /*36860*/  STL [R1+0x69c], R19 ;  /* 0x00069c1301007387 */ /* 0x0001e80000100800 */
[----:B------:R0:W-:Y:S04]  /*36870*/  STL [R1+0x65c], R24 ;  /* 0x00065c1801007387 */ /* 0x0001e80000100800 */
[----:B------:R0:W-:Y:S04]  /*36880*/  STL [R1+0x694], R25 ;  /* 0x0006941901007387 */ /* 0x0001e80000100800 */
[----:B------:R0:W-:Y:S01]  /*36890*/  STL [R1+0x654], R12 ;  /* 0x0006540c01007387 */ /* 0x0001e20000100800 */
[----:B------:R-:W-:-:S03]  /*368a0*/  IADD3.X R23, PT, PT, R23, UR5, RZ, P0, !PT ;  /* 0x0000000517177c10 */ /* 0x000fc600087fe4ff */
[----:B------:R0:W-:Y:S01]  /*368b0*/  STL [R1+0x68c], R13 ;  /* 0x00068c0d01007387 */ /* 0x0001e20000100800 */
[----:B------:R-:W-:-:S03]  /*368c0*/  IADD3 R20, P0, PT, R20, UR7, RZ ;  /* 0x0000000714147c10 */ /* 0x000fc6000ff1e0ff */
[----:B------:R0:W-:Y:S04]  /*368d0*/  STL [R1+0x64c], R14 ;  /* 0x00064c0e01007387 */ /* 0x0001e80000100800 */
        /* <DEDUP_REMOVED lines=21> */
[----:B------:R-:W-:Y:S05]  /*36a30*/  BRA.U UP0, `(.L_x_1) ;  /* 0xfffffe3500e87547 */ /* 0x000fea000b83ffff */
.L_x_0:
[----:B0-----:R-:W2:Y:S01]  /*36a40*/  LDL.LU R4, [R1+0x1c0] ;  /* 0x0001c00001047983 */ /* 0x001ea20000300800 */
[----:B------:R-:W0:Y:S01]  /*36a50*/  S2UR UR5, SR_CgaCtaId ;  /* 0x00000000000579c3 */ /* 0x000e220000008800 */
[----:B------:R-:W-:Y:S01]  /*36a60*/  UMOV UR4, 0x400 ;  /* 0x0000040000047882 */ /* 0x000fe20000000000 */
[----:B------:R-:W1:Y:S01]  /*36a70*/  LDCU.128 UR12, c[0x0][0x390] ;  /* 0x00007200ff0c77ac */ /* 0x000e620008000c00 */
[----:B------:R-:W2:Y:S04]  /*36a80*/  LDL.LU R3, [R1+0x1c4] ;  /* 0x0001c40001037983 */ /* 0x000ea80000300800 */
[----:B------:R-:W4:Y:S04]  /*36a90*/  LDL.LU R2, [R1+0x1c8] ;  /* 0x0001c80001027983 */ /* 0x000f280000300800 */
[----:B------:R-:W4:Y:S04]  /*36aa0*/  LDL.LU R0, [R1+0x1cc] ;  /* 0x0001cc0001007983 */ /* 0x000f280000300800 */
[----:B------:R-:W-:Y:S04]  /*36ab0*/  STL [R1+0xfe4], R20 ;  /* 0x000fe41401007387 */ /* 0x000fe80000100800 */
[----:B------:R-:W-:Y:S01]  /*36ac0*/  STL [R1+0xfe0], R23 ;  /* 0x000fe01701007387 */ /* 0x000fe20000100800 */
[----:B------:R-:W-:Y:S01]  /*36ad0*/  BAR.SYNC.DEFER_BLOCKING 0x0 ;  /* 0x0000000000007b1d */ /* 0x000fe20000010000 */
[----:B--2---:R-:W-:-:S05]  /*36ae0*/  F2FP.SATFINITE.E4M3.F32.PACK_AB_MERGE_C R16, R3, R4, RZ ;  /* 0x000000040310723e */ /* 0x004fca00048070ff */
[----:B------:R-:W-:Y:S01]  /*36af0*/  STL [R1+0xfe8], R16 ;  /* 0x000fe81001007387 */ /* 0x000fe20000100800 */
[----:B----4-:R-:W-:-:S03]  /*36b00*/  F2FP.SATFINITE.E4M3.F32.PACK_AB_MERGE_C R0, R0, R2, RZ ;  /* 0x000000020000723e */ /* 0x010fc600048070ff */
[----:B------:R-:W2:Y:S04]  /*36b10*/  LDL.LU R18, [R1+0x264] ;  /* 0x0002640001127983 */ /* 0x000ea80000300800 */
[----:B------:R-:W4:Y:S04]  /*36b20*/  LDL.LU R21, [R1+0x268] ;  /* 0x0002680001157983 */ /* 0x000f280000300800 */
[----:B------:R-:W-:Y:S04]  /*36b30*/  STL [R1+0x4], R0 ;  /* 0x0000040001007387 */ /* 0x000fe80000100800 */
[----:B----4-:R4:W-:Y:S04]  /*36b40*/  STL [R1+0x105c], R21 ;  /* 0x00105c1501007387 */ /* 0x0109e80000100800 */
[----:B----4-:R-:W2:Y:S04]  /*36b50*/  LDL.LU R21, [R1+0x260] ;  /* 0x0002600001157983 */ /* 0x010ea80000300800 */
[----:B------:R-:W4:Y:S04]  /*36b60*/  LDL.LU R17, [R1+0x26c] ;  /* 0x00026c0001117983 */ /* 0x000f280000300800 */
[----:B---3--:R-:W3:Y:S04]  /*36b70*/  LDL.LU R19, [R1+0x254] ;  /* 0x0002540001137983 */ /* 0x008ee80000300800 */
[----:B------:R-:W5:Y:S04]  /*36b80*/  LDL.LU R29, [R1+0x25c] ;  /* 0x00025c00011d7983 */ /* 0x000f680000300800 */
[----:B-----5:R5:W-:Y:S04]  /*36b90*/  STL [R1+0x1058], R29 ;  /* 0x0010581d01007387 */ /* 0x020be80000100800 */
[----:B-----5:R-:W3:Y:S04]  /*36ba0*/  LDL.LU R29, [R1+0x250] ;  /* 0x00025000011d7983 */ /* 0x020ee80000300800 */
[----:B------:R-:W5:Y:S04]  /*36bb0*/  LDL.LU R9, [R1+0x234] ;  /* 0x0002340001097983 */ /* 0x000f680000300800 */
[----:B-----5:R5:W-:Y:S04]  /*36bc0*/  STL [R1+0x1044], R9 ;  /* 0x0010440901007387 */ /* 0x020be80000100800 */
[----:B-----5:R-:W5:Y:S04]  /*36bd0*/  LDL.LU R9, [R1+0x24c] ;  /* 0x00024c0001097983 */ /* 0x020f680000300800 */
[----:B-----5:R5:W-:Y:S04]  /*36be0*/  STL [R1+0x104c], R9 ;  /* 0x00104c0901007387 */ /* 0x020be80000100800 */
[----:B-----5:R-:W5:Y:S04]  /*36bf0*/  LDL.LU R9, [R1+0x244] ;  /* 0x0002440001097983 */ /* 0x020f680000300800 */
[----:B-----5:R5:W-:Y:S04]  /*36c00*/  STL [R1+0x1054], R9 ;  /* 0x0010540901007387 */ /* 0x020be80000100800 */
[----:B-----5:R-:W5:Y:S04]  /*36c10*/  LDL.LU R9, [R1+0x258] ;  /* 0x0002580001097983 */ /* 0x020f680000300800 */
[----:B------:R-:W2:Y:S04]  /*36c20*/  LDL.LU R27, [R1+0x238] ;  /* 0x00023800011b7983 */ /* 0x000ea80000300800 */
[----:B--2---:R2:W-:Y:S04]  /*36c30*/  STL [R1+0x1040], R27 ;  /* 0x0010401b01007387 */ /* 0x0045e80000100800 */
[----:B--2---:R-:W2:Y:S04]  /*36c40*/  LDL.LU R27, [R1+0x230] ;  /* 0x00023000011b7983 */ /* 0x004ea80000300800 */
[----:B--2---:R2:W-:Y:S04]  /*36c50*/  STL [R1+0x1048], R27 ;  /* 0x0010481b01007387 */ /* 0x0045e80000100800 */
[----:B--2---:R-:W2:Y:S04]  /*36c60*/  LDL.LU R27, [R1+0x248] ;  /* 0x00024800011b7983 */ /* 0x004ea80000300800 */
[----:B--2---:R2:W-:Y:S04]  /*36c70*/  STL [R1+0x1050], R27 ;  /* 0x0010501b01007387 */ /* 0x0045e80000100800 */
[----:B--2---:R-:W2:Y:S04]  /*36c80*/  LDL.LU R27, [R1+0x240] ;  /* 0x00024000011b7983 */ /* 0x004ea80000300800 */
[----:B------:R-:W2:Y:S04]  /*36c90*/  LDL.LU R22, [R1+0x23c] ;  /* 0x00023c0001167983 */ /* 0x000ea80000300800 */
[----:B------:R-:W2:Y:S04]  /*36ca0*/  LDL.LU R7, [R1+0x224] ;  /* 0x0002240001077983 */ /* 0x000ea80000300800 */
[----:B------:R-:W2:Y:S04]  /*36cb0*/  LDL.LU R26, [R1+0x22c] ;  /* 0x00022c00011a7983 */ /* 0x000ea80000300800 */
[----:B--2---:R2:W-:Y:S04]  /*36cc0*/  STL [R1+0x103c], R26 ;  /* 0x00103c1a01007387 */ /* 0x0045e80000100800 */
[----:B--2---:R-:W2:Y:S04]  /*36cd0*/  LDL.LU R26, [R1+0x220] ;  /* 0x00022000011a7983 */ /* 0x004ea80000300800 */
        /* <DEDUP_REMOVED lines=49> */
[----:B------:R-:W2:Y:S01]  /*36ff0*/  LDL.LU R16, [R1+0x108] ;  /* 0x0001080001107983 */ /* 0x000ea20000300800 */
[----:B------:R-:W-:-:S03]  /*37000*/  F2FP.SATFINITE.E4M3.F32.PACK_AB_MERGE_C R18, R18, R21, RZ ;  /* 0x000000151212723e */ /* 0x000fc600048070ff */
[----:B--2---:R2:W-:Y:S04]  /*37010*/  STL [R1+0xfec], R16 ;  /* 0x000fec1001007387 */ /* 0x0045e80000100800 */
[----:B--2---:R-:W2:Y:S04]  /*37020*/  LDL.LU R16, [R1+0x100] ;  /* 0x0001000001107983 */ /* 0x004ea80000300800 */
[----:B------:R-:W2:Y:S04]  /*37030*/  LDL.LU R13, [R1+0x10c] ;  /* 0x00010c00010d7983 */ /* 0x000ea80000300800 */
[----:B------:R-:W2:Y:S04]  /*37040*/  LDL.LU R20, [R1+0xf0] ;  /* 0x0000f00001147983 */ /* 0x000ea80000300800 */
[----:B------:R-:W2:Y:S04]  /*37050*/  LDL.LU R14, [R1+0xf4] ;  /* 0x0000f400010e7983 */ /* 0x000ea80000300800 */
[----:B------:R-:W2:Y:S04]  /*37060*/  LDL.LU R23, [R1+0xf8] ;  /* 0x0000f80001177983 */ /* 0x000ea80000300800 */
[----:B------:R-:W2:Y:S04]  /*37070*/  LDL.LU R15, [R1+0xfc] ;  /* 0x0000fc00010f7983 */ /* 0x000ea80000300800 */
[----:B------:R-:W2:Y:S04]  /*37080*/  LDL.LU R28, [R1+0xd0] ;  /* 0x0000d000011c7983 */ /* 0x000ea80000300800 */
[----:B------:R-:W2:Y:S04]  /*37090*/  LDL.LU R24, [R1+0xd4] ;  /* 0x0000d40001187983 */ /* 0x000ea80000300800 */
[----:B------:R-:W4:Y:S01]  /*370a0*/  LDL.LU R21, [R1+0x105c] ;  /* 0x00105c0001157983 */ /* 0x000f220000300800 */
[----:B---3--:R-:W-:-:S02]  /*370b0*/  F2FP.SATFINITE.E4M3.F32.PACK_AB_MERGE_C R19, R19, R29, RZ ;  /* 0x0000001d1313723e */ /* 0x008fc400048070ff */
[----:B----4-:R-:W-:Y:S02]  /*370c0*/  F2FP.SATFINITE.E4M3.F32.PACK_AB_MERGE_C R17, R17, R21, RZ ;  /* 0x000000151111723e */ /* 0x010fe400048070ff */
[----:B------:R-:W3:Y:S04]  /*370d0*/  LDL.LU R21, [R1+0xd8] ;  /* 0x0000d80001157983 */ /* 0x000ee80000300800 */
[----:B------:R4:W-:Y:S04]  /*370e0*/  STL [R1], R17 ;  /* 0x0000001101007387 */ /* 0x0009e80000100800 */
[----:B----4-:R-:W3:Y:S04]  /*370f0*/  LDL.LU R17, [R1+0xdc] ;  /* 0x0000dc0001117983 */ /* 0x010ee80000300800 */
[----:B------:R-:W5:Y:S02]  /*37100*/  LDL.LU R29, [R1+0x1058] ;  /* 0x00105800011d7983 */ /* 0x000f640000300800 */
[----:B-----5:R-:W-:-:S02]  /*37110*/  F2FP.SATFINITE.E4M3.F32.PACK_AB_MERGE_C R29, R29, R9, RZ ;  /* 0x000000091d1d723e */ /* 0x020fc400048070ff */
[----:B------:R-:W4:Y:S02]  /*37120*/  LDL.LU R9, [R1+0x1054] ;  /* 0x0010540001097983 */ /* 0x000f240000300800 */
[----:B----4-:R-:W-:Y:S02]  /*37130*/  F2FP.SATFINITE.E4M3.F32.PACK_AB_MERGE_C R9, R9, R27, RZ ;  /* 0x0000001b0909723e */ /* 0x010fe400048070ff */
[----:B------:R-:W4:Y:S04]  /*37140*/  LDL.LU R27, [R1+0x1050] ;  /* 0x00105000011b7983 */ /* 0x000f280000300800 */
[----:B------:R5:W-:Y:S04]  /*37150*/  STL [R1+0x34], R9 ;  /* 0x0000340901007387 */ /* 0x000be80000100800 */
[----:B-----5:R-:W4:Y:S02]  /*37160*/  LDL.LU R9, [R1+0x104c] ;  /* 0x00104c0001097983 */ /* 0x020f240000300800 */
[----:B----4-:R-:W-:-:S02]  /*37170*/  F2FP.SATFINITE.E4M3.F32.PACK_AB_MERGE_C R9, R9, R27, RZ ;  /* 0x0000001b0909723e */ /* 0x010fc400048070ff */
[----:B------:R-:W4:Y:S04]  /*37180*/  LDL.LU R27, [R1+0x1048] ;  /* 0x00104800011b7983 */ /* 0x000f280000300800 */
[----:B------:R5:W-:Y:S04]  /*37190*/  STL [R1+0x38], R9 ;  /* 0x0000380901007387 */ /* 0x000be80000100800 */
[----:B-----5:R-:W4:Y:S01]  /*371a0*/  LDL.LU R9, [R1+0x1044] ;  /* 0x0010440001097983 */ /* 0x020f220000300800 */
[----:B------:R-:W-:Y:S02]  /*371b0*/  F2FP.SATFINITE.E4M3.F32.PACK_AB_MERGE_C R7, R7, R26, RZ ;  /* 0x0000001a0707723e */ /* 0x000fe400048070ff */
[----:B----4-:R-:W-:-:S02]  /*371c0*/  F2FP.SATFINITE.E4M3.F32.PACK_AB_MERGE_C R9, R9, R27, RZ ;  /* 0x0000001b0909723e */ /* 0x010fc400048070ff */
[----:B------:R-:W4:Y:S04]  /*371d0*/  LDL.LU R27, [R1+0x1040] ;  /* 0x00104000011b7983 */ /* 0x000f280000300800 */
[----:B------:R-:W5:Y:S01]  /*371e0*/  LDL.LU R26, [R1+0x103c] ;  /* 0x00103c00011a7983 */ /* 0x000f620000300800 */
[----:B--2---:R-:W-:Y:S02]  /*371f0*/  F2FP.SATFINITE.E4M3.F32.PACK_AB_MERGE_C R14, R14, R20, RZ ;  /* 0x000000140e0e723e */ /* 0x004fe400048070ff */
[----:B------:R-:W-:Y:S02]  /*37200*/  F2FP.SATFINITE.E4M3.F32.PACK_AB_MERGE_C R15, R15, R23, RZ ;  /* 0x000000170f0f723e */ /* 0x000fe400048070ff */
[----:B------:R-:W-:Y:S02]  /*37210*/  F2FP.SATFINITE.E4M3.F32.PACK_AB_MERGE_C R28, R24, R28, RZ ;  /* 0x0000001c181c723e */ /* 0x000fe400048070ff */
[----:B------:R-:W-:-:S02]  /*37220*/  LOP3.LUT R18, R18, 0xffff, RZ, 0xc0, !PT ;  /* 0x0000ffff12127812 */ /* 0x000fc400078ec0ff */
[----:B------:R-:W-:Y:S02]  /*37230*/  LOP3.LUT R19, R19, 0xffff, RZ, 0xc0, !PT ;  /* 0x0000ffff13137812 */ /* 0x000fe400078ec0ff */
[----:B---3--:R-:W-:Y:S02]  /*37240*/  F2FP.SATFINITE.E4M3.F32.PACK_AB_MERGE_C R17, R17, R21, RZ ;  /* 0x000000151111723e */ /* 0x008fe400048070ff */
[----:B------:R-:W-:Y:S02]  /*37250*/  LOP3.LUT R9, R9, 0xffff, RZ, 0xc0, !PT ;  /* 0x0000ffff09097812 */ /* 0x000fe400078ec0ff */
[----:B------:R-:W-:Y:S02]  /*37260*/  LOP3.LUT R7, R7, 0xffff, RZ, 0xc0, !PT ;  /* 0x0000ffff07077812 */ /* 0x000fe400078ec0ff */
[----:B----4-:R-:W-:Y:S02]  /*37270*/  F2FP.SATFINITE.E4M3.F32.PACK_AB_MERGE_C R27, R22, R27, RZ ;  /* 0x0000001b161b723e */ /* 0x010fe400048070ff */
[----:B------:R-:W2:Y:S01]  /*37280*/  S2R R22, SR_TID.X ;  /* 0x0000000000167919 */ /* 0x000ea20000002100 */
[----:B-----5:R-:W-:-:S02]  /*37290*/  F2FP.SATFINITE.E4M3.F32.PACK_AB_MERGE_C R26, R26, R5, RZ ;  /* 0x000000051a1a723e */ /* 0x020fc400048070ff */
[----:B------:R-:W3:Y:S02]  /*372a0*/  LDL.LU R5, [R1+0x1038] ;  /* 0x0010380001057983 */ /* 0x000ee40000300800 */
[----:B---3--:R-:W-:Y:S02]  /*372b0*/  F2FP.SATFINITE.E4M3.F32.PACK_AB_MERGE_C R5, R5, R25, RZ ;  /* 0x000000190505723e */ /* 0x008fe400048070ff */
[----:B------:R-:W3:Y:S02]  /*372c0*/  LDL.LU R25, [R1+0x1034] ;  /* 0x0010340001197983 */ /* 0x000ee40000300800 */
[----:B---3--:R-:W-:Y:S02]  /*372d0*/  F2FP.SATFINITE.E4M3.F32.PACK_AB_MERGE_C R25, R25, R3, RZ ;  /* 0x000000031919723e */ /* 0x008fe400048070ff */
[----:B------:R-:W3:Y:S02]  /*372e0*/  LDL.LU R3, [R1+0x1030] ;  /* 0x0010300001037983 */ /* 0x000ee40000300800 */
[----:B---3--:R-:W-:-:S02]  /*372f0*/  F2FP.SATFINITE.E4M3.F32.PACK_AB_MERGE_C R3, R3, R0, RZ ;  /* 0x000000000303723e */ /* 0x008fc400048070ff */
[----:B------:R-:W3:Y:S04]  /*37300*/  LDL.LU R0, [R1+0x102c] ;  /* 0x00102c0001007983 */ /* 0x000ee80000300800 */
[----:B------:R4:W-:Y:S04]  /*37310*/  STL [R1+0x2c], R3 ;  /* 0x00002c0301007387 */ /* 0x0009e80000100800 */
[----:B----4-:R-:W3:Y:S02]  /*37320*/  LDL.LU R3, [R1+0x1028] ;  /* 0x0010280001037983 */ /* 0x010ee40000300800 */
[----:B---3--:R-:W-:-:S02]  /*37330*/  F2FP.SATFINITE.E4M3.F32.PACK_AB_MERGE_C R3, R3, R0, RZ ;  /* 0x000000000303723e */ /* 0x008fc400048070ff */
[----:B------:R-:W3:Y:S04]  /*37340*/  LDL.LU R0, [R1+0x1024] ;  /* 0x0010240001007983 */ /* 0x000ee80000300800 */
[----:B------:R4:W-:Y:S04]  /*37350*/  STL [R1+0x30], R3 ;  /* 0x0000300301007387 */ /* 0x0009e80000100800 */
[----:B----4-:R-:W3:Y:S02]  /*37360*/  LDL.LU R3, [R1+0x1020] ;  /* 0x0010200001037983 */ /* 0x010ee40000300800 */
[----:B---3--:R-:W-:-:S02]  /*37370*/  F2FP.SATFINITE.E4M3.F32.PACK_AB_MERGE_C R3, R3, R0, RZ ;  /* 0x000000000303723e */ /* 0x008fc400048070ff */
[----:B------:R-:W3:Y:S02]  /*37380*/  LDL.LU R0, [R1+0x101c] ;  /* 0x00101c0001007983 */ /* 0x000ee40000300800 */
[----:B---3--:R-:W-:Y:S02]  /*37390*/  F2FP.SATFINITE.E4M3.F32.PACK_AB_MERGE_C R0, R0, R2, RZ ;  /* 0x000000020000723e */ /* 0x008fe400048070ff */
[----:B------:R-:W3:Y:S02]  /*373a0*/  LDL.LU R2, [R1+0x1018] ;  /* 0x0010180001027983 */ /* 0x000ee40000300800 */
[----:B---3--:R-:W-:Y:S02]  /*373b0*/  F2FP.SATFINITE.E4M3.F32.PACK_AB_MERGE_C R2, R2, R4, RZ ;  /* 0x000000040202723e */ /* 0x008fe400048070ff */
[----:B------:R-:W3:Y:S02]  /*373c0*/  LDL.LU R4, [R1+0x1014] ;  /* 0x0010140001047983 */ /* 0x000ee40000300800 */
[----:B---3--:R-:W-:-:S02]  /*373d0*/  F2FP.SATFINITE.E4M3.F32.PACK_AB_MERGE_C R4, R4, R6, RZ ;  /* 0x000000060404723e */ /* 0x008fc400048070ff */
        /* <DEDUP_REMOVED lines=21> */
[----:B------:R-:W4:Y:S04]  /*37530*/  LDL.LU R20, [R1+0xfe4] ;  /* 0x000fe40001147983 */ /* 0x000f280000300800 */
[----:B------:R-:W5:Y:S01]  /*37540*/  LDL.LU R23, [R1+0xfe0] ;  /* 0x000fe00001177983 */ /* 0x000f620000300800 */
[----:B------:R-:W-:Y:S02]  /*37550*/  LOP3.LUT R24, R6, 0xffff, RZ, 0xc0, !PT ;  /* 0x0000ffff06187812 */ /* 0x000fe400078ec0ff */
[----:B------:R-:W-:Y:S01]  /*37560*/  PRMT R6, R19, 0x3340, R1 ;  /* 0x0000334013067816 */ /* 0x000fe20000000001 */
[----:B------:R0:W-:Y:S04]  /*37570*/  STL [R1+0xfd0], R28 ;  /* 0x000fd01c01007387 */ /* 0x0001e80000100800 */
[----:B0-----:R-:W2:Y:S04]  /*37580*/  LDL.LU R28, [R1] ;  /* 0x00000000011c7983 */ /* 0x001ea80000300800 */
[----:B------:R-:W-:Y:S04]  /*37590*/  STL [R1+0xfcc], R17 ;  /* 0x000fcc1101007387 */ /* 0x000fe80000100800 */
[----:B------:R-:W-:Y:S01]  /*375a0*/  STL [R1+0x8], R24 ;  /* 0x0000081801007387 */ /* 0x000fe20000100800 */
[----:B------:R-:W-:-:S02]  /*375b0*/  LOP3.LUT R5, R5, 0xffff, RZ, 0xc0, !PT ;  /* 0x0000ffff05057812 */ /* 0x000fc400078ec0ff */
[----:B------:R-:W-:Y:S02]  /*375c0*/  LOP3.LUT R3, R3, 0xffff, RZ, 0xc0, !PT ;  /* 0x0000ffff03037812 */ /* 0x000fe400078ec0ff */
[----:B------:R-:W-:Y:S02]  /*375d0*/  LOP3.LUT R2, R2, 0xffff, RZ, 0xc0, !PT ;  /* 0x0000ffff02027812 */ /* 0x000fe400078ec0ff */
[----:B---3--:R-:W-:-:S04]  /*375e0*/  LOP3.LUT R16, R16, 0xffff, RZ, 0xc0, !PT ;  /* 0x0000ffff10107812 */ /* 0x008fc800078ec0ff */
[----:B------:R-:W-:-:S04]  /*375f0*/  PRMT R21, R16, 0x3340, R18 ;  /* 0x0000334010157816 */ /* 0x000fc80000000012 */
[----:B------:R-:W-:-:S05]  /*37600*/  PRMT R21, R21, 0x5410, R6 ;  /* 0x0000541015157816 */ /* 0x000fca0000000006 */
[----:B------:R0:W-:Y:S04]  /*37610*/  STL [R1+0x24], R21 ;  /* 0x0000241501007387 */ /* 0x0001e80000100800 */
[----:B0-----:R-:W3:Y:S01]  /*37620*/  LDL.LU R21, [R1+0x4] ;  /* 0x0000040001157983 */ /* 0x001ee20000300800 */
[----:B------:R-:W0:Y:S01]  /*37630*/  S2R R6, SR_TID.X ;  /* 0x0000000000067919 */ /* 0x000e220000002100 */
[----:B--2---:R-:W-:Y:S02]  /*37640*/  LOP3.LUT R17, R22, 0x60, RZ, 0xc0, !PT ;  /* 0x0000006016117812 */ /* 0x004fe400078ec0ff */
[----:B----4-:R-:W-:Y:S02]  /*37650*/  PRMT R20, R5, 0x3340, R20 ;  /* 0x0000334005147816 */ /* 0x010fe40000000014 */
[----:B------:R-:W-:-:S02]  /*37660*/  PRMT R22, R9, 0x3340, R7 ;  /* 0x0000334009167816 */ /* 0x000fc40000000007 */
[----:B-----5:R-:W-:Y:S02]  /*37670*/  PRMT R23, R24, 0x3340, R23 ;  /* 0x0000334018177816 */ /* 0x020fe40000000017 */
[----:B------:R-:W-:Y:S02]  /*37680*/  PRMT R24, R3, 0x3340, R2 ;  /* 0x0000334003187816 */ /* 0x000fe40000000002 */
[----:B------:R-:W-:Y:S02]  /*37690*/  PRMT R20, R22, 0x5410, R20 ;  /* 0x0000541016147816 */ /* 0x000fe40000000014 */
[----:B------:R-:W-:Y:S02]  /*376a0*/  LOP3.LUT R22, R29, 0xffff, RZ, 0xc0, !PT ;  /* 0x0000ffff1d167812 */ /* 0x000fe400078ec0ff */
[----:B------:R-:W-:Y:S01]  /*376b0*/  LOP3.LUT R14, R14, 0xffff, RZ, 0xc0, !PT ;  /* 0x0000ffff0e0e7812 */ /* 0x000fe200078ec0ff */
[----:B0-----:R-:W-:-:S05]  /*376c0*/  IMAD.SHL.U32 R6, R6, 0x4, RZ ;  /* 0x0000000406067824 */ /* 0x001fca00078e00ff */
[----:B------:R-:W-:-:S05]  /*376d0*/  LOP3.LUT R6, R6, 0x38, RZ, 0xc0, !PT ;  /* 0x0000003806067812 */ /* 0x000fca00078ec0ff */
[----:B------:R-:W-:Y:S01]  /*376e0*/  IMAD R6, R17, 0x10, R6 ;  /* 0x0000001011067824 */ /* 0x000fe200078e0206 */
[----:B------:R-:W-:Y:S02]  /*376f0*/  PRMT R17, R24, 0x5410, R23 ;  /* 0x0000541018117816 */ /* 0x000fe40000000017 */
[----:B------:R-:W-:Y:S02]  /*37700*/  LOP3.LUT R24, R27, 0xffff, RZ, 0xc0, !PT ;  /* 0x0000ffff1b187812 */ /* 0x000fe400078ec0ff */
[----:B------:R-:W-:Y:S04]  /*37710*/  STL [R1+0xfd4], R6 ;  /* 0x000fd40601007387 */ /* 0x000fe80000100800 */
[----:B------:R-:W-:Y:S01]  /*37720*/  STL [R1+0x20], R20 ;  /* 0x0000201401007387 */ /* 0x000fe20000100800 */
[----:B------:R-:W-:-:S03]  /*37730*/  PRMT R23, R14, 0x3340, R1 ;  /* 0x000033400e177816 */ /* 0x000fc60000000001 */
[----:B------:R-:W-:Y:S04]  /*37740*/  STL [R1+0xfd8], R17 ;  /* 0x000fd81101007387 */ /* 0x000fe80000100800 */
[----:B------:R-:W-:Y:S04]  /*37750*/  STL [R1+0x10], R22 ;  /* 0x0000101601007387 */ /* 0x000fe80000100800 */
[----:B------:R-:W-:Y:S04]  /*37760*/  STL [R1+0xc], R24 ;  /* 0x00000c1801007387 */ /* 0x000fe80000100800 */
[----:B------:R0:W-:Y:S02]  /*37770*/  STL [R1+0xfdc], R14 ;  /* 0x000fdc0e01007387 */ /* 0x0001e40000100800 */
[----:B0-----:R-:W0:Y:S01]  /*37780*/  S2R R14, SR_TID.X ;  /* 0x00000000000e7919 */ /* 0x001e220000002100 */
[----:B------:R-:W-:-:S02]  /*37790*/  LOP3.LUT R10, R10, 0xffff, RZ, 0xc0, !PT ;  /* 0x0000ffff0a0a7812 */ /* 0x000fc400078ec0ff */
[----:B------:R-:W-:Y:S02]  /*377a0*/  LOP3.LUT R12, R12, 0xffff, RZ, 0xc0, !PT ;  /* 0x0000ffff0c0c7812 */ /* 0x000fe400078ec0ff */
[----:B------:R-:W-:Y:S02]  /*377b0*/  LOP3.LUT R20, R28, 0xffff, RZ, 0xc0, !PT ;  /* 0x0000ffff1c147812 */ /* 0x000fe400078ec0ff */
[----:B------:R-:W-:Y:S02]  /*377c0*/  LOP3.LUT R17, R26, 0xffff, RZ, 0xc0, !PT ;  /* 0x0000ffff1a117812 */ /* 0x000fe400078ec0ff */
[----:B------:R-:W-:Y:S02]  /*377d0*/  LOP3.LUT R6, R25, 0xffff, RZ, 0xc0, !PT ;  /* 0x0000ffff19067812 */ /* 0x000fe400078ec0ff */
[----:B------:R-:W-:Y:S02]  /*377e0*/  LOP3.LUT R29, R0, 0xffff, RZ, 0xc0, !PT ;  /* 0x0000ffff001d7812 */ /* 0x000fe400078ec0ff */
[----:B------:R-:W-:-:S02]  /*377f0*/  LOP3.LUT R4, R4, 0xffff, RZ, 0xc0, !PT ;  /* 0x0000ffff04047812 */ /* 0x000fc400078ec0ff */
[----:B------:R-:W-:Y:S02]  /*37800*/  LOP3.LUT R28, R8, 0xffff, RZ, 0xc0, !PT ;  /* 0x0000ffff081c7812 */ /* 0x000fe400078ec0ff */
[----:B------:R-:W-:Y:S02]  /*37810*/  PRMT R27, R10, 0x3340, R12 ;  /* 0x000033400a1b7816 */ /* 0x000fe4000000000c */
[----:B------:R-:W-:Y:S02]  /*37820*/  PRMT R0, R22, 0x3340, R1 ;  /* 0x0000334016007816 */ /* 0x000fe40000000001 */
[----:B------:R-:W-:Y:S02]  /*37830*/  PRMT R25, R24, 0x3340, R17 ;  /* 0x0000334018197816 */ /* 0x000fe40000000011 */
[--C-:B------:R-:W-:Y:S02]  /*37840*/  PRMT R22, R6, 0x3340, R1.reuse ;  /* 0x0000334006167816 */ /* 0x100fe40000000001 */
[----:B------:R-:W-:-:S02]  /*37850*/  PRMT R8, R28, 0x3340, R1 ;  /* 0x000033401c087816 */ /* 0x000fc40000000001 */
[----:B------:R-:W-:Y:S02]  /*37860*/  PRMT R24, R29, 0x3340, R4 ;  /* 0x000033401d187816 */ /* 0x000fe40000000004 */
[----:B------:R-:W-:Y:S02]  /*37870*/  PRMT R23, R27, 0x5410, R23 ;  /* 0x000054101b177816 */ /* 0x000fe40000000017 */
[----:B------:R-:W-:Y:S01]  /*37880*/  SHF.R.U32.HI R16, RZ, 0x8, R16 ;  /* 0x00000008ff107819 */ /* 0x000fe20000011610 */
[----:B0-----:R-:W-:Y:S01]  /*37890*/  IMAD.SHL.U32 R27, R14, 0x200, RZ ;  /* 0x000002000e1b7824 */ /* 0x001fe200078e00ff */
[----:B------:R-:W-:Y:S02]  /*378a0*/  PRMT R22, R25, 0x5410, R22 ;  /* 0x0000541019167816 */ /* 0x000fe40000000016 */
[----:B------:R-:W-:Y:S02]  /*378b0*/  PRMT R8, R24, 0x5410, R8 ;  /* 0x0000541018087816 */ /* 0x000fe40000000008 */
[----:B------:R-:W-:-:S02]  /*378c0*/  SHF.R.U32.HI R24, RZ, 0x8, R18 ;  /* 0x00000008ff187819 */ /* 0x000fc40000011612 */
[----:B------:R-:W-:Y:S01]  /*378d0*/  LOP3.LUT R25, R16, 0xffff, RZ, 0xc0, !PT ;  /* 0x0000ffff10197812 */ /* 0x000fe200078ec0ff */
[----:B------:R-:W-:Y:S01]  /*378e0*/  IMAD.SHL.U32 R16, R14, 0x10, RZ ;  /* 0x000000100e107824 */ /* 0x000fe200078e00ff */
[----:B------:R-:W-:Y:S02]  /*378f0*/  LOP3.LUT R27, R27, 0x1800, RZ, 0xc0, !PT ;  /* 0x000018001b1b7812 */ /* 0x000fe400078ec0ff */
[----:B------:R-:W-:Y:S02]  /*37900*/  LOP3.LUT R11, R11, 0xffff, RZ, 0xc0, !PT ;  /* 0x0000ffff0b0b7812 */ /* 0x000fe400078ec0ff */
[----:B------:R-:W-:Y:S02]  /*37910*/  LOP3.LUT R13, R13, 0xffff, RZ, 0xc0, !PT ;  /* 0x0000ffff0d0d7812 */ /* 0x000fe400078ec0ff */
[----:B------:R-:W-:Y:S02]  /*37920*/  LOP3.LUT R15, R15, 0xffff, RZ, 0xc0, !PT ;  /* 0x0000ffff0f0f7812 */ /* 0x000fe400078ec0ff */
[----:B------:R-:W-:-:S02]  /*37930*/  LOP3.LUT R24, R24, 0xffff, RZ, 0xc0, !PT ;  /* 0x0000ffff18187812 */ /* 0x000fc400078ec0ff */
[----:B------:R-:W-:Y:S02]  /*37940*/  SHF.R.U32.HI R18, RZ, 0x8, R19 ;  /* 0x00000008ff127819 */ /* 0x000fe40000011613 */
[----:B------:R-:W-:Y:S02]  /*37950*/  LOP3.LUT R16, R27, 0x70, R16, 0xf8, !PT ;  /* 0x000000701b107812 */ /* 0x000fe400078ef810 */
[----:B------:R-:W-:Y:S02]  /*37960*/  PRMT R19, R15, 0x3340, R1 ;  /* 0x000033400f137816 */ /* 0x000fe40000000001 */
[----:B------:R-:W-:Y:S02]  /*37970*/  SHF.R.S32.HI R27, RZ, 0x4, R14 ;  /* 0x00000004ff1b7819 */ /* 0x000fe4000001140e */
[----:B------:R-:W-:Y:S02]  /*37980*/  PRMT R24, R25, 0x3340, R24 ;  /* 0x0000334019187816 */ /* 0x000fe40000000018 */
[----:B------:R-:W-:-:S02]  /*37990*/  SHF.R.U32.HI R9, RZ, 0x8, R9 ;  /* 0x00000008ff097819 */ /* 0x000fc40000011609 */
[----:B------:R-:W-:Y:S02]  /*379a0*/  SHF.R.U32.HI R7, RZ, 0x8, R7 ;  /* 0x00000008ff077819 */ /* 0x000fe40000011607 */
[----:B------:R-:W-:Y:S02]  /*379b0*/  SHF.R.U32.HI R25, RZ, 0x8, R5 ;  /* 0x00000008ff197819 */ /* 0x000fe40000011605 */
[----:B------:R-:W-:Y:S01]  /*379c0*/  SGXT R27, R27, 0x1 ;  /* 0x000000011b1b781a */ /* 0x000fe20000000200 */
[----:B------:R-:W-:Y:S01]  /*379d0*/  IMAD.SHL.U32 R14, R14, 0x40, RZ ;  /* 0x000000400e0e7824 */ /* 0x000fe200078e00ff */
[----:B------:R-:W-:Y:S02]  /*379e0*/  SHF.R.U32.HI R3, RZ, 0x8, R3 ;  /* 0x00000008ff037819 */ /* 0x000fe40000011603 */
[----:B------:R-:W-:Y:S02]  /*379f0*/  LOP3.LUT R7, R7, 0xffff, RZ, 0xc0, !PT ;  /* 0x0000ffff07077812 */ /* 0x000fe400078ec0ff */
[----:B------:R-:W-:-:S02]  /*37a00*/  LOP3.LUT R25, R25, 0xffff, RZ, 0xc0, !PT ;  /* 0x0000ffff19197812 */ /* 0x000fc400078ec0ff */
[----:B------:R-:W-:Y:S02]  /*37a10*/  SHF.R.U32.HI R5, RZ, 0x8, R2 ;  /* 0x00000008ff057819 */ /* 0x000fe40000011602 */
[----:B------:R-:W-:Y:S02]  /*37a20*/  LOP3.LUT R2, R27, 0x840, RZ, 0xc0, !PT ;  /* 0x000008401b027812 */ /* 0x000fe400078ec0ff */
[----:B------:R-:W2:Y:S02]  /*37a30*/  LDL.LU R27, [R1+0x10] ;  /* 0x00001000011b7983 */ /* 0x000ea40000300800 */
[----:B------:R-:W-:Y:S02]  /*37a40*/  LOP3.LUT R2, R2, 0x40, R14, 0x78, !PT ;  /* 0x0000004002027812 */ /* 0x000fe400078e780e */
[----:B---3--:R-:W-:-:S04]  /*37a50*/  LOP3.LUT R21, R21, 0xffff, RZ, 0xc0, !PT ;  /* 0x0000ffff15157812 */ /* 0x008fc800078ec0ff */
[----:B------:R-:W-:-:S04]  /*37a60*/  PRMT R26, R21, 0x3340, R20 ;  /* 0x00003340151a7816 */ /* 0x000fc80000000014 */
[----:B------:R-:W-:Y:S02]  /*37a70*/  PRMT R0, R26, 0x5410, R0 ;  /* 0x000054101a007816 */ /* 0x000fe40000000000 */
[----:B------:R-:W-:-:S04]  /*37a80*/  PRMT R26, R11, 0x3340, R13 ;  /* 0x000033400b1a7816 */ /* 0x000fc8000000000d */
[----:B------:R-:W-:Y:S02]  /*37a90*/  PRMT R19, R26, 0x5410, R19 ;  /* 0x000054101a137816 */ /* 0x000fe40000000013 */
[----:B------:R-:W-:Y:S02]  /*37aa0*/  LOP3.LUT R26, R9, 0xffff, RZ, 0xc0, !PT ;  /* 0x0000ffff091a7812 */ /* 0x000fe400078ec0ff */
[----:B------:R-:W-:Y:S02]  /*37ab0*/  LOP3.LUT R9, R3, 0xffff, RZ, 0xc0, !PT ;  /* 0x0000ffff03097812 */ /* 0x000fe400078ec0ff */
[----:B------:R-:W-:Y:S02]  /*37ac0*/  PRMT R7, R26, 0x3340, R7 ;  /* 0x000033401a077816 */ /* 0x000fe40000000007 */
[----:B------:R-:W3:Y:S01]  /*37ad0*/  LDL.LU R26, [R1+0xc] ;  /* 0x00000c00011a7983 */ /* 0x000ee20000300800 */
[----:B------:R-:W-:-:S03]  /*37ae0*/  PRMT R3, R25, 0x3340, R1 ;  /* 0x0000334019037816 */ /* 0x000fc60000000001 */
[----:B------:R-:W4:Y:S04]  /*37af0*/  LDL.LU R25, [R1+0x8] ;  /* 0x0000080001197983 */ /* 0x000f280000300800 */
[----:B------:R-:W5:Y:S01]  /*37b00*/  LDL.LU R14, [R1+0xfdc] ;  /* 0x000fdc00010e7983 */ /* 0x000f620000300800 */
[----:B------:R-:W-:Y:S02]  /*37b10*/  LOP3.LUT R5, R5, 0xffff, RZ, 0xc0, !PT ;  /* 0x0000ffff05057812 */ /* 0x000fe400078ec0ff */
[----:B------:R-:W-:Y:S02]  /*37b20*/  SHF.R.U32.HI R10, RZ, 0x8, R10 ;  /* 0x00000008ff0a7819 */ /* 0x000fe4000001160a */
[----:B------:R-:W-:Y:S02]  /*37b30*/  SHF.R.U32.HI R12, RZ, 0x8, R12 ;  /* 0x00000008ff0c7819 */ /* 0x000fe4000001160c */
[----:B------:R-:W-:-:S02]  /*37b40*/  PRMT R5, R9, 0x3340, R5 ;  /* 0x0000334009057816 */ /* 0x000fc40000000005 */
[----:B------:R-:W-:Y:S02]  /*37b50*/  SHF.R.U32.HI R21, RZ, 0x8, R21 ;  /* 0x00000008ff157819 */ /* 0x000fe40000011615 */
[----:B------:R-:W-:Y:S02]  /*37b60*/  SHF.R.U32.HI R20, RZ, 0x8, R20 ;  /* 0x00000008ff147819 */ /* 0x000fe40000011614 */
[----:B------:R-:W-:Y:S02]  /*37b70*/  LOP3.LUT R12, R12, 0xffff, RZ, 0xc0, !PT ;  /* 0x0000ffff0c0c7812 */ /* 0x000fe400078ec0ff */
[----:B------:R-:W-:Y:S02]  /*37b80*/  LOP3.LUT R20, R20, 0xffff, RZ, 0xc0, !PT ;  /* 0x0000ffff14147812 */ /* 0x000fe400078ec0ff */
[----:B------:R-:W-:Y:S02]  /*37b90*/  LOP3.LUT R21, R21, 0xffff, RZ, 0xc0, !PT ;  /* 0x0000ffff15157812 */ /* 0x000fe400078ec0ff */
[----:B----4-:R-:W-:-:S02]  /*37ba0*/  SHF.R.U32.HI R9, RZ, 0x8, R25 ;  /* 0x00000008ff097819 */ /* 0x010fc40000011619 */
[----:B------:R-:W-:Y:S02]  /*37bb0*/  LOP3.LUT R25, R10, 0xffff, RZ, 0xc0, !PT ;  /* 0x0000ffff0a197812 */ /* 0x000fe400078ec0ff */
[----:B-----5:R-:W-:-:S04]  /*37bc0*/  SHF.R.U32.HI R14, RZ, 0x8, R14 ;  /* 0x00000008ff0e7819 */ /* 0x020fc8000001160e */
[----:B------:R-:W-:Y:S02]  /*37bd0*/  LOP3.LUT R10, R14, 0xffff, RZ, 0xc0, !PT ;  /* 0x0000ffff0e0a7812 */ /* 0x000fe400078ec0ff */
[----:B------:R-:W-:Y:S02]  /*37be0*/  PRMT R14, R25, 0x3340, R12 ;  /* 0x00003340190e7816 */ /* 0x000fe4000000000c */
[----:B---3--:R-:W-:Y:S02]  /*37bf0*/  SHF.R.U32.HI R25, RZ, 0x8, R26 ;  /* 0x00000008ff197819 */ /* 0x008fe4000001161a */
[----:B------:R-:W-:Y:S02]  /*37c00*/  PRMT R12, R21, 0x3340, R20 ;  /* 0x00003340150c7816 */ /* 0x000fe40000000014 */
[----:B------:R-:W-:Y:S02]  /*37c10*/  SHF.R.U32.HI R26, RZ, 0x8, R17 ;  /* 0x00000008ff1a7819 */ /* 0x000fe40000011611 */
[----:B------:R-:W3:Y:S01]  /*37c20*/  LDL.LU R17, [R1+0xfd8] ;  /* 0x000fd80001117983 */ /* 0x000ee20000300800 */
[----:B------:R-:W-:-:S03]  /*37c30*/  SHF.R.U32.HI R21, RZ, 0x8, R6 ;  /* 0x00000008ff157819 */ /* 0x000fc60000011606 */
[----:B------:R-:W4:Y:S01]  /*37c40*/  LDL.LU R6, [R1+0xfd4] ;  /* 0x000fd40001067983 */ /* 0x000f220000300800 */
[----:B------:R-:W-:Y:S02]  /*37c50*/  SHF.R.U32.HI R20, RZ, 0x8, R29 ;  /* 0x00000008ff147819 */ /* 0x000fe4000001161d */
[----:B------:R-:W0:Y:S01]  /*37c60*/  S2R R29, SR_TID.X ;  /* 0x00000000001d7919 */ /* 0x000e220000002100 */
[----:B------:R-:W-:Y:S02]  /*37c70*/  LOP3.LUT R26, R26, 0xffff, RZ, 0xc0, !PT ;  /* 0x0000ffff1a1a7812 */ /* 0x000fe400078ec0ff */
[----:B------:R-:W-:-:S04]  /*37c80*/  LOP3.LUT R25, R25, 0xffff, RZ, 0xc0, !PT ;  /* 0x0000ffff19197812 */ /* 0x000fc800078ec0ff */
[----:B------:R-:W-:Y:S02]  /*37c90*/  PRMT R25, R25, 0x3340, R26 ;  /* 0x0000334019197816 */ /* 0x000fe4000000001a */
[----:B------:R-:W-:Y:S02]  /*37ca0*/  SHF.R.U32.HI R4, RZ, 0x8, R4 ;  /* 0x00000008ff047819 */ /* 0x000fe40000011604 */
[----:B------:R-:W-:Y:S02]  /*37cb0*/  SHF.R.U32.HI R13, RZ, 0x8, R13 ;  /* 0x00000008ff0d7819 */ /* 0x000fe4000001160d */
[----:B------:R-:W-:Y:S02]  /*37cc0*/  SHF.R.U32.HI R11, RZ, 0x8, R11 ;  /* 0x00000008ff0b7819 */ /* 0x000fe4000001160b */
[----:B------:R-:W-:Y:S02]  /*37cd0*/  LOP3.LUT R18, R18, 0xffff, RZ, 0xc0, !PT ;  /* 0x0000ffff12127812 */ /* 0x000fe400078ec0ff */
[----:B------:R-:W-:-:S02]  /*37ce0*/  LOP3.LUT R4, R4, 0xffff, RZ, 0xc0, !PT ;  /* 0x0000ffff04047812 */ /* 0x000fc400078ec0ff */
[----:B------:R-:W-:Y:S02]  /*37cf0*/  LOP3.LUT R20, R20, 0xffff, RZ, 0xc0, !PT ;  /* 0x0000ffff14147812 */ /* 0x000fe400078ec0ff */
[----:B------:R-:W-:Y:S02]  /*37d00*/  LOP3.LUT R13, R13, 0xffff, RZ, 0xc0, !PT ;  /* 0x0000ffff0d0d7812 */ /* 0x000fe400078ec0ff */
[----:B------:R-:W-:Y:S01]  /*37d10*/  LOP3.LUT R11, R11, 0xffff, RZ, 0xc0, !PT ;  /* 0x0000ffff0b0b7812 */ /* 0x000fe200078ec0ff */
[----:B0-----:R-:W-:-:S05]  /*37d20*/  IMAD.SHL.U32 R26, R29, 0x8, RZ ;  /* 0x000000081d1a7824 */ /* 0x001fca00078e00ff */
[----:B------:R-:W-:Y:S02]  /*37d30*/  LOP3.LUT R26, R26, 0x180, RZ, 0xc0, !PT ;  /* 0x000001801a1a7812 */ /* 0x000fe400078ec0ff */
[----:B------:R-:W-:Y:S02]  /*37d40*/  PRMT R18, R18, 0x3340, R1 ;  /* 0x0000334012127816 */ /* 0x000fe40000000001 */
[----:B------:R-:W-:Y:S02]  /*37d50*/  LOP3.LUT R26, R26, 0x48, R29, 0xf8, !PT ;  /* 0x000000481a1a7812 */ /* 0x000fe400078ef81d */
[----:B------:R-:W-:Y:S02]  /*37d60*/  PRMT R4, R20, 0x3340, R4 ;  /* 0x0000334014047816 */ /* 0x000fe40000000004 */
[----:B------:R-:W-:Y:S02]  /*37d70*/  LOP3.LUT R9, R9, 0xffff, RZ, 0xc0, !PT ;  /* 0x0000ffff09097812 */ /* 0x000fe400078ec0ff */
[----:B------:R-:W-:-:S02]  /*37d80*/  SHF.R.U32.HI R20, RZ, 0x8, R28 ;  /* 0x00000008ff147819 */ /* 0x000fc4000001161c */
[----:B------:R-:W5:Y:S01]  /*37d90*/  LDL.LU R28, [R1+0xfd0] ;  /* 0x000fd000011c7983 */ /* 0x000f620000300800 */
[----:B------:R-:W-:Y:S02]  /*37da0*/  PRMT R11, R11, 0x3340, R13 ;  /* 0x000033400b0b7816 */ /* 0x000fe4000000000d */
[----:B------:R-:W-:Y:S01]  /*37db0*/  LOP3.LUT R16, R16, R26, RZ, 0x3c, !PT ;  /* 0x0000001a10107212 */ /* 0x000fe200078e3cff */
[----:B------:R-:W2:Y:S01]  /*37dc0*/  LDL.LU R13, [R1+0x20] ;  /* 0x00002000010d7983 */ /* 0x000ea20000300800 */
[----:B------:R-:W-:Y:S02]  /*37dd0*/  PRMT R18, R24, 0x5410, R18 ;  /* 0x0000541018127816 */ /* 0x000fe40000000012 */
[----:B------:R-:W-:Y:S01]  /*37de0*/  PRMT R9, R9, 0x3340, R1 ;  /* 0x0000334009097816 */ /* 0x000fe20000000001 */
[----:B------:R-:W2:Y:S01]  /*37df0*/  LDL.LU R26, [R1+0x28] ;  /* 0x00002800011a7983 */ /* 0x000ea20000300800 */
[----:B------:R-:W-:Y:S02]  /*37e00*/  PRMT R3, R7, 0x5410, R3 ;  /* 0x0000541007037816 */ /* 0x000fe40000000003 */
[----:B------:R-:W-:Y:S01]  /*37e10*/  PRMT R10, R10, 0x3340, R1 ;  /* 0x000033400a0a7816 */ /* 0x000fe20000000001 */
[----:B------:R-:W2:Y:S01]  /*37e20*/  LDL.LU R24, [R1+0x30] ;  /* 0x0000300001187983 */ /* 0x000ea20000300800 */
[----:B------:R-:W-:-:S03]  /*37e30*/  PRMT R9, R5, 0x5410, R9 ;  /* 0x0000541005097816 */ /* 0x000fc60000000009 */
[----:B------:R-:W2:Y:S01]  /*37e40*/  LDL.LU R7, [R1+0x2c] ;  /* 0x00002c0001077983 */ /* 0x000ea20000300800 */
[----:B------:R-:W-:Y:S01]  /*37e50*/  PRMT R10, R14, 0x5410, R10 ;  /* 0x000054100e0a7816 */ /* 0x000fe2000000000a */
[----:B----4-:R-:W-:Y:S02]  /*37e60*/  IMAD.IADD R2, R6, 0x1, R2 ;  /* 0x0000000106027824 */ /* 0x010fe400078e0202 */
[----:B------:R-:W4:Y:S04]  /*37e70*/  LDL.LU R6, [R1+0x34] ;  /* 0x0000340001067983 */ /* 0x000f280000300800 */
[----:B------:R-:W2:Y:S04]  /*37e80*/  LDL.LU R5, [R1+0x14] ;  /* 0x0000140001057983 */ /* 0x000ea80000300800 */
[----:B------:R-:W2:Y:S01]  /*37e90*/  LDL.LU R14, [R1+0x24] ;  /* 0x00002400010e7983 */ /* 0x000ea20000300800 */
[----:B------:R-:W-:-:S04]  /*37ea0*/  LOP3.LUT R20, R20, 0xffff, RZ, 0xc0, !PT ;  /* 0x0000ffff14147812 */ /* 0x000fc800078ec0ff */
[----:B------:R-:W-:-:S04]  /*37eb0*/  PRMT R20, R20, 0x3340, R1 ;  /* 0x0000334014147816 */ /* 0x000fc80000000001 */
[----:B------:R-:W-:Y:S02]  /*37ec0*/  PRMT R20, R4, 0x5410, R20 ;  /* 0x0000541004147816 */ /* 0x000fe40000000014 */
[----:B----4-:R-:W-:-:S04]  /*37ed0*/  LOP3.LUT R6, R6, 0xffff, RZ, 0xc0, !PT ;  /* 0x0000ffff06067812 */ /* 0x010fc800078ec0ff */
[--C-:B--2---:R-:W-:Y:S02]  /*37ee0*/  PRMT R4, R14, 0x4210, R6.reuse ;  /* 0x000042100e047816 */ /* 0x104fe40000000006 */
[----:B------:R-:W-:Y:S02]  /*37ef0*/  PRMT R6, R18, 0x5210, R6 ;  /* 0x0000521012067816 */ /* 0x000fe40000000006 */
[----:B------:R-:W2:Y:S01]  /*37f00*/  LDL.LU R18, [R1+0x38] ;  /* 0x0000380001127983 */ /* 0x000ea20000300800 */
[----:B------:R-:W-:-:S04]  /*37f10*/  SHF.R.U32.HI R27, RZ, 0x8, R27 ;  /* 0x00000008ff1b7819 */ /* 0x000fc8000001161b */
[----:B------:R-:W-:Y:S02]  /*37f20*/  LOP3.LUT R27, R27, 0xffff, RZ, 0xc0, !PT ;  /* 0x0000ffff1b1b7812 */ /* 0x000fe400078ec0ff */
[----:B------:R-:W-:Y:S02]  /*37f30*/  LOP3.LUT R21, R21, 0xffff, RZ, 0xc0, !PT ;  /* 0x0000ffff15157812 */ /* 0x000fe400078ec0ff */
[----:B------:R-:W-:Y:S02]  /*37f40*/  PRMT R27, R27, 0x3340, R1 ;  /* 0x000033401b1b7816 */ /* 0x000fe40000000001 */
[----:B------:R-:W-:Y:S02]  /*37f50*/  LOP3.LUT R14, R5, 0xffff, RZ, 0xc0, !PT ;  /* 0x0000ffff050e7812 */ /* 0x000fe400078ec0ff */
[----:B------:R-:W-:Y:S02]  /*37f60*/  PRMT R27, R12, 0x5410, R27 ;  /* 0x000054100c1b7816 */ /* 0x000fe4000000001b */
[----:B------:R-:W-:-:S02]  /*37f70*/  LOP3.LUT R7, R7, 0xffff, RZ, 0xc0, !PT ;  /* 0x0000ffff07077812 */ /* 0x000fc400078ec0ff */
[----:B------:R-:W-:Y:S02]  /*37f80*/  PRMT R21, R21, 0x3340, R1 ;  /* 0x0000334015157816 */ /* 0x000fe40000000001 */
[----:B---3--:R-:W-:Y:S02]  /*37f90*/  PRMT R12, R17, 0x4210, R14 ;  /* 0x00004210110c7816 */ /* 0x008fe4000000000e */
[----:B------:R-:W3:Y:S01]  /*37fa0*/  LDL.LU R17, [R1+0xfcc] ;  /* 0x000fcc0001117983 */ /* 0x000ee20000300800 */
[----:B------:R-:W-:Y:S02]  /*37fb0*/  PRMT R5, R13, 0x4210, R7 ;  /* 0x000042100d057816 */ /* 0x000fe40000000007 */
[----:B------:R-:W-:Y:S02]  /*37fc0*/  PRMT R21, R25, 0x5410, R21 ;  /* 0x0000541019157816 */ /* 0x000fe40000000015 */
[----:B------:R-:W-:Y:S01]  /*37fd0*/  PRMT R7, R3, 0x5210, R7 ;  /* 0x0000521003077816 */ /* 0x000fe20000000007 */
[----:B------:R-:W1:Y:S01]  /*37fe0*/  LDL.LU R25, [R1+0xfa8] ;  /* 0x000fa80001197983 */ /* 0x000e620000300800 */
[----:B--2---:R-:W-:-:S03]  /*37ff0*/  LOP3.LUT R3, R18, 0xffff, RZ, 0xc0, !PT ;  /* 0x0000ffff12037812 */ /* 0x004fc600078ec0ff */
[----:B------:R-:W2:Y:S01]  /*38000*/  LDL.LU R18, [R1+0x1d0] ;  /* 0x0001d00001127983 */ /* 0x000ea20000300800 */
[----:B------:R-:W-:Y:S01]  /*38010*/  ULEA UR4, UR5, UR4, 0x18 ;  /* 0x0000000405047291 */ /* 0x000fe2000f8ec0ff */
[----:B------:R-:W-:Y:S01]  /*38020*/  SHF.R.U32.HI R15, RZ, 0x8, R15 ;  /* 0x00000008ff0f7819 */ /* 0x000fe2000001160f */
[----:B------:R-:W0:Y:S01]  /*38030*/  LDCU UR5, c[0x0][0x3b4] ;  /* 0x00007680ff0577ac */ /* 0x000e220008000800 */
[----:B------:R-:W-:Y:S02]  /*38040*/  PRMT R14, R9, 0x5210, R14 ;  /* 0x00005210090e7816 */ /* 0x000fe4000000000e */
[----:B------:R-:W-:Y:S02]  /*38050*/  LOP3.LUT R15, R15, 0xffff, RZ, 0xc0, !PT ;  /* 0x0000ffff0f0f7812 */ /* 0x000fe400078ec0ff */
[----:B------:R-:W-:Y:S02]  /*38060*/  LOP3.LUT R9, R24, 0xffff, RZ, 0xc0, !PT ;  /* 0x0000ffff18097812 */ /* 0x000fe400078ec0ff */
[----:B------:R4:W-:Y:S01]  /*38070*/  STS.64 [R2+UR4], R4 ;  /* 0x0000000402007988 */ /* 0x0009e20008000a04 */
[----:B------:R-:W-:Y:S01]  /*38080*/  PRMT R15, R15, 0x3340, R1 ;  /* 0x000033400f0f7816 */ /* 0x000fe20000000001 */
[----:B------:R-:W0:Y:S01]  /*38090*/  LDC R24, c[0x0][0x3b8] ;  /* 0x0000ee00ff187b82 */ /* 0x000e220000000800 */
[----:B-----5:R-:W-:-:S02]  /*380a0*/  LOP3.LUT R28, R28, 0xffff, RZ, 0xc0, !PT ;  /* 0x0000ffff1c1c7812 */ /* 0x020fc400078ec0ff */
[----:B------:R-:W-:Y:S01]  /*380b0*/  PRMT R11, R11, 0x5410, R15 ;  /* 0x000054100b0b7816 */ /* 0x000fe2000000000f */
[----:B------:R5:W-:Y:S01]  /*380c0*/  STS.64 [R2+UR4+0x100], R6 ;  /* 0x0001000602007988 */ /* 0x000be20008000a04 */
[----:B----4-:R-:W-:Y:S02]  /*380d0*/  PRMT R5, R22, 0x4210, R9 ;  /* 0x0000421016057816 */ /* 0x010fe40000000009 */
[----:B------:R-:W-:Y:S02]  /*380e0*/  SHF.R.U32.HI R22, RZ, 0x5, R29 ;  /* 0x00000005ff167819 */ /* 0x000fe4000001161d */
[----:B------:R-:W-:Y:S02]  /*380f0*/  PRMT R4, R0, 0x4210, R3 ;  /* 0x0000421000047816 */ /* 0x000fe40000000003 */
[----:B---3--:R-:W-:Y:S02]  /*38100*/  LOP3.LUT R0, R17, 0xffff, RZ, 0xc0, !PT ;  /* 0x0000ffff11007812 */ /* 0x008fe400078ec0ff */
[----:B------:R-:W-:-:S02]  /*38110*/  SGXT.U32 R22, R22, 0x2 ;  /* 0x000000021616781a */ /* 0x000fc40000000000 */
[----:B-----5:R-:W-:Y:S02]  /*38120*/  PRMT R7, R21, 0x5210, R9 ;  /* 0x0000521015077816 */ /* 0x020fe40000000009 */
[--C-:B------:R-:W-:Y:S02]  /*38130*/  PRMT R13, R23, 0x4210, R28.reuse ;  /* 0x00004210170d7816 */ /* 0x100fe4000000001c */
[----:B------:R-:W-:Y:S02]  /*38140*/  PRMT R15, R10, 0x5210, R28 ;  /* 0x000052100a0f7816 */ /* 0x000fe4000000001c */
[--C-:B------:R-:W-:Y:S02]  /*38150*/  PRMT R9, R19, 0x4210, R0.reuse ;  /* 0x0000421013097816 */ /* 0x100fe40000000000 */
[----:B------:R-:W-:Y:S01]  /*38160*/  PRMT R21, R11, 0x5210, R0 ;  /* 0x000052100b157816 */ /* 0x000fe20000000000 */
[----:B------:R-:W-:Y:S01]  /*38170*/  STS.64 [R2+UR4+0x80], R12 ;  /* 0x0000800c02007988 */ /* 0x000fe20008000a04 */
[----:B------:R-:W-:-:S02]  /*38180*/  PRMT R6, R27, 0x5210, R3 ;  /* 0x000052101b067816 */ /* 0x000fc40000000003 */
[----:B------:R-:W-:Y:S01]  /*38190*/  LOP3.LUT R10, R2, 0x8, RZ, 0x3c, !PT ;  /* 0x00000008020a7812 */ /* 0x000fe200078e3cff */
[----:B------:R-:W-:Y:S01]  /*381a0*/  STS.64 [R2+UR4+0x180], R14 ;  /* 0x0001800e02007988 */ /* 0x000fe20008000a04 */
[----:B------:R-:W-:-:S04]  /*381b0*/  LOP3.LUT R3, R26, 0xffff, RZ, 0xc0, !PT ;  /* 0x0000ffff1a037812 */ /* 0x000fc800078ec0ff */
[--C-:B------:R-:W-:Y:S02]  /*381c0*/  PRMT R8, R8, 0x4210, R3.reuse ;  /* 0x0000421008087816 */ /* 0x100fe40000000003 */
[----:B------:R-:W-:Y:S01]  /*381d0*/  PRMT R20, R20, 0x5210, R3 ;  /* 0x0000521014147816 */ /* 0x000fe20000000003 */
[----:B------:R-:W-:Y:S04]  /*381e0*/  STS.64 [R10+UR4+0x1000], R4 ;  /* 0x001000040a007988 */ /* 0x000fe80008000a04 */
[----:B------:R0:W-:Y:S04]  /*381f0*/  STS.64 [R10+UR4+0x1100], R6 ;  /* 0x001100060a007988 */ /* 0x0001e80008000a04 */
[----:B------:R-:W-:Y:S04]  /*38200*/  STS.64 [R10+UR4+0x1080], R8 ;  /* 0x001080080a007988 */ /* 0x000fe80008000a04 */
[----:B------:R-:W-:Y:S01]  /*38210*/  STS.64 [R10+UR4+0x1180], R20 ;  /* 0x001180140a007988 */ /* 0x000fe20008000a04 */
[----:B------:R-:W-:Y:S01]  /*38220*/  BAR.SYNC.DEFER_BLOCKING 0x0 ;  /* 0x0000000000007b1d */ /* 0x000fe20000010000 */
[----:B------:R-:W-:-:S05]  /*38230*/  LOP3.LUT R27, R16, 0x8, RZ, 0x3c, !PT ;  /* 0x00000008101b7812 */ /* 0x000fca00078e3cff */
[----:B------:R-:W3:Y:S04]  /*38240*/  LDS.64 R12, [R16+UR4] ;  /* 0x00000004100c7984 */ /* 0x000ee80008000a00 */
[----:B------:R-:W4:Y:S01]  /*38250*/  LDS.64 R10, [R27+UR4] ;  /* 0x000000041b0a7984 */ /* 0x000f220008000a00 */
[C---:B-1----:R-:W-:Y:S01]  /*38260*/  ISETP.GE.AND P0, PT, R25.reuse, UR14, PT ;  /* 0x0000000e19007c0c */ /* 0x042fe2000bf06270 */
[----:B0-----:R-:W-:Y:S02]  /*38270*/  IMAD R7, R25, UR5, RZ ;  /* 0x0000000519077c24 */ /* 0x001fe4000f8e02ff */
[----:B------:R-:W0:Y:S03]  /*38280*/  LDS.64 R8, [R16+UR4+0x200] ;  /* 0x0002000410087984 */ /* 0x000e260008000a00 */
[C---:B------:R-:W-:Y:S01]  /*38290*/  IADD3 R6, P3, PT, R7.reuse, UR12, RZ ;  /* 0x0000000c07067c10 */ /* 0x040fe2000ff7e0ff */
[----:B------:R-:W1:Y:S03]  /*382a0*/  LDS.64 R4, [R27+UR4+0x200] ;  /* 0x000200041b047984 */ /* 0x000e660008000a00 */
[----:B------:R-:W-:Y:S01]  /*382b0*/  LEA.HI.X.SX32 R7, R7, UR13, 0x1, P3 ;  /* 0x0000000d07077c11 */ /* 0x000fe200098f0eff */
[----:B------:R-:W5:Y:S01]  /*382c0*/  LDS.64 R20, [R16+UR4+0x400] ;  /* 0x0004000410147984 */ /* 0x000f620008000a00 */
[----:B---3--:R-:W-:-:S02]  /*382d0*/  PRMT R25, R12, 0x7770, RZ ;  /* 0x000077700c197816 */ /* 0x008fc400000000ff */
[C-C-:B--2---:R-:W-:Y:S02]  /*382e0*/  LOP3.LUT R0, R18.reuse, 0xf4, R22.reuse, 0xfe, !PT ;  /* 0x000000f412007812 */ /* 0x144fe400078efe16 */
[----:B------:R-:W-:-:S03]  /*382f0*/  LOP3.LUT R2, R18, 0xf0, R22, 0xfe, !PT ;  /* 0x000000f012027812 */ /* 0x000fc600078efe16 */
[----:B------:R2:W-:Y:S01]  /*38300*/  STL [R1+0xd4], R0 ;  /* 0x0000d40001007387 */ /* 0x0005e20000100800 */
[----:B------:R-:W-:-:S03]  /*38310*/  LOP3.LUT R3, R18, 0xe4, R22, 0xfe, !PT ;  /* 0x000000e412037812 */ /* 0x000fc600078efe16 */
[----:B------:R3:W-:Y:S01]  /*38320*/  STL [R1+0xd0], R2 ;  /* 0x0000d00201007387 */ /* 0x0007e20000100800 */
[C-C-:B--2---:R-:W-:Y:S02]  /*38330*/  LOP3.LUT R0, R18.reuse, 0xe8, R22.reuse, 0xfe, !PT ;  /* 0x000000e812007812 */ /* 0x144fe400078efe16 */
[----:B---3--:R-:W-:-:S03]  /*38340*/  LOP3.LUT R2, R18, 0xe0, R22, 0xfe, !PT ;  /* 0x000000e012027812 */ /* 0x008fc600078efe16 */
[----:B------:R2:W-:Y:S04]  /*38350*/  STL [R1+0xcc], R0 ;  /* 0x0000cc0001007387 */ /* 0x0005e80000100800 */
[----:B------:R3:W-:Y:S01]  /*38360*/  STL [R1+0xc8], R3 ;  /* 0x0000c80301007387 */ /* 0x0007e20000100800 */
[----:B--2---:R-:W-:-:S03]  /*38370*/  LOP3.LUT R0, R18, 0xdc, R22, 0xfe, !PT ;  /* 0x000000dc12007812 */ /* 0x004fc600078efe16 */
[----:B------:R2:W-:Y:S01]  /*38380*/  STL [R1+0xc4], R2 ;  /* 0x0000c40201007387 */ /* 0x0005e20000100800 */
[----:B---3--:R-:W-:-:S03]  /*38390*/  LOP3.LUT R3, R18, 0xd8, R22, 0xfe, !PT ;  /* 0x000000d812037812 */ /* 0x008fc600078efe16 */
[----:B------:R3:W-:Y:S01]  /*383a0*/  STL [R1+0xc0], R0 ;  /* 0x0000c00001007387 */ /* 0x0007e20000100800 */
[----:B--2---:R-:W-:-:S03]  /*383b0*/  LOP3.LUT R2, R18, 0xd4, R22, 0xfe, !PT ;  /* 0x000000d412027812 */ /* 0x004fc600078efe16 */
[----:B------:R2:W-:Y:S01]  /*383c0*/  STL [R1+0xbc], R3 ;  /* 0x0000bc0301007387 */ /* 0x0005e20000100800 */
[----:B---3--:R-:W-:-:S03]  /*383d0*/  LOP3.LUT R0, R18, 0xd0, R22, 0xfe, !PT ;  /* 0x000000d012007812 */ /* 0x008fc600078efe16 */
[----:B------:R3:W-:Y:S04]  /*383e0*/  STL [R1+0xb8], R2 ;  /* 0x0000b80201007387 */ /* 0x0007e80000100800 */
[----:B------:R0:W-:Y:S01]  /*383f0*/  STL [R1+0xb4], R0 ;  /* 0x0000b40001007387 */ /* 0x0001e20000100800 */
[C-C-:B--2---:R-:W-:Y:S02]  /*38400*/  LOP3.LUT R3, R18.reuse, 0xcc, R22.reuse, 0xfe, !PT ;  /* 0x000000cc12037812 */ /* 0x144fe400078efe16 */
[----:B---3--:R-:W-:-:S03]  /*38410*/  LOP3.LUT R2, R18, 0xc8, R22, 0xfe, !PT ;  /* 0x000000c812027812 */ /* 0x008fc600078efe16 */
[----:B------:R2:W-:Y:S01]  /*38420*/  STL [R1+0xb0], R3 ;  /* 0x0000b00301007387 */ /* 0x0005e20000100800 */
[----:B0-----:R-:W-:-:S03]  /*38430*/  LOP3.LUT R0, R18, 0xc4, R22, 0xfe, !PT ;  /* 0x000000c412007812 */ /* 0x001fc600078efe16 */
[----:B------:R0:W-:Y:S04]  /*38440*/  STL [R1+0xac], R2 ;  /* 0x0000ac0201007387 */ /* 0x0001e80000100800 */
[----:B------:R3:W-:Y:S01]  /*38450*/  STL [R1+0xa8], R0 ;  /* 0x0000a80001007387 */ /* 0x0007e20000100800 */
[C-C-:B--2---:R-:W-:Y:S02]  /*38460*/  LOP3.LUT R3, R18.reuse, 0xc0, R22.reuse, 0xfe, !PT ;  /* 0x000000c012037812 */ /* 0x144fe400078efe16 */
[----:B0-----:R-:W-:-:S03]  /*38470*/  LOP3.LUT R2, R18, 0xbc, R22, 0xfe, !PT ;  /* 0x000000bc12027812 */ /* 0x001fc600078efe16 */
[----:B------:R0:W-:Y:S01]  /*38480*/  STL [R1+0xa4], R3 ;  /* 0x0000a40301007387 */ /* 0x0001e20000100800 */
[----:B---3--:R-:W-:-:S03]  /*38490*/  LOP3.LUT R0, R18, 0xb8, R22, 0xfe, !PT ;  /* 0x000000b812007812 */ /* 0x008fc600078efe16 */
[----:B------:R2:W-:Y:S04]  /*384a0*/  STL [R1+0xa0], R2 ;  /* 0x0000a00201007387 */ /* 0x0005e80000100800 */
[----:B------:R3:W-:Y:S01]  /*384b0*/  STL [R1+0x9c], R0 ;  /* 0x00009c0001007387 */ /* 0x0007e20000100800 */
[C-C-:B0-----:R-:W-:Y:S02]  /*384c0*/  LOP3.LUT R3, R18.reuse, 0xb4, R22.reuse, 0xfe, !PT ;  /* 0x000000b412037812 */ /* 0x141fe400078efe16 */
[----:B--2---:R-:W-:-:S03]  /*384d0*/  LOP3.LUT R2, R18, 0xb0, R22, 0xfe, !PT ;  /* 0x000000b012027812 */ /* 0x004fc600078efe16 */
        /* <DEDUP_REMOVED lines=42> */
[----:B------:R-:W-:Y:S01]  /*38780*/  STL [R1+0x44], R3 ;  /* 0x0000440301007387 */ /* 0x000fe20000100800 */
[----:B---3--:R-:W-:-:S03]  /*38790*/  LOP3.LUT R0, R18, 0x5c, R22, 0xfe, !PT ;  /* 0x0000005c12007812 */ /* 0x008fc600078efe16 */
[----:B------:R-:W-:Y:S04]  /*387a0*/  STL [R1+0x40], R2 ;  /* 0x0000400201007387 */ /* 0x000fe80000100800 */
[----:B------:R0:W-:Y:S04]  /*387b0*/  STL [R1+0x3c], R0 ;  /* 0x00003c0001007387 */ /* 0x0001e80000100800 */
[----:B------:R2:W-:Y:S01]  /*387c0*/  STL [R1+0xfac], R13 ;  /* 0x000fac0d01007387 */ /* 0x0005e20000100800 */
[C-C-:B0-----:R-:W-:Y:S02]  /*387d0*/  LOP3.LUT R0, R18.reuse, 0x58, R22.reuse, 0xfe, !PT ;  /* 0x0000005812007812 */ /* 0x141fe400078efe16 */
[----:B--2---:R-:W-:-:S05]  /*387e0*/  LOP3.LUT R13, R18, 0x54, R22, 0xfe, !PT ;  /* 0x00000054120d7812 */ /* 0x004fca00078efe16 */
[----:B------:R0:W-:Y:S04]  /*387f0*/  STL [R1+0xfb0], R13 ;  /* 0x000fb00d01007387 */ /* 0x0001e80000100800 */
[----:B------:R2:W-:Y:S01]  /*38800*/  STL [R1+0x38], R0 ;  /* 0x0000380001007387 */ /* 0x0005e20000100800 */
[C-C-:B0-----:R-:W-:Y:S02]  /*38810*/  LOP3.LUT R13, R18.reuse, 0x4c, R22.reuse, 0xfe, !PT ;  /* 0x0000004c120d7812 */ /* 0x141fe400078efe16 */
[----:B--2---:R-:W-:-:S03]  /*38820*/  LOP3.LUT R0, R18, 0x50, R22, 0xfe, !PT ;  /* 0x0000005012007812 */ /* 0x004fc600078efe16 */
[----:B------:R0:W-:Y:S04]  /*38830*/  STL [R1+0xfb4], R13 ;  /* 0x000fb40d01007387 */ /* 0x0001e80000100800 */
[----:B------:R2:W-:Y:S01]  /*38840*/  STL [R1+0x30], R0 ;  /* 0x0000300001007387 */ /* 0x0005e20000100800 */
[C-C-:B0-----:R-:W-:Y:S02]  /*38850*/  LOP3.LUT R13, R18.reuse, 0x44, R22.reuse, 0xfe, !PT ;  /* 0x00000044120d7812 */ /* 0x141fe400078efe16 */
[----:B--2---:R-:W-:-:S03]  /*38860*/  LOP3.LUT R0, R18, 0x48, R22, 0xfe, !PT ;  /* 0x0000004812007812 */ /* 0x004fc600078efe16 */
[----:B------:R0:W-:Y:S01]  /*38870*/  STL [R1+0xfb8], R13 ;  /* 0x000fb80d01007387 */ /* 0x0001e20000100800 */
[----:B------:R-:W-:-:S03]  /*38880*/  LOP3.LUT R15, R18, R22, RZ, 0xfc, !PT ;  /* 0x00000016120f7212 */ /* 0x000fc600078efcff */
[----:B------:R2:W-:Y:S01]  /*38890*/  STL [R1+0x28], R0 ;  /* 0x0000280001007387 */ /* 0x0005e20000100800 */
[----:B------:R-:W-:Y:S02]  /*388a0*/  ISETP.LT.AND P2, PT, R15, UR15, !P0 ;  /* 0x0000000f0f007c0c */ /* 0x000fe4000c741270 */
[C-C-:B0-----:R-:W-:Y:S01]  /*388b0*/  LOP3.LUT R13, R18.reuse, 0x3c, R22.reuse, 0xfe, !PT ;  /* 0x0000003c120d7812 */ /* 0x141fe200078efe16 */
[----:B----4-:R0:W-:Y:S01]  /*388c0*/  STL [R1+0xfbc], R11 ;  /* 0x000fbc0b01007387 */ /* 0x0101e20000100800 */
[----:B--2---:R-:W-:-:S03]  /*388d0*/  LOP3.LUT R0, R18, 0x40, R22, 0xfe, !PT ;  /* 0x0000004012007812 */ /* 0x004fc600078efe16 */
[----:B------:R2:W-:Y:S01]  /*388e0*/  STL [R1+0xfc0], R13 ;  /* 0x000fc00d01007387 */ /* 0x0005e20000100800 */
[C-C-:B------:R-:W-:Y:S01]  /*388f0*/  LOP3.LUT R14, R18.reuse, 0xf8, R22.reuse, 0xfe, !PT ;  /* 0x000000f8120e7812 */ /* 0x140fe200078efe16 */
[----:B------:R-:W-:Y:S02]  /*38900*/  IMAD R15, R15, R24, RZ ;  /* 0x000000180f0f7224 */ /* 0x000fe400078e02ff */
[----:B------:R3:W-:Y:S01]  /*38910*/  STL [R1+0x20], R0 ;  /* 0x0000200001007387 */ /* 0x0007e20000100800 */
[C-C-:B0-----:R-:W-:Y:S02]  /*38920*/  LOP3.LUT R11, R18.reuse, 0x38, R22.reuse, 0xfe, !PT ;  /* 0x00000038120b7812 */ /* 0x141fe400078efe16 */
[----:B--2---:R-:W-:-:S03]  /*38930*/  LOP3.LUT R13, R18, 0x30, R22, 0xfe, !PT ;  /* 0x00000030120d7812 */ /* 0x004fc600078efe16 */
[----:B------:R-:W-:Y:S01]  /*38940*/  STL [R1+0xfc4], R11 ;  /* 0x000fc40b01007387 */ /* 0x000fe20000100800 */
[----:B---3--:R-:W-:-:S03]  /*38950*/  LOP3.LUT R0, R18, 0x34, R22, 0xfe, !PT ;  /* 0x0000003412007812 */ /* 0x008fc600078efe16 */
[----:B------:R-:W-:Y:S01]  /*38960*/  STL [R1+0xfc8], R13 ;  /* 0x000fc80d01007387 */ /* 0x000fe20000100800 */
[----:B------:R-:W-:Y:S02]  /*38970*/  ISETP.LT.AND P1, PT, R14, UR15, !P0 ;  /* 0x0000000f0e007c0c */ /* 0x000fe4000c721270 */
[C---:B------:R-:W-:Y:S01]  /*38980*/  IADD3 R14, P6, PT, R15.reuse, R6, RZ ;  /* 0x000000060f0e7210 */ /* 0x040fe20007fde0ff */
[----:B------:R0:W-:Y:S03]  /*38990*/  STL [R1+0x14], R0 ;  /* 0x0000140001007387 */ /* 0x0001e60000100800 */
[----:B------:R-:W-:Y:S02]  /*389a0*/  LEA.HI.X.SX32 R15, R15, R7, 0x1, P6 ;  /* 0x000000070f0f7211 */ /* 0x000fe400030f0eff */
[----:B0-----:R-:W-:-:S03]  /*389b0*/  LOP3.LUT R0, R18, 0x28, R22, 0xfe, !PT ;  /* 0x0000002812007812 */ /* 0x001fc600078efe16 */
[----:B------:R-:W-:Y:S01]  /*389c0*/  @P2 STG.E.U8 desc[UR8][R14.64], R25 ;  /* 0x000000190e002986 */ /* 0x000fe2000c101108 */
[C-C-:B------:R-:W-:Y:S02]  /*389d0*/  LOP3.LUT R17, R18.reuse, 0xec, R22.reuse, 0xfe, !PT ;  /* 0x000000ec12117812 */ /* 0x140fe400078efe16 */
[C-C-:B------:R-:W-:Y:S01]  /*389e0*/  LOP3.LUT R11, R18.reuse, 0x2c, R22.reuse, 0xfe, !PT ;  /* 0x0000002c120b7812 */ /* 0x140fe200078efe16 */
[----:B------:R0:W-:Y:S01]  /*389f0*/  STL [R1+0x8], R0 ;  /* 0x0000080001007387 */ /* 0x0001e20000100800 */
[C-C-:B------:R-:W-:Y:S02]  /*38a00*/  LOP3.LUT R13, R18.reuse, 0x24, R22.reuse, 0xfe, !PT ;  /* 0x00000024120d7812 */ /* 0x140fe400078efe16 */
[C-C-:B------:R-:W-:Y:S01]  /*38a10*/  LOP3.LUT R29, R18.reuse, 0x20, R22.reuse, 0xfe, !PT ;  /* 0x00000020121d7812 */ /* 0x140fe200078efe16 */
[----:B------:R-:W-:Y:S01]  /*38a20*/  LDS.64 R14, [R27+UR4+0x600] ;  /* 0x000600041b0e7984 */ /* 0x000fe20008000a00 */
[C-C-:B------:R-:W-:Y:S02]  /*38a30*/  LOP3.LUT R28, R18.reuse, 0x1c, R22.reuse, 0xfe, !PT ;  /* 0x0000001c121c7812 */ /* 0x140fe400078efe16 */
[----:B------:R-:W-:-:S02]  /*38a40*/  LOP3.LUT R2, R18, 0x14, R22, 0xfe, !PT ;  /* 0x0000001412027812 */ /* 0x000fc400078efe16 */
[C-C-:B------:R-:W-:Y:S02]  /*38a50*/  LOP3.LUT R3, R18.reuse, 0x10, R22.reuse, 0xfe, !PT ;  /* 0x0000001012037812 */ /* 0x140fe400078efe16 */
[C-C-:B0-----:R-:W-:Y:S02]  /*38a60*/  LOP3.LUT R0, R18.reuse, 0x18, R22.reuse, 0xfe, !PT ;  /* 0x0000001812007812 */ /* 0x141fe400078efe16 */
[C-C-:B------:R-:W-:Y:S02]  /*38a70*/  LOP3.LUT R23, R18.reuse, 0xc, R22.reuse, 0xfe, !PT ;  /* 0x0000000c12177812 */ /* 0x140fe400078efe16 */
[C-C-:B------:R-:W-:Y:S02]  /*38a80*/  LOP3.LUT R26, R18.reuse, 0x8, R22.reuse, 0xfe, !PT ;  /* 0x00000008121a7812 */ /* 0x140fe400078efe16 */
[----:B------:R-:W-:Y:S02]  /*38a90*/  LOP3.LUT R22, R18, 0x4, R22, 0xfe, !PT ;  /* 0x0000000412167812 */ /* 0x000fe400078efe16 */
[----:B------:R0:W2:Y:S02]  /*38aa0*/  LDS.64 R18, [R27+UR4+0x400] ;  /* 0x000400041b127984 */ /* 0x0000a40008000a00 */
[----:B0-----:R-:W0:Y:S01]  /*38ab0*/  LDC R27, c[0x0][0x3b8] ;  /* 0x0000ee00ff1b7b82 */ /* 0x001e220000000800 */
[C---:B------:R-:W-:Y:S01]  /*38ac0*/  ISETP.LT.AND P3, PT, R22.reuse, UR15, !P0 ;  /* 0x0000000f16007c0c */ /* 0x040fe2000c761270 */
[-C--:B------:R-:W-:Y:S01]  /*38ad0*/  IMAD R22, R22, R24.reuse, RZ ;  /* 0x0000001816167224 */ /* 0x080fe200078e02ff */
[C---:B------:R-:W-:Y:S01]  /*38ae0*/  ISETP.LT.AND P5, PT, R26.reuse, UR15, !P0 ;  /* 0x0000000f1a007c0c */ /* 0x040fe2000c7a1270 */
[----:B------:R-:W-:-:S03]  /*38af0*/  IMAD R26, R26, R24, RZ ;  /* 0x000000181a1a7224 */ /* 0x000fc600078e02ff */
[CC--:B------:R-:W-:Y:S02]  /*38b00*/  IADD3 R24, P6, PT, R22.reuse, R6.reuse, RZ ;  /* 0x0000000616187210 */ /* 0x0c0fe40007fde0ff */
[C---:B------:R-:W-:Y:S02]  /*38b10*/  ISETP.LT.AND P2, PT, R23.reuse, UR15, !P0 ;  /* 0x0000000f17007c0c */ /* 0x040fe4000c741270 */
[----:B------:R-:W-:Y:S02]  /*38b20*/  LEA.HI.X.SX32 R25, R22, R7, 0x1, P6 ;  /* 0x0000000716197211 */ /* 0x000fe400030f0eff */
[----:B------:R-:W-:Y:S01]  /*38b30*/  IADD3 R22, P6, PT, R26, R6, RZ ;  /* 0x000000061a167210 */ /* 0x000fe20007fde0ff */
[----:B0-----:R-:W-:Y:S01]  /*38b40*/  IMAD R27, R23, R27, RZ ;  /* 0x0000001b171b7224 */ /* 0x001fe200078e02ff */
[----:B------:R-:W-:-:S05]  /*38b50*/  PRMT R23, R10, 0x7770, RZ ;  /* 0x000077700a177816 */ /* 0x000fca00000000ff */
[----:B------:R0:W-:Y:S01]  /*38b60*/  @P3 STG.E.U8 desc[UR8][R24.64], R23 ;  /* 0x0000001718003986 */ /* 0x0001e2000c101108 */
[----:B------:R-:W-:-:S03]  /*38b70*/  ISETP.LT.AND P4, PT, R17, UR15, !P0 ;  /* 0x0000000f11007c0c */ /* 0x000fc6000c781270 */
[----:B------:R-:W3:Y:S01]  /*38b80*/  LDS.64 R16, [R16+UR4+0x600] ;  /* 0x0006000410107984 */ /* 0x000ee20008000a00 */
[----:B0-----:R-:W-:Y:S02]  /*38b90*/  LEA.HI.X.SX32 R23, R26, R7, 0x1, P6 ;  /* 0x000000071a177211 */ /* 0x001fe400030f0eff */
[----:B------:R-:W0:Y:S01]  /*38ba0*/  LDC R26, c[0x0][0x3b8] ;  /* 0x0000ee00ff1a7b82 */ /* 0x000e220000000800 */
[----:B------:R-:W-:Y:S02]  /*38bb0*/  PRMT R25, R8, 0x7770, RZ ;  /* 0x0000777008197816 */ /* 0x000fe400000000ff */
[----:B------:R-:W-:-:S03]  /*38bc0*/  IADD3 R24, P6, PT, R27, R6, RZ ;  /* 0x000000061b187210 */ /* 0x000fc60007fde0ff */
[----:B------:R4:W-:Y:S02]  /*38bd0*/  @P5 STG.E.U8 desc[UR8][R22.64], R25 ;  /* 0x0000001916005986 */ /* 0x0009e4000c101108 */
[----:B----4-:R-:W-:Y:S02]  /*38be0*/  LEA.HI.X.SX32 R25, R27, R7, 0x1, P6 ;  /* 0x000000071b197211 */ /* 0x010fe400030f0eff */
[----:B-1----:R-:W-:Y:S01]  /*38bf0*/  PRMT R23, R4, 0x7770, RZ ;  /* 0x0000777004177816 */ /* 0x002fe200000000ff */
[----:B------:R-:W4:Y:S04]  /*38c00*/  LDL.LU R27, [R1+0x8] ;  /* 0x00000800011b7983 */ /* 0x000f280000300800 */
[----:B------:R1:W-:Y:S01]  /*38c10*/  @P2 STG.E.U8 desc[UR8][R24.64], R23 ;  /* 0x0000001718002986 */ /* 0x0003e2000c101108 */
[C---:B------:R-:W-:Y:S01]  /*38c20*/  ISETP.LT.AND P3, PT, R3.reuse, UR15, !P0 ;  /* 0x0000000f03007c0c */ /* 0x040fe2000c761270 */
[----:B-1----:R-:W1:Y:S01]  /*38c30*/  LDC R25, c[0x0][0x3b8] ;  /* 0x0000ee00ff197b82 */ /* 0x002e620000000800 */
[-C--:B0-----:R-:W-:Y:S01]  /*38c40*/  IMAD R3, R3, R26.reuse, RZ ;  /* 0x0000001a03037224 */ /* 0x081fe200078e02ff */
[C---:B------:R-:W-:Y:S01]  /*38c50*/  ISETP.LT.AND P5, PT, R2.reuse, UR15, !P0 ;  /* 0x0000000f02007c0c */ /* 0x040fe2000c7a1270 */
[----:B------:R-:W-:-:S03]  /*38c60*/  IMAD R26, R2, R26, RZ ;  /* 0x0000001a021a7224 */ /* 0x000fc600078e02ff */
[----:B------:R-:W-:-:S04]  /*38c70*/  IADD3 R22, P6, PT, R3, R6, RZ ;  /* 0x0000000603167210 */ /* 0x000fc80007fde0ff */
[----:B------:R-:W-:Y:S02]  /*38c80*/  LEA.HI.X.SX32 R23, R3, R7, 0x1, P6 ;  /* 0x0000000703177211 */ /* 0x000fe400030f0eff */
[----:B-----5:R-:W-:Y:S02]  /*38c90*/  PRMT R3, R20, 0x7770, RZ ;  /* 0x0000777014037816 */ /* 0x020fe400000000ff */
[----:B------:R-:W-:Y:S02]  /*38ca0*/  ISETP.LT.AND P2, PT, R0, UR15, !P0 ;  /* 0x0000000f00007c0c */ /* 0x000fe4000c741270 */
[----:B------:R-:W-:Y:S01]  /*38cb0*/  IADD3 R2, P6, PT, R26, R6, RZ ;  /* 0x000000061a027210 */ /* 0x000fe20007fde0ff */
[----:B------:R0:W-:Y:S01]  /*38cc0*/  @P3 STG.E.U8 desc[UR8][R22.64], R3 ;  /* 0x0000000316003986 */ /* 0x0001e2000c101108 */
[----:B-1----:R-:W-:Y:S02]  /*38cd0*/  IMAD R0, R0, R25, RZ ;  /* 0x0000001900007224 */ /* 0x002fe400078e02ff */
[----:B0-----:R-:W-:-:S02]  /*38ce0*/  LEA.HI.X.SX32 R3, R26, R7, 0x1, P6 ;  /* 0x000000071a037211 */ /* 0x001fc400030f0eff */
[----:B--2---:R-:W-:Y:S01]  /*38cf0*/  PRMT R23, R18, 0x7770, RZ ;  /* 0x0000777012177816 */ /* 0x004fe200000000ff */
[----:B------:R-:W2:Y:S01]  /*38d00*/  LDL.LU R26, [R1+0x14] ;  /* 0x00001400011a7983 */ /* 0x000ea20000300800 */
[----:B------:R-:W-:-:S03]  /*38d10*/  IADD3 R22, P6, PT, R0, R6, RZ ;  /* 0x0000000600167210 */ /* 0x000fc60007fde0ff */
[----:B------:R0:W-:Y:S02]  /*38d20*/  @P5 STG.E.U8 desc[UR8][R2.64], R23 ;  /* 0x0000001702005986 */ /* 0x0001e4000c101108 */
[----:B0-----:R-:W-:Y:S02]  /*38d30*/  LEA.HI.X.SX32 R23, R0, R7, 0x1, P6 ;  /* 0x0000000700177211 */ /* 0x001fe400030f0eff */
[----:B---3--:R-:W-:-:S05]  /*38d40*/  PRMT R0, R16, 0x7770, RZ ;  /* 0x0000777010007816 */ /* 0x008fca00000000ff */
[----:B------:R0:W-:Y:S01]  /*38d50*/  @P2 STG.E.U8 desc[UR8][R22.64], R0 ;  /* 0x0000000016002986 */ /* 0x0001e2000c101108 */
[C---:B------:R-:W-:Y:S01]  /*38d60*/  ISETP.LT.AND P2, PT, R13.reuse, UR15, !P0 ;  /* 0x0000000f0d007c0c */ /* 0x040fe2000c741270 */
[-C--:B0-----:R-:W-:Y:S02]  /*38d70*/  IMAD R0, R13, R25.reuse, RZ ;  /* 0x000000190d007224 */ /* 0x081fe400078e02ff */
[----:B------:R-:W3:Y:S01]  /*38d80*/  LDL.LU R13, [R1+0xfc8] ;  /* 0x000fc800010d7983 */ /* 0x000ee20000300800 */
[C---:B------:R-:W-:Y:S01]  /*38d90*/  ISETP.LT.AND P3, PT, R28.reuse, UR15, !P0 ;  /* 0x0000000f1c007c0c */ /* 0x040fe2000c761270 */
[-C--:B------:R-:W-:Y:S01]  /*38da0*/  IMAD R28, R28, R25.reuse, RZ ;  /* 0x000000191c1c7224 */ /* 0x080fe200078e02ff */
[C---:B------:R-:W-:Y:S01]  /*38db0*/  ISETP.LT.AND P5, PT, R29.reuse, UR15, !P0 ;  /* 0x0000000f1d007c0c */ /* 0x040fe2000c7a1270 */
[----:B------:R-:W-:-:S03]  /*38dc0*/  IMAD R29, R29, R25, RZ ;  /* 0x000000191d1d7224 */ /* 0x000fc600078e02ff */
[-C--:B------:R-:W-:Y:S02]  /*38dd0*/  IADD3 R2, P6, PT, R28, R6.reuse, RZ ;  /* 0x000000061c027210 */ /* 0x080fe40007fde0ff */
[----:B------:R-:W-:Y:S02]  /*38de0*/  PRMT R23, R14, 0x7770, RZ ;  /* 0x000077700e177816 */ /* 0x000fe400000000ff */
[----:B------:R-:W-:Y:S02]  /*38df0*/  LEA.HI.X.SX32 R3, R28, R7, 0x1, P6 ;  /* 0x000000071c037211 */ /* 0x000fe400030f0eff */
[----:B------:R-:W-:-:S03]  /*38e00*/  IADD3 R22, P6, PT, R29, R6, RZ ;  /* 0x000000061d167210 */ /* 0x000fc60007fde0ff */
[----:B------:R0:W-:Y:S02]  /*38e10*/  @P3 STG.E.U8 desc[UR8][R2.64], R23 ;  /* 0x0000001702003986 */ /* 0x0001e4000c101108 */
[----:B0-----:R-:W-:Y:S02]  /*38e20*/  LEA.HI.X.SX32 R23, R29, R7, 0x1, P6 ;  /* 0x000000071d177211 */ /* 0x001fe400030f0eff */
[----:B------:R-:W-:Y:S02]  /*38e30*/  PRMT R3, R12, 0x7771, RZ ;  /* 0x000077710c037816 */ /* 0x000fe400000000ff */
[----:B------:R-:W-:-:S03]  /*38e40*/  IADD3 R2, P6, PT, R0, R6, RZ ;  /* 0x0000000600027210 */ /* 0x000fc60007fde0ff */
[----:B------:R0:W-:Y:S01]  /*38e50*/  @P5 STG.E.U8 desc[UR8][R22.64], R3 ;  /* 0x0000000316005986 */ /* 0x0001e2000c101108 */
[C---:B------:R-:W-:Y:S02]  /*38e60*/  ISETP.LT.AND P5, PT, R11.reuse, UR15, !P0 ;  /* 0x0000000f0b007c0c */ /* 0x040fe4000c7a1270 */
[----:B0-----:R-:W-:Y:S02]  /*38e70*/  LEA.HI.X.SX32 R3, R0, R7, 0x1, P6 ;  /* 0x0000000700037211 */ /* 0x001fe400030f0eff */
[----:B------:R-:W-:Y:S01]  /*38e80*/  PRMT R23, R10, 0x7771, RZ ;  /* 0x000077710a177816 */ /* 0x000fe200000000ff */
[----:B------:R-:W-:-:S04]  /*38e90*/  IMAD R0, R11, R25, RZ ;  /* 0x000000190b007224 */ /* 0x000fc800078e02ff */
[----:B------:R0:W-:Y:S01]  /*38ea0*/  @P2 STG.E.U8 desc[UR8][R2.64], R23 ;  /* 0x0000001702002986 */ /* 0x0001e2000c101108 */
[C---:B----4-:R-:W-:Y:S01]  /*38eb0*/  IMAD R24, R27.reuse, R25, RZ ;  /* 0x000000191b187224 */ /* 0x050fe200078e02ff */
[----:B------:R-:W-:Y:S02]  /*38ec0*/  ISETP.LT.AND P3, PT, R27, UR15, !P0 ;  /* 0x0000000f1b007c0c */ /* 0x000fe4000c761270 */
[----:B------:R-:W4:Y:S02]  /*38ed0*/  LDL.LU R27, [R1+0x20] ;  /* 0x00002000011b7983 */ /* 0x000f240000300800 */
[C---:B------:R-:W-:Y:S02]  /*38ee0*/  IADD3 R22, P6, PT, R24.reuse, R6, RZ ;  /* 0x0000000618167210 */ /* 0x040fe40007fde0ff */
[----:B------:R-:W5:Y:S02]  /*38ef0*/  LDL.LU R11, [R1+0xfc4] ;  /* 0x000fc400010b7983 */ /* 0x000f640000300800 */
[----:B0-----:R-:W-:-:S02]  /*38f00*/  LEA.HI.X.SX32 R23, R24, R7, 0x1, P6 ;  /* 0x0000000718177211 */ /* 0x001fc400030f0eff */
[C---:B---3--:R-:W-:Y:S01]  /*38f10*/  ISETP.LT.AND P2, PT, R13.reuse, UR15, !P0 ;  /* 0x0000000f0d007c0c */ /* 0x048fe2000c741270 */
[----:B------:R-:W-:Y:S02]  /*38f20*/  IMAD R24, R13, R25, RZ ;  /* 0x000000190d187224 */ /* 0x000fe400078e02ff */
[----:B------:R-:W3:Y:S01]  /*38f30*/  LDL.LU R13, [R1+0xfc0] ;  /* 0x000fc000010d7983 */ /* 0x000ee20000300800 */
[----:B------:R-:W-:Y:S02]  /*38f40*/  PRMT R3, R8, 0x7771, RZ ;  /* 0x0000777108037816 */ /* 0x000fe400000000ff */
[C---:B------:R-:W-:Y:S01]  /*38f50*/  IADD3 R2, P6, PT, R0.reuse, R6, RZ ;  /* 0x0000000600027210 */ /* 0x040fe20007fde0ff */
[----:B------:R-:W4:Y:S04]  /*38f60*/  LDL.LU R28, [R1+0x28] ;  /* 0x00002800011c7983 */ /* 0x000f280000300800 */
[----:B------:R0:W-:Y:S02]  /*38f70*/  @P3 STG.E.U8 desc[UR8][R22.64], R3 ;  /* 0x0000000316003986 */ /* 0x0001e4000c101108 */
[----:B0-----:R-:W-:-:S02]  /*38f80*/  LEA.HI.X.SX32 R3, R0, R7, 0x1, P6 ;  /* 0x0000000700037211 */ /* 0x001fc400030f0eff */
[----:B------:R-:W-:Y:S01]  /*38f90*/  PRMT R23, R4, 0x7771, RZ ;  /* 0x0000777104177816 */ /* 0x000fe200000000ff */
[----:B--2---:R-:W-:Y:S01]  /*38fa0*/  IMAD R0, R26, R25, RZ ;  /* 0x000000191a007224 */ /* 0x004fe200078e02ff */
[----:B------:R-:W-:-:S03]  /*38fb0*/  IADD3 R22, P6, PT, R24, R6, RZ ;  /* 0x0000000618167210 */ /* 0x000fc60007fde0ff */
[----:B------:R0:W-:Y:S02]  /*38fc0*/  @P5 STG.E.U8 desc[UR8][R2.64], R23 ;  /* 0x0000001702005986 */ /* 0x0001e4000c101108 */
[----:B0-----:R-:W-:Y:S02]  /*38fd0*/  LEA.HI.X.SX32 R23, R24, R7, 0x1, P6 ;  /* 0x0000000718177211 */ /* 0x001fe400030f0eff */
[----:B------:R-:W-:Y:S02]  /*38fe0*/  PRMT R3, R20, 0x7771, RZ ;  /* 0x0000777114037816 */ /* 0x000fe400000000ff */
[----:B------:R-:W-:-:S03]  /*38ff0*/  IADD3 R2, P6, PT, R0, R6, RZ ;  /* 0x0000000600027210 */ /* 0x000fc60007fde0ff */
[----:B------:R0:W-:Y:S02]  /*39000*/  @P2 STG.E.U8 desc[UR8][R22.64], R3 ;  /* 0x0000000316002986 */ /* 0x0001e4000c101108 */
[----:B0-----:R-:W-:Y:S02]  /*39010*/  LEA.HI.X.SX32 R3, R0, R7, 0x1, P6 ;  /* 0x0000000700037211 */ /* 0x001fe400030f0eff */
[C---:B-----5:R-:W-:Y:S01]  /*39020*/  ISETP.LT.AND P5, PT, R11.reuse, UR15, !P0 ;  /* 0x0000000f0b007c0c */ /* 0x060fe2000c7a1270 */
[-C--:B------:R-:W-:Y:S02]  /*39030*/  IMAD R24, R11, R25.reuse, RZ ;  /* 0x000000190b187224 */ /* 0x080fe400078e02ff */
[----:B------:R-:W2:Y:S01]  /*39040*/  LDL.LU R11, [R1+0xfbc] ;  /* 0x000fbc00010b7983 */ /* 0x000ea20000300800 */
[C---:B---3--:R-:W-:Y:S01]  /*39050*/  ISETP.LT.AND P2, PT, R13.reuse, UR15, !P0 ;  /* 0x0000000f0d007c0c */ /* 0x048fe2000c741270 */
[----:B------:R-:W-:Y:S02]  /*39060*/  IMAD R0, R13, R25, RZ ;  /* 0x000000190d007224 */ /* 0x000fe400078e02ff */
[----:B------:R-:W3:Y:S01]  /*39070*/  LDL.LU R13, [R1+0xfb8] ;  /* 0x000fb800010d7983 */ /* 0x000ee20000300800 */
[----:B------:R-:W-:-:S02]  /*39080*/  ISETP.LT.AND P3, PT, R26, UR15, !P0 ;  /* 0x0000000f1a007c0c */ /* 0x000fc4000c761270 */
[----:B------:R-:W-:Y:S01]  /*39090*/  PRMT R23, R18, 0x7771, RZ ;  /* 0x0000777112177816 */ /* 0x000fe200000000ff */
[----:B------:R-:W5:Y:S01]  /*390a0*/  LDL.LU R26, [R1+0x30] ;  /* 0x00003000011a7983 */ /* 0x000f620000300800 */
[----:B------:R-:W-:-:S09]  /*390b0*/  IADD3 R22, P6, PT, R24, R6, RZ ;  /* 0x0000000618167210 */ /* 0x000fd20007fde0ff */
[----:B------:R0:W-:Y:S02]  /*390c0*/  @P3 STG.E.U8 desc[UR8][R2.64], R23 ;  /* 0x0000001702003986 */ /* 0x0001e4000c101108 */
[----:B0-----:R-:W-:Y:S02]  /*390d0*/  LEA.HI.X.SX32 R23, R24, R7, 0x1, P6 ;  /* 0x0000000718177211 */ /* 0x001fe400030f0eff */
[----:B------:R-:W-:Y:S02]  /*390e0*/  PRMT R3, R16, 0x7771, RZ ;  /* 0x0000777110037816 */ /* 0x000fe400000000ff */
[----:B------:R-:W-:-:S03]  /*390f0*/  IADD3 R2, P6, PT, R0, R6, RZ ;  /* 0x0000000600027210 */ /* 0x000fc60007fde0ff */
[----:B------:R0:W-:Y:S02]  /*39100*/  @P5 STG.E.U8 desc[UR8][R22.64], R3 ;  /* 0x0000000316005986 */ /* 0x0001e4000c101108 */
[----:B0-----:R-:W-:Y:S02]  /*39110*/  LEA.HI.X.SX32 R3, R0, R7, 0x1, P6 ;  /* 0x0000000700037211 */ /* 0x001fe400030f0eff */
[C---:B---3--:R-:W-:Y:S01]  /*39120*/  ISETP.LT.AND P5, PT, R13.reuse, UR15, !P0 ;  /* 0x0000000f0d007c0c */ /* 0x048fe2000c7a1270 */
[-C--:B------:R-:W-:Y:S02]  /*39130*/  IMAD R0, R13, R25.reuse, RZ ;  /* 0x000000190d007224 */ /* 0x080fe400078e02ff */
[----:B------:R-:W3:Y:S01]  /*39140*/  LDL.LU R13, [R1+0xfb4] ;  /* 0x000fb400010d7983 */ /* 0x000ee20000300800 */
[C---:B----4-:R-:W-:Y:S01]  /*39150*/  IMAD R24, R27.reuse, R25, RZ ;  /* 0x000000191b187224 */ /* 0x050fe200078e02ff */
[----:B------:R-:W-:Y:S02]  /*39160*/  ISETP.LT.AND P3, PT, R27, UR15, !P0 ;  /* 0x0000000f1b007c0c */ /* 0x000fe4000c761270 */
[----:B------:R-:W-:Y:S01]  /*39170*/  PRMT R23, R14, 0x7771, RZ ;  /* 0x000077710e177816 */ /* 0x000fe200000000ff */
[----:B------:R-:W4:Y:S01]  /*39180*/  LDL.LU R27, [R1+0x38] ;  /* 0x00003800011b7983 */ /* 0x000f220000300800 */
[----:B------:R-:W-:-:S03]  /*39190*/  IADD3 R22, P6, PT, R24, R6, RZ ;  /* 0x0000000618167210 */ /* 0x000fc60007fde0ff */
[----:B------:R0:W-:Y:S04]  /*391a0*/  @P2 STG.E.U8 desc[UR8][R2.64], R23 ;  /* 0x0000001702002986 */ /* 0x0001e8000c101108 */
[----:B------:R-:W2:Y:S01]  /*391b0*/  LDL.LU R29, [R1+0x3c] ;  /* 0x00003c00011d7983 */ /* 0x000ea20000300800 */
[----:B0-----:R-:W-:Y:S02]  /*391c0*/  LEA.HI.X.SX32 R23, R24, R7, 0x1, P6 ;  /* 0x0000000718177211 */ /* 0x001fe400030f0eff */
[----:B------:R-:W-:Y:S02]  /*391d0*/  PRMT R3, R12, 0x7772, RZ ;  /* 0x000077720c037816 */ /* 0x000fe400000000ff */
[----:B------:R-:W-:-:S03]  /*391e0*/  IADD3 R2, P6, PT, R0, R6, RZ ;  /* 0x0000000600027210 */ /* 0x000fc60007fde0ff */
[----:B------:R0:W-:Y:S02]  /*391f0*/  @P3 STG.E.U8 desc[UR8][R22.64], R3 ;  /* 0x0000000316003986 */ /* 0x0001e4000c101108 */
[----:B0-----:R-:W-:Y:S01]  /*39200*/  LEA.HI.X.SX32 R3, R0, R7, 0x1, P6 ;  /* 0x0000000700037211 */ /* 0x001fe200030f0eff */
[----:B------:R-:W-:Y:S01]  /*39210*/  IMAD R24, R28, R25, RZ ;  /* 0x000000191c187224 */ /* 0x000fe200078e02ff */
[----:B------:R-:W-:-:S04]  /*39220*/  PRMT R23, R10, 0x7772, RZ ;  /* 0x000077720a177816 */ /* 0x000fc800000000ff */
[----:B------:R-:W-:Y:S01]  /*39230*/  IADD3 R22, P6, PT, R24, R6, RZ ;  /* 0x0000000618167210 */ /* 0x000fe20007fde0ff */
[----:B------:R0:W-:Y:S01]  /*39240*/  @P5 STG.E.U8 desc[UR8][R2.64], R23 ;  /* 0x0000001702005986 */ /* 0x0001e2000c101108 */
[----:B------:R-:W-:Y:S02]  /*39250*/  ISETP.LT.AND P2, PT, R28, UR15, !P0 ;  /* 0x0000000f1c007c0c */ /* 0x000fe4000c741270 */
[----:B-----5:R-:W-:Y:S02]  /*39260*/  ISETP.LT.AND P5, PT, R26, UR15, !P0 ;  /* 0x0000000f1a007c0c */ /* 0x020fe4000c7a1270 */
[----:B0-----:R-:W-:Y:S01]  /*39270*/  LEA.HI.X.SX32 R23, R24, R7, 0x1, P6 ;  /* 0x0000000718177211 */ /* 0x001fe200030f0eff */
[-C--:B------:R-:W-:Y:S01]  /*39280*/  IMAD R24, R26, R25.reuse, RZ ;  /* 0x000000191a187224 */ /* 0x080fe200078e02ff */
[C---:B---3--:R-:W-:Y:S01]  /*39290*/  ISETP.LT.AND P3, PT, R13.reuse, UR15, !P0 ;  /* 0x0000000f0d007c0c */ /* 0x048fe2000c761270 */
[----:B------:R-:W-:Y:S02]  /*392a0*/  IMAD R0, R13, R25, RZ ;  /* 0x000000190d007224 */ /* 0x000fe400078e02ff */
[----:B------:R-:W3:Y:S04]  /*392b0*/  LDL.LU R13, [R1+0xfb0] ;  /* 0x000fb000010d7983 */ /* 0x000ee80000300800 */
[----:B------:R-:W5:Y:S04]  /*392c0*/  LDL.LU R28, [R1+0x40] ;  /* 0x00004000011c7983 */ /* 0x000f680000300800 */
[----:B------:R-:W5:Y:S01]  /*392d0*/  LDL.LU R26, [R1+0x44] ;  /* 0x00004400011a7983 */ /* 0x000f620000300800 */
[----:B------:R-:W-:-:S02]  /*392e0*/  PRMT R3, R8, 0x7772, RZ ;  /* 0x0000777208037816 */ /* 0x000fc400000000ff */
[----:B------:R-:W-:-:S03]  /*392f0*/  IADD3 R2, P6, PT, R0, R6, RZ ;  /* 0x0000000600027210 */ /* 0x000fc60007fde0ff */
[----:B------:R0:W-:Y:S02]  /*39300*/  @P2 STG.E.U8 desc[UR8][R22.64], R3 ;  /* 0x0000000316002986 */ /* 0x0001e4000c101108 */
[----:B0-----:R-:W-:Y:S02]  /*39310*/  LEA.HI.X.SX32 R3, R0, R7, 0x1, P6 ;  /* 0x0000000700037211 */ /* 0x001fe400030f0eff */
[----:B------:R-:W-:Y:S02]  /*39320*/  PRMT R23, R4, 0x7772, RZ ;  /* 0x0000777204177816 */ /* 0x000fe400000000ff */
[----:B------:R-:W-:-:S03]  /*39330*/  IADD3 R22, P6, PT, R24, R6, RZ ;  /* 0x0000000618167210 */ /* 0x000fc60007fde0ff */
[----:B------:R0:W-:Y:S02]  /*39340*/  @P3 STG.E.U8 desc[UR8][R2.64], R23 ;  /* 0x0000001702003986 */ /* 0x0001e4000c101108 */
[----:B0-----:R-:W-:Y:S02]  /*39350*/  LEA.HI.X.SX32 R23, R24, R7, 0x1, P6 ;  /* 0x0000000718177211 */ /* 0x001fe400030f0eff */
[----:B------:R-:W-:Y:S01]  /*39360*/  PRMT R3, R20, 0x7772, RZ ;  /* 0x0000777214037816 */ /* 0x000fe200000000ff */
[----:B------:R-:W0:Y:S04]  /*39370*/  LDC R24, c[0x0][0x3b8] ;  /* 0x0000ee00ff187b82 */ /* 0x000e280000000800 */
[----:B------:R1:W-:Y:S01]  /*39380*/  @P5 STG.E.U8 desc[UR8][R22.64], R3 ;  /* 0x0000000316005986 */ /* 0x0003e2000c101108 */
[----:B----4-:R-:W-:-:S02]  /*39390*/  ISETP.LT.AND P3, PT, R27, UR15, !P0 ;  /* 0x0000000f1b007c0c */ /* 0x010fc4000c761270 */
[----:B-1----:R-:W-:Y:S01]  /*393a0*/  PRMT R23, R18, 0x7772, RZ ;  /* 0x0000777212177816 */ /* 0x002fe200000000ff */
[----:B0-----:R-:W-:Y:S01]  /*393b0*/  IMAD R24, R27, R24, RZ ;  /* 0x000000181b187224 */ /* 0x001fe200078e02ff */
[----:B--2---:R-:W-:Y:S01]  /*393c0*/  ISETP.LT.AND P5, PT, R29, UR15, !P0 ;  /* 0x0000000f1d007c0c */ /* 0x004fe2000c7a1270 */
[----:B---3--:R-:W-:-:S05]  /*393d0*/  IMAD R0, R13, R25, RZ ;  /* 0x000000190d007224 */ /* 0x008fca00078e02ff */
[----:B------:R-:W-:-:S04]  /*393e0*/  IADD3 R2, P6, PT, R0, R6, RZ ;  /* 0x0000000600027210 */ /* 0x000fc80007fde0ff */
[-C--:B------:R-:W-:Y:S02]  /*393f0*/  LEA.HI.X.SX32 R3, R0, R7.reuse, 0x1, P6 ;  /* 0x0000000700037211 */ /* 0x080fe400030f0eff */
[----:B------:R-:W0:Y:S01]  /*39400*/  LDC R0, c[0x0][0x3b8] ;  /* 0x0000ee00ff007b82 */ /* 0x000e220000000800 */
[----:B------:R-:W-:Y:S02]  /*39410*/  ISETP.LT.AND P2, PT, R13, UR15, !P0 ;  /* 0x0000000f0d007c0c */ /* 0x000fe4000c741270 */
[C---:B------:R-:W-:Y:S01]  /*39420*/  IADD3 R22, P6, PT, R24.reuse, R6, RZ ;  /* 0x0000000618167210 */ /* 0x040fe20007fde0ff */
[----:B------:R-:W2:Y:S04]  /*39430*/  LDL.LU R13, [R1+0xfac] ;  /* 0x000fac00010d7983 */ /* 0x000ea80000300800 */
[----:B------:R-:W3:Y:S04]  /*39440*/  LDL.LU R25, [R1+0x48] ;  /* 0x0000480001197983 */ /* 0x000ee80000300800 */
[----:B------:R-:W4:Y:S04]  /*39450*/  LDL.LU R27, [R1+0x4c] ;  /* 0x00004c00011b7983 */ /* 0x000f280000300800 */
[----:B------:R1:W-:Y:S01]  /*39460*/  @P2 STG.E.U8 desc[UR8][R2.64], R23 ;  /* 0x0000001702002986 */ /* 0x0003e2000c101108 */
[----:B0-----:R-:W-:Y:S01]  /*39470*/  IMAD R0, R29, R0, RZ ;  /* 0x000000001d007224 */ /* 0x001fe200078e02ff */
[----:B-1----:R-:W-:-:S02]  /*39480*/  LEA.HI.X.SX32 R23, R24, R7, 0x1, P6 ;  /* 0x0000000718177211 */ /* 0x002fc400030f0eff */
[----:B------:R-:W2:Y:S01]  /*39490*/  LDL.LU R29, [R1+0x50] ;  /* 0x00005000011d7983 */ /* 0x000ea20000300800 */
[----:B------:R-:W-:Y:S01]  /*394a0*/  PRMT R3, R16, 0x7772, RZ ;  /* 0x0000777210037816 */ /* 0x000fe200000000ff */
[----:B------:R-:W0:Y:S01]  /*394b0*/  LDC R24, c[0x0][0x3b8] ;  /* 0x0000ee00ff187b82 */ /* 0x000e220000000800 */
[----:B------:R-:W-:-:S03]  /*394c0*/  IADD3 R2, P6, PT, R0, R6, RZ ;  /* 0x0000000600027210 */ /* 0x000fc60007fde0ff */
[----:B------:R1:W-:Y:S02]  /*394d0*/  @P3 STG.E.U8 desc[UR8][R22.64], R3 ;  /* 0x0000000316003986 */ /* 0x0003e4000c101108 */
[----:B-1----:R-:W-:Y:S02]  /*394e0*/  LEA.HI.X.SX32 R3, R0, R7, 0x1, P6 ;  /* 0x0000000700037211 */ /* 0x002fe400030f0eff */
[----:B------:R-:W1:Y:S01]  /*394f0*/  LDC R0, c[0x0][0x3b8] ;  /* 0x0000ee00ff007b82 */ /* 0x000e620000000800 */
[----:B-----5:R-:W-:Y:S02]  /*39500*/  ISETP.LT.AND P2, PT, R28, UR15, !P0 ;  /* 0x0000000f1c007c0c */ /* 0x020fe4000c741270 */
[----:B------:R-:W-:Y:S01]  /*39510*/  ISETP.LT.AND P3, PT, R26, UR15, !P0 ;  /* 0x0000000f1a007c0c */ /* 0x000fe2000c761270 */
[----:B0-----:R-:W-:Y:S02]  /*39520*/  IMAD R24, R28, R24, RZ ;  /* 0x000000181c187224 */ /* 0x001fe400078e02ff */
[----:B------:R-:W5:Y:S01]  /*39530*/  LDL.LU R28, [R1+0x54] ;  /* 0x00005400011c7983 */ /* 0x000f620000300800 */
[----:B-1----:R-:W-:-:S03]  /*39540*/  IMAD R0, R26, R0, RZ ;  /* 0x000000001a007224 */ /* 0x002fc600078e02ff */
[----:B------:R-:W5:Y:S01]  /*39550*/  LDL.LU R26, [R1+0x58] ;  /* 0x00005800011a7983 */ /* 0x000f620000300800 */
[----:B------:R-:W-:Y:S02]  /*39560*/  PRMT R23, R14, 0x7772, RZ ;  /* 0x000077720e177816 */ /* 0x000fe400000000ff */
[----:B------:R-:W-:-:S03]  /*39570*/  IADD3 R22, P6, PT, R24, R6, RZ ;  /* 0x0000000618167210 */ /* 0x000fc60007fde0ff */
[----:B------:R0:W-:Y:S02]  /*39580*/  @P5 STG.E.U8 desc[UR8][R2.64], R23 ;  /* 0x0000001702005986 */ /* 0x0001e4000c101108 */
[----:B0-----:R-:W-:Y:S02]  /*39590*/  LEA.HI.X.SX32 R23, R24, R7, 0x1, P6 ;  /* 0x0000000718177211 */ /* 0x001fe400030f0eff */
[----:B------:R-:W0:Y:S01]  /*395a0*/  LDC R24, c[0x0][0x3b8] ;  /* 0x0000ee00ff187b82 */ /* 0x000e220000000800 */
[----:B------:R-:W-:Y:S02]  /*395b0*/  PRMT R3, R12, 0x7773, RZ ;  /* 0x000077730c037816 */ /* 0x000fe400000000ff */
[----:B------:R-:W-:-:S03]  /*395c0*/  IADD3 R2, P6, PT, R0, R6, RZ ;  /* 0x0000000600027210 */ /* 0x000fc60007fde0ff */
[----:B------:R1:W-:Y:S01]  /*395d0*/  @P2 STG.E.U8 desc[UR8][R22.64], R3 ;  /* 0x0000000316002986 */ /* 0x0003e2000c101108 */
[----:B------:R-:W-:Y:S02]  /*395e0*/  PRMT R10, R10, 0x7773, RZ ;  /* 0x000077730a0a7816 */ /* 0x000fe400000000ff */
[----:B-1----:R-:W-:-:S05]  /*395f0*/  LEA.HI.X.SX32 R3, R0, R7, 0x1, P6 ;  /* 0x0000000700037211 */ /* 0x002fca00030f0eff */
[----:B------:R1:W-:Y:S01]  /*39600*/  @P3 STG.E.U8 desc[UR8][R2.64], R10 ;  /* 0x0000000a02003986 */ /* 0x0003e2000c101108 */
[----:B------:R-:W-:Y:S02]  /*39610*/  PRMT R4, R4, 0x7773, RZ ;  /* 0x0000777304047816 */ /* 0x000fe400000000ff */
[----:B-1----:R-:W-:Y:S02]  /*39620*/  PRMT R3, R8, 0x7773, RZ ;  /* 0x0000777308037816 */ /* 0x002fe400000000ff */
[C---:B---3--:R-:W-:Y:S01]  /*39630*/  ISETP.LT.AND P5, PT, R25.reuse, UR15, !P0 ;  /* 0x0000000f19007c0c */ /* 0x048fe2000c7a1270 */
[-C--:B0-----:R-:W-:Y:S02]  /*39640*/  IMAD R12, R25, R24.reuse, RZ ;  /* 0x00000018190c7224 */ /* 0x081fe400078e02ff */
[----:B------:R-:W3:Y:S01]  /*39650*/  LDL.LU R25, [R1+0x5c] ;  /* 0x00005c0001197983 */ /* 0x000ee20000300800 */
[C---:B----4-:R-:W-:Y:S01]  /*39660*/  ISETP.LT.AND P2, PT, R27.reuse, UR15, !P0 ;  /* 0x0000000f1b007c0c */ /* 0x050fe2000c741270 */
[----:B------:R-:W-:-:S02]  /*39670*/  IMAD R0, R27, R24, RZ ;  /* 0x000000181b007224 */ /* 0x000fc400078e02ff */
[----:B------:R-:W4:Y:S01]  /*39680*/  LDL.LU R27, [R1+0x60] ;  /* 0x00006000011b7983 */ /* 0x000f220000300800 */
[----:B------:R-:W-:-:S04]  /*39690*/  IADD3 R22, P6, PT, R12, R6, RZ ;  /* 0x000000060c167210 */ /* 0x000fc80007fde0ff */
[----:B------:R-:W-:Y:S02]  /*396a0*/  LEA.HI.X.SX32 R23, R12, R7, 0x1, P6 ;  /* 0x000000070c177211 */ /* 0x000fe400030f0eff */
[----:B------:R-:W-:-:S03]  /*396b0*/  IADD3 R2, P6, PT, R0, R6, RZ ;  /* 0x0000000600027210 */ /* 0x000fc60007fde0ff */
[----:B------:R0:W-:Y:S01]  /*396c0*/  @P5 STG.E.U8 desc[UR8][R22.64], R3 ;  /* 0x0000000316005986 */ /* 0x0001e2000c101108 */
[C---:B--2---:R-:W-:Y:S01]  /*396d0*/  ISETP.LT.AND P3, PT, R29.reuse, UR15, !P0 ;  /* 0x0000000f1d007c0c */ /* 0x044fe2000c761270 */
[----:B------:R-:W-:Y:S02]  /*396e0*/  IMAD R8, R29, R24, RZ ;  /* 0x000000181d087224 */ /* 0x000fe400078e02ff */
[----:B------:R-:W2:Y:S01]  /*396f0*/  LDL.LU R29, [R1+0x68] ;  /* 0x00006800011d7983 */ /* 0x000ea20000300800 */
[----:B0-----:R-:W-:-:S05]  /*39700*/  LEA.HI.X.SX32 R3, R0, R7, 0x1, P6 ;  /* 0x0000000700037211 */ /* 0x001fca00030f0eff */
[----:B------:R0:W-:Y:S01]  /*39710*/  @P2 STG.E.U8 desc[UR8][R2.64], R4 ;  /* 0x0000000402002986 */ /* 0x0001e2000c101108 */
[C---:B-----5:R-:W-:Y:S01]  /*39720*/  ISETP.LT.AND P5, PT, R28.reuse, UR15, !P0 ;  /* 0x0000000f1c007c0c */ /* 0x060fe2000c7a1270 */
[-C--:B------:R-:W-:Y:S02]  /*39730*/  IMAD R0, R28, R24.reuse, RZ ;  /* 0x000000181c007224 */ /* 0x080fe400078e02ff */
[----:B------:R-:W5:Y:S01]  /*39740*/  LDL.LU R28, [R1+0x6c] ;  /* 0x00006c00011c7983 */ /* 0x000f620000300800 */
[C---:B------:R-:W-:Y:S01]  /*39750*/  ISETP.LT.AND P2, PT, R26.reuse, UR15, !P0 ;  /* 0x0000000f1a007c0c */ /* 0x040fe2000c741270 */
[----:B0-----:R-:W-:Y:S02]  /*39760*/  IMAD R4, R26, R24, RZ ;  /* 0x000000181a047224 */ /* 0x001fe400078e02ff */
[----:B------:R-:W5:Y:S01]  /*39770*/  LDL.LU R26, [R1+0x70] ;  /* 0x00007000011a7983 */ /* 0x000f620000300800 */
[----:B------:R-:W-:-:S04]  /*39780*/  IADD3 R22, P6, PT, R8, R6, RZ ;  /* 0x0000000608167210 */ /* 0x000fc80007fde0ff */
[-C--:B------:R-:W-:Y:S02]  /*39790*/  LEA.HI.X.SX32 R23, R8, R7.reuse, 0x1, P6 ;  /* 0x0000000708177211 */ /* 0x080fe400030f0eff */
[-C--:B------:R-:W-:Y:S02]  /*397a0*/  IADD3 R2, P6, PT, R0, R6.reuse, RZ ;  /* 0x0000000600027210 */ /* 0x080fe40007fde0ff */
[----:B------:R-:W-:Y:S02]  /*397b0*/  PRMT R20, R20, 0x7773, RZ ;  /* 0x0000777314147816 */ /* 0x000fe400000000ff */
[----:B------:R-:W-:Y:S02]  /*397c0*/  LEA.HI.X.SX32 R3, R0, R7, 0x1, P6 ;  /* 0x0000000700037211 */ /* 0x000fe400030f0eff */
[----:B------:R-:W-:Y:S01]  /*397d0*/  PRMT R18, R18, 0x7773, RZ ;  /* 0x0000777312127816 */ /* 0x000fe200000000ff */
[----:B------:R-:W-:Y:S04]  /*397e0*/  @P3 STG.E.U8 desc[UR8][R22.64], R20 ;  /* 0x0000001416003986 */ /* 0x000fe8000c101108 */
[----:B------:R0:W-:Y:S02]  /*397f0*/  @P5 STG.E.U8 desc[UR8][R2.64], R18 ;  /* 0x0000001202005986 */ /* 0x0001e4000c101108 */
[----:B0-----:R-:W0:Y:S01]  /*39800*/  LDC R18, c[0x0][0x3b8] ;  /* 0x0000ee00ff127b82 */ /* 0x001e220000000800 */
[----:B------:R-:W-:-:S04]  /*39810*/  IADD3 R22, P6, PT, R4, R6, RZ ;  /* 0x0000000604167210 */ /* 0x000fc80007fde0ff */
[----:B------:R-:W-:Y:S02]  /*39820*/  LEA.HI.X.SX32 R23, R4, R7, 0x1, P6 ;  /* 0x0000000704177211 */ /* 0x000fe400030f0eff */
[----:B------:R-:W-:Y:S02]  /*39830*/  PRMT R16, R16, 0x7773, RZ ;  /* 0x0000777310107816 */ /* 0x000fe400000000ff */
[----:B------:R-:W-:-:S03]  /*39840*/  PRMT R14, R14, 0x7773, RZ ;  /* 0x000077730e0e7816 */ /* 0x000fc600000000ff */
[----:B------:R1:W-:Y:S01]  /*39850*/  @P2 STG.E.U8 desc[UR8][R22.64], R16 ;  /* 0x0000001016002986 */ /* 0x0003e2000c101108 */
[----:B------:R-:W-:Y:S02]  /*39860*/  PRMT R8, R13, 0x7770, RZ ;  /* 0x000077700d087816 */ /* 0x000fe400000000ff */
[C---:B---3--:R-:W-:Y:S01]  /*39870*/  ISETP.LT.AND P3, PT, R25.reuse, UR15, !P0 ;  /* 0x0000000f19007c0c */ /* 0x048fe2000c761270 */
[----:B------:R-:W-:Y:S02]  /*39880*/  IMAD R0, R25, R24, RZ ;  /* 0x0000001819007224 */ /* 0x000fe400078e02ff */
[----:B------:R-:W3:Y:S01]  /*39890*/  LDL.LU R25, [R1+0x74] ;  /* 0x0000740001197983 */ /* 0x000ee20000300800 */
[C---:B----4-:R-:W-:Y:S01]  /*398a0*/  ISETP.LT.AND P5, PT, R27.reuse, UR15, !P0 ;  /* 0x0000000f1b007c0c */ /* 0x050fe2000c7a1270 */
[----:B0-----:R-:W-:Y:S02]  /*398b0*/  IMAD R4, R27, R18, RZ ;  /* 0x000000121b047224 */ /* 0x001fe400078e02ff */
[----:B------:R-:W4:Y:S01]  /*398c0*/  LDL.LU R27, [R1+0x78] ;  /* 0x00007800011b7983 */ /* 0x000f220000300800 */
[----:B------:R-:W-:-:S04]  /*398d0*/  IADD3 R2, P6, PT, R0, R6, RZ ;  /* 0x0000000600027210 */ /* 0x000fc80007fde0ff */
[----:B------:R-:W-:Y:S02]  /*398e0*/  LEA.HI.X.SX32 R3, R0, R7, 0x1, P6 ;  /* 0x0000000700037211 */ /* 0x000fe400030f0eff */
[----:B-1----:R-:W-:-:S04]  /*398f0*/  IADD3 R22, P6, PT, R4, R6, RZ ;  /* 0x0000000604167210 */ /* 0x002fc80007fde0ff */
[----:B------:R-:W-:Y:S01]  /*39900*/  LEA.HI.X.SX32 R23, R4, R7, 0x1, P6 ;  /* 0x0000000704177211 */ /* 0x000fe200030f0eff */
[----:B------:R0:W-:Y:S01]  /*39910*/  @P3 STG.E.U8 desc[UR8][R2.64], R14 ;  /* 0x0000000e02003986 */ /* 0x0001e2000c101108 */
[----:B--2---:R-:W-:-:S03]  /*39920*/  ISETP.LT.AND P2, PT, R29, UR15, !P0 ;  /* 0x0000000f1d007c0c */ /* 0x004fc6000c741270 */
[----:B------:R-:W2:Y:S04]  /*39930*/  LDL.LU R29, [R1+0x7c] ;  /* 0x00007c00011d7983 */ /* 0x000ea80000300800 */
[----:B------:R1:W-:Y:S01]  /*39940*/  @P5 STG.E.U8 desc[UR8][R22.64], R8 ;  /* 0x0000000816005986 */ /* 0x0003e2000c101108 */
[----:B-----5:R-:W-:-:S03]  /*39950*/  ISETP.LT.AND P3, PT, R28, UR15, !P0 ;  /* 0x0000000f1c007c0c */ /* 0x020fc6000c761270 */
[----:B------:R-:W5:Y:S01]  /*39960*/  LDL.LU R28, [R1+0x80] ;  /* 0x00008000011c7983 */ /* 0x000f620000300800 */
[----:B------:R-:W-:-:S03]  /*39970*/  ISETP.LT.AND P5, PT, R26, UR15, !P0 ;  /* 0x0000000f1a007c0c */ /* 0x000fc6000c7a1270 */
[----:B------:R-:W5:Y:S01]  /*39980*/  LDL.LU R26, [R1+0x84] ;  /* 0x00008400011a7983 */ /* 0x000f620000300800 */
[----:B------:R-:W-:-:S05]  /*39990*/  IMAD R0, R18, 0x4, R4 ;  /* 0x0000000412007824 */ /* 0x000fca00078e0204 */
[----:B0-----:R-:W-:Y:S01]  /*399a0*/  IADD3 R2, P6, PT, R0, R6, RZ ;  /* 0x0000000600027210 */ /* 0x001fe20007fde0ff */
[----:B------:R-:W-:-:S03]  /*399b0*/  IMAD R4, R18, 0x4, R0 ;  /* 0x0000000412047824 */ /* 0x000fc600078e0200 */
[----:B------:R-:W-:Y:S02]  /*399c0*/  LEA.HI.X.SX32 R3, R0, R7, 0x1, P6 ;  /* 0x0000000700037211 */ /* 0x000fe400030f0eff */
[----:B------:R-:W-:Y:S02]  /*399d0*/  PRMT R0, R11, 0x7770, RZ ;  /* 0x000077700b007816 */ /* 0x000fe400000000ff */
[----:B-1----:R-:W-:-:S03]  /*399e0*/  IADD3 R22, P6, PT, R4, R6, RZ ;  /* 0x0000000604167210 */ /* 0x002fc60007fde0ff */
[----:B------:R0:W-:Y:S01]  /*399f0*/  @P2 STG.E.U8 desc[UR8][R2.64], R0 ;  /* 0x0000000002002986 */ /* 0x0001e2000c101108 */
[----:B------:R-:W-:Y:S02]  /*39a00*/  LEA.HI.X.SX32 R23, R4, R7, 0x1, P6 ;  /* 0x0000000704177211 */ /* 0x000fe400030f0eff */
[----:B0-----:R-:W-:Y:S01]  /*39a10*/  PRMT R3, R9, 0x7770, RZ ;  /* 0x0000777009037816 */ /* 0x001fe200000000ff */
[----:B------:R-:W-:-:S04]  /*39a20*/  IMAD R0, R18, 0x4, R4 ;  /* 0x0000000412007824 */ /* 0x000fc800078e0204 */
[----:B------:R0:W-:Y:S01]  /*39a30*/  @P3 STG.E.U8 desc[UR8][R22.64], R3 ;  /* 0x0000000316003986 */ /* 0x0001e2000c101108 */
[-C--:B------:R-:W-:Y:S01]  /*39a40*/  IADD3 R2, P6, PT, R0, R6.reuse, RZ ;  /* 0x0000000600027210 */ /* 0x080fe20007fde0ff */
[----:B------:R-:W-:Y:S01]  /*39a50*/  IMAD R4, R18, 0x4, R0 ;  /* 0x0000000412047824 */ /* 0x000fe200078e0200 */
[----:B------:R-:W-:Y:S02]  /*39a60*/  PRMT R8, R5, 0x7770, RZ ;  /* 0x0000777005087816 */ /* 0x000fe400000000ff */
[----:B0-----:R-:W-:Y:S01]  /*39a70*/  LEA.HI.X.SX32 R3, R0, R7, 0x1, P6 ;  /* 0x0000000700037211 */ /* 0x001fe200030f0eff */
[----:B------:R-:W-:Y:S01]  /*39a80*/  IMAD R0, R18, 0x4, R4 ;  /* 0x0000000412007824 */ /* 0x000fe200078e0204 */
[----:B------:R-:W-:-:S03]  /*39a90*/  IADD3 R22, P6, PT, R4, R6, RZ ;  /* 0x0000000604167210 */ /* 0x000fc60007fde0ff */
[----:B------:R0:W-:Y:S01]  /*39aa0*/  @P5 STG.E.U8 desc[UR8][R2.64], R8 ;  /* 0x0000000802005986 */ /* 0x0001e2000c101108 */
[-C--:B------:R-:W-:Y:S02]  /*39ab0*/  LEA.HI.X.SX32 R23, R4, R7.reuse, 0x1, P6 ;  /* 0x0000000704177211 */ /* 0x080fe400030f0eff */
[----:B------:R-:W-:Y:S02]  /*39ac0*/  PRMT R4, R21, 0x7770, RZ ;  /* 0x0000777015047816 */ /* 0x000fe400000000ff */
[C---:B0-----:R-:W-:Y:S02]  /*39ad0*/  IADD3 R2, P6, PT, R0.reuse, R6, RZ ;  /* 0x0000000600027210 */ /* 0x041fe40007fde0ff */
[----:B------:R-:W-:Y:S02]  /*39ae0*/  PRMT R8, R19, 0x7770, RZ ;  /* 0x0000777013087816 */ /* 0x000fe400000000ff */
[----:B------:R-:W-:Y:S02]  /*39af0*/  LEA.HI.X.SX32 R3, R0, R7, 0x1, P6 ;  /* 0x0000000700037211 */ /* 0x000fe400030f0eff */
[----:B---3--:R-:W-:-:S02]  /*39b00*/  ISETP.LT.AND P2, PT, R25, UR15, !P0 ;  /* 0x0000000f19007c0c */ /* 0x008fc4000c741270 */
[----:B------:R-:W3:Y:S01]  /*39b10*/  LDL.LU R25, [R1+0x88] ;  /* 0x0000880001197983 */ /* 0x000ee20000300800 */
[----:B----4-:R-:W-:-:S03]  /*39b20*/  ISETP.LT.AND P3, PT, R27, UR15, !P0 ;  /* 0x0000000f1b007c0c */ /* 0x010fc6000c761270 */
[----:B------:R-:W4:Y:S07]  /*39b30*/  LDL.LU R27, [R1+0x8c] ;  /* 0x00008c00011b7983 */ /* 0x000f2e0000300800 */
[----:B------:R0:W-:Y:S04]  /*39b40*/  @P2 STG.E.U8 desc[UR8][R22.64], R4 ;  /* 0x0000000416002986 */ /* 0x0001e8000c101108 */
[----:B------:R1:W-:Y:S01]  /*39b50*/  @P3 STG.E.U8 desc[UR8][R2.64], R8 ;  /* 0x0000000802003986 */ /* 0x0003e2000c101108 */
[----:B--2---:R-:W-:-:S03]  /*39b60*/  ISETP.LT.AND P5, PT, R29, UR15, !P0 ;  /* 0x0000000f1d007c0c */ /* 0x004fc6000c7a1270 */
[----:B------:R-:W2:Y:S01]  /*39b70*/  LDL.LU R29, [R1+0x90] ;  /* 0x00009000011d7983 */ /* 0x000ea20000300800 */
[----:B-----5:R-:W-:-:S03]  /*39b80*/  ISETP.LT.AND P2, PT, R28, UR15, !P0 ;  /* 0x0000000f1c007c0c */ /* 0x020fc6000c741270 */
[----:B------:R-:W5:Y:S01]  /*39b90*/  LDL.LU R28, [R1+0x94] ;  /* 0x00009400011c7983 */ /* 0x000f620000300800 */
[----:B------:R-:W-:-:S03]  /*39ba0*/  ISETP.LT.AND P3, PT, R26, UR15, !P0 ;  /* 0x0000000f1a007c0c */ /* 0x000fc6000c761270 */
[----:B------:R-:W5:Y:S01]  /*39bb0*/  LDL.LU R26, [R1+0x98] ;  /* 0x00009800011a7983 */ /* 0x000f620000300800 */
[----:B0-----:R-:W-:-:S04]  /*39bc0*/  IMAD R4, R18, 0x4, R0 ;  /* 0x0000000412047824 */ /* 0x001fc800078e0200 */
[----:B------:R-:W-:Y:S01]  /*39bd0*/  IMAD R0, R18, 0x4, R4 ;  /* 0x0000000412007824 */ /* 0x000fe200078e0204 */
[----:B------:R-:W-:-:S04]  /*39be0*/  IADD3 R22, P6, PT, R4, R6, RZ ;  /* 0x0000000604167210 */ /* 0x000fc80007fde0ff */
[-C--:B------:R-:W-:Y:S02]  /*39bf0*/  LEA.HI.X.SX32 R23, R4, R7.reuse, 0x1, P6 ;  /* 0x0000000704177211 */ /* 0x080fe400030f0eff */
[C---:B-1----:R-:W-:Y:S02]  /*39c00*/  IADD3 R2, P6, PT, R0.reuse, R6, RZ ;  /* 0x0000000600027210 */ /* 0x042fe40007fde0ff */
[----:B------:R-:W-:Y:S02]  /*39c10*/  PRMT R10, R17, 0x7770, RZ ;  /* 0x00007770110a7816 */ /* 0x000fe400000000ff */
[----:B------:R-:W-:Y:S02]  /*39c20*/  PRMT R4, R15, 0x7770, RZ ;  /* 0x000077700f047816 */ /* 0x000fe400000000ff */
[----:B------:R-:W-:Y:S01]  /*39c30*/  LEA.HI.X.SX32 R3, R0, R7, 0x1, P6 ;  /* 0x0000000700037211 */ /* 0x000fe200030f0eff */
[----:B------:R0:W-:Y:S01]  /*39c40*/  @P5 STG.E.U8 desc[UR8][R22.64], R10 ;  /* 0x0000000a16005986 */ /* 0x0001e2000c101108 */
[----:B------:R-:W-:-:S03]  /*39c50*/  IMAD R8, R18, 0x4, R0 ;  /* 0x0000000412087824 */ /* 0x000fc600078e0200 */
[----:B------:R1:W-:Y:S01]  /*39c60*/  @P2 STG.E.U8 desc[UR8][R2.64], R4 ;  /* 0x0000000402002986 */ /* 0x0003e2000c101108 */
[----:B------:R-:W-:Y:S01]  /*39c70*/  IMAD R0, R18, 0x4, R8 ;  /* 0x0000000412007824 */ /* 0x000fe200078e0208 */
[----:B0-----:R-:W-:-:S04]  /*39c80*/  IADD3 R22, P6, PT, R8, R6, RZ ;  /* 0x0000000608167210 */ /* 0x001fc80007fde0ff */
[----:B------:R-:W-:Y:S02]  /*39c90*/  LEA.HI.X.SX32 R23, R8, R7, 0x1, P6 ;  /* 0x0000000708177211 */ /* 0x000fe400030f0eff */
[----:B-1----:R-:W-:Y:S01]  /*39ca0*/  PRMT R3, R13, 0x7771, RZ ;  /* 0x000077710d037816 */ /* 0x002fe200000000ff */
[----:B------:R-:W-:Y:S01]  /*39cb0*/  IMAD R4, R18, 0x4, R0 ;  /* 0x0000000412047824 */ /* 0x000fe200078e0200 */
[----:B------:R-:W-:-:S03]  /*39cc0*/  IADD3 R2, P6, PT, R0, R6, RZ ;  /* 0x0000000600027210 */ /* 0x000fc60007fde0ff */
[----:B------:R0:W-:Y:S01]  /*39cd0*/  @P3 STG.E.U8 desc[UR8][R22.64], R3 ;  /* 0x0000000316003986 */ /* 0x0001e2000c101108 */
[----:B------:R-:W-:Y:S02]  /*39ce0*/  PRMT R10, R11, 0x7771, RZ ;  /* 0x000077710b0a7816 */ /* 0x000fe400000000ff */
[-C--:B0-----:R-:W-:Y:S02]  /*39cf0*/  LEA.HI.X.SX32 R3, R0, R7.reuse, 0x1, P6 ;  /* 0x0000000700037211 */ /* 0x081fe400030f0eff */
[C---:B------:R-:W-:Y:S02]  /*39d00*/  IADD3 R22, P6, PT, R4.reuse, R6, RZ ;  /* 0x0000000604167210 */ /* 0x040fe40007fde0ff */
[----:B------:R-:W-:Y:S02]  /*39d10*/  PRMT R0, R9, 0x7771, RZ ;  /* 0x0000777109007816 */ /* 0x000fe400000000ff */
[----:B------:R-:W-:Y:S02]  /*39d20*/  LEA.HI.X.SX32 R23, R4, R7, 0x1, P6 ;  /* 0x0000000704177211 */ /* 0x000fe400030f0eff */
[----:B---3--:R-:W-:-:S02]  /*39d30*/  ISETP.LT.AND P5, PT, R25, UR15, !P0 ;  /* 0x0000000f19007c0c */ /* 0x008fc4000c7a1270 */
[----:B------:R-:W3:Y:S01]  /*39d40*/  LDL.LU R25, [R1+0x9c] ;  /* 0x00009c0001197983 */ /* 0x000ee20000300800 */
[----:B----4-:R-:W-:-:S03]  /*39d50*/  ISETP.LT.AND P2, PT, R27, UR15, !P0 ;  /* 0x0000000f1b007c0c */ /* 0x010fc6000c741270 */
[----:B------:R-:W4:Y:S07]  /*39d60*/  LDL.LU R27, [R1+0xa0] ;  /* 0x0000a000011b7983 */ /* 0x000f2e0000300800 */
[----:B------:R-:W-:Y:S04]  /*39d70*/  @P5 STG.E.U8 desc[UR8][R2.64], R10 ;  /* 0x0000000a02005986 */ /* 0x000fe8000c101108 */
[----:B------:R0:W-:Y:S01]  /*39d80*/  @P2 STG.E.U8 desc[UR8][R22.64], R0 ;  /* 0x0000000016002986 */ /* 0x0001e2000c101108 */
[----:B--2---:R-:W-:-:S03]  /*39d90*/  ISETP.LT.AND P3, PT, R29, UR15, !P0 ;  /* 0x0000000f1d007c0c */ /* 0x004fc6000c761270 */
[----:B------:R-:W2:Y:S01]  /*39da0*/  LDL.LU R29, [R1+0xa4] ;  /* 0x0000a400011d7983 */ /* 0x000ea20000300800 */
[----:B-----5:R-:W-:-:S03]  /*39db0*/  ISETP.LT.AND P5, PT, R28, UR15, !P0 ;  /* 0x0000000f1c007c0c */ /* 0x020fc6000c7a1270 */
[----:B------:R-:W5:Y:S01]  /*39dc0*/  LDL.LU R28, [R1+0xa8] ;  /* 0x0000a800011c7983 */ /* 0x000f620000300800 */
[----:B------:R-:W-:-:S03]  /*39dd0*/  ISETP.LT.AND P2, PT, R26, UR15, !P0 ;  /* 0x0000000f1a007c0c */ /* 0x000fc6000c741270 */
[----:B------:R-:W2:Y:S01]  /*39de0*/  LDL.LU R26, [R1+0xac] ;  /* 0x0000ac00011a7983 */ /* 0x000ea20000300800 */
[----:B------:R-:W-:-:S04]  /*39df0*/  IMAD R8, R18, 0x4, R4 ;  /* 0x0000000412087824 */ /* 0x000fc800078e0204 */
[----:B0-----:R-:W-:Y:S01]  /*39e00*/  IMAD R0, R18, 0x4, R8 ;  /* 0x0000000412007824 */ /* 0x001fe200078e0208 */
[----:B------:R-:W-:-:S04]  /*39e10*/  IADD3 R2, P6, PT, R8, R6, RZ ;  /* 0x0000000608027210 */ /* 0x000fc80007fde0ff */
[-C--:B------:R-:W-:Y:S02]  /*39e20*/  LEA.HI.X.SX32 R3, R8, R7.reuse, 0x1, P6 ;  /* 0x0000000708037211 */ /* 0x080fe400030f0eff */
[C---:B------:R-:W-:Y:S02]  /*39e30*/  IADD3 R22, P6, PT, R0.reuse, R6, RZ ;  /* 0x0000000600167210 */ /* 0x040fe40007fde0ff */
[----:B------:R-:W-:Y:S02]  /*39e40*/  PRMT R8, R5, 0x7771, RZ ;  /* 0x0000777105087816 */ /* 0x000fe400000000ff */
[----:B------:R-:W-:Y:S02]  /*39e50*/  LEA.HI.X.SX32 R23, R0, R7, 0x1, P6 ;  /* 0x0000000700177211 */ /* 0x000fe400030f0eff */
[----:B------:R-:W-:Y:S01]  /*39e60*/  PRMT R10, R21, 0x7771, RZ ;  /* 0x00007771150a7816 */ /* 0x000fe200000000ff */
[----:B------:R-:W-:Y:S01]  /*39e70*/  IMAD R4, R18, 0x4, R0 ;  /* 0x0000000412047824 */ /* 0x000fe200078e0200 */
[----:B------:R0:W-:Y:S04]  /*39e80*/  @P3 STG.E.U8 desc[UR8][R2.64], R8 ;  /* 0x0000000802003986 */ /* 0x0001e8000c101108 */
[----:B------:R1:W-:Y:S01]  /*39e90*/  @P5 STG.E.U8 desc[UR8][R22.64], R10 ;  /* 0x0000000a16005986 */ /* 0x0003e2000c101108 */
[----:B------:R-:W-:-:S02]  /*39ea0*/  PRMT R0, R19, 0x7771, RZ ;  /* 0x0000777113007816 */ /* 0x000fc400000000ff */
[----:B0-----:R-:W-:Y:S01]  /*39eb0*/  IADD3 R2, P6, PT, R4, R6, RZ ;  /* 0x0000000604027210 */ /* 0x001fe20007fde0ff */
[----:B------:R-:W-:-:S03]  /*39ec0*/  IMAD R8, R18, 0x4, R4 ;  /* 0x0000000412087824 */ /* 0x000fc600078e0204 */
[----:B------:R-:W-:Y:S02]  /*39ed0*/  LEA.HI.X.SX32 R3, R4, R7, 0x1, P6 ;  /* 0x0000000704037211 */ /* 0x000fe400030f0eff */
[----:B-1----:R-:W-:-:S03]  /*39ee0*/  IADD3 R22, P6, PT, R8, R6, RZ ;  /* 0x0000000608167210 */ /* 0x002fc60007fde0ff */
[----:B------:R0:W-:Y:S01]  /*39ef0*/  @P2 STG.E.U8 desc[UR8][R2.64], R0 ;  /* 0x0000000002002986 */ /* 0x0001e2000c101108 */
[----:B------:R-:W-:Y:S02]  /*39f00*/  LEA.HI.X.SX32 R23, R8, R7, 0x1, P6 ;  /* 0x0000000708177211 */ /* 0x000fe400030f0eff */
[----:B------:R-:W-:Y:S01]  /*39f10*/  PRMT R10, R15, 0x7771, RZ ;  /* 0x000077710f0a7816 */ /* 0x000fe200000000ff */
[----:B0-----:R-:W-:Y:S01]  /*39f20*/  IMAD R0, R18, 0x4, R8 ;  /* 0x0000000412007824 */ /* 0x001fe200078e0208 */
[----:B------:R-:W-:-:S04]  /*39f30*/  PRMT R3, R17, 0x7771, RZ ;  /* 0x0000777111037816 */ /* 0x000fc800000000ff */
[----:B------:R-:W-:Y:S02]  /*39f40*/  IADD3 R2, P6, PT, R0, R6, RZ ;  /* 0x0000000600027210 */ /* 0x000fe40007fde0ff */
[----:B---3--:R-:W-:Y:S02]  /*39f50*/  ISETP.LT.AND P3, PT, R25, UR15, !P0 ;  /* 0x0000000f19007c0c */ /* 0x008fe4000c761270 */
[----:B------:R-:W3:Y:S01]  /*39f60*/  LDL.LU R25, [R1+0xb0] ;  /* 0x0000b00001197983 */ /* 0x000ee20000300800 */
[----:B----4-:R-:W-:-:S03]  /*39f70*/  ISETP.LT.AND P5, PT, R27, UR15, !P0 ;  /* 0x0000000f1b007c0c */ /* 0x010fc6000c7a1270 */
[----:B------:R-:W4:Y:S04]  /*39f80*/  LDL.LU R27, [R1+0xb4] ;  /* 0x0000b400011b7983 */ /* 0x000f280000300800 */
[----:B------:R-:W4:Y:S04]  /*39f90*/  LDL.LU R24, [R1+0xb8] ;  /* 0x0000b80001187983 */ /* 0x000f280000300800 */
[----:B------:R-:W4:Y:S04]  /*39fa0*/  LDL.LU R16, [R1+0xbc] ;  /* 0x0000bc0001107983 */ /* 0x000f280000300800 */
[----:B------:R0:W-:Y:S04]  /*39fb0*/  @P3 STG.E.U8 desc[UR8][R22.64], R3 ;  /* 0x0000000316003986 */ /* 0x0001e8000c101108 */
[----:B------:R-:W4:Y:S01]  /*39fc0*/  LDL.LU R20, [R1+0xc0] ;  /* 0x0000c00001147983 */ /* 0x000f220000300800 */
[----:B0-----:R-:W-:-:S05]  /*39fd0*/  LEA.HI.X.SX32 R3, R0, R7, 0x1, P6 ;  /* 0x0000000700037211 */ /* 0x001fca00030f0eff */
[----:B------:R0:W-:Y:S01]  /*39fe0*/  @P5 STG.E.U8 desc[UR8][R2.64], R10 ;  /* 0x0000000a02005986 */ /* 0x0001e2000c101108 */
[----:B-----5:R-:W-:-:S03]  /*39ff0*/  ISETP.LT.AND P3, PT, R28, UR15, !P0 ;  /* 0x0000000f1c007c0c */ /* 0x020fc6000c761270 */
[----:B------:R-:W5:Y:S01]  /*3a000*/  LDL.LU R28, [R1+0xc8] ;  /* 0x0000c800011c7983 */ /* 0x000f620000300800 */
[----:B--2---:R-:W-:-:S03]  /*3a010*/  ISETP.LT.AND P5, PT, R26, UR15, !P0 ;  /* 0x0000000f1a007c0c */ /* 0x004fc6000c7a1270 */
[----:B------:R-:W2:Y:S01]  /*3a020*/  LDL.LU R26, [R1+0xc4] ;  /* 0x0000c400011a7983 */ /* 0x000ea20000300800 */
[----:B------:R-:W-:Y:S01]  /*3a030*/  IMAD R4, R18, 0x4, R0 ;  /* 0x0000000412047824 */ /* 0x000fe200078e0200 */
[----:B------:R-:W-:-:S03]  /*3a040*/  ISETP.LT.AND P2, PT, R29, UR15, !P0 ;  /* 0x0000000f1d007c0c */ /* 0x000fc6000c741270 */
[----:B------:R-:W-:Y:S01]  /*3a050*/  IMAD R8, R18, 0x4, R4 ;  /* 0x0000000412087824 */ /* 0x000fe200078e0204 */
[CC--:B------:R-:W-:Y:S02]  /*3a060*/  IADD3 R22, P6, PT, R4.reuse, R6.reuse, RZ ;  /* 0x0000000604167210 */ /* 0x0c0fe40007fde0ff */
[----:B------:R-:W-:Y:S02]  /*3a070*/  PRMT R0, R13, 0x7772, RZ ;  /* 0x000077720d007816 */ /* 0x000fe400000000ff */
[-C--:B------:R-:W-:Y:S02]  /*3a080*/  LEA.HI.X.SX32 R23, R4, R7.reuse, 0x1, P6 ;  /* 0x0000000704177211 */ /* 0x080fe400030f0eff */
[----:B0-----:R-:W-:Y:S01]  /*3a090*/  IADD3 R2, P6, PT, R8, R6, RZ ;  /* 0x0000000608027210 */ /* 0x001fe20007fde0ff */
[----:B------:R-:W-:Y:S01]  /*3a0a0*/  IMAD R12, R18, 0x4, R8 ;  /* 0x00000004120c7824 */ /* 0x000fe200078e0208 */
[----:B------:R-:W-:Y:S02]  /*3a0b0*/  PRMT R29, R11, 0x7772, RZ ;  /* 0x000077720b1d7816 */ /* 0x000fe400000000ff */
[----:B------:R-:W-:Y:S01]  /*3a0c0*/  LEA.HI.X.SX32 R3, R8, R7, 0x1, P6 ;  /* 0x0000000708037211 */ /* 0x000fe200030f0eff */
[----:B------:R0:W-:Y:S01]  /*3a0d0*/  @P2 STG.E.U8 desc[UR8][R22.64], R0 ;  /* 0x0000000016002986 */ /* 0x0001e2000c101108 */
[----:B------:R-:W-:-:S03]  /*3a0e0*/  IMAD R4, R18, 0x4, R12 ;  /* 0x0000000412047824 */ /* 0x000fc600078e020c */
[----:B------:R1:W-:Y:S01]  /*3a0f0*/  @P3 STG.E.U8 desc[UR8][R2.64], R29 ;  /* 0x0000001d02003986 */ /* 0x0003e2000c101108 */
[----:B0-----:R-:W-:Y:S01]  /*3a100*/  IADD3 R22, P6, PT, R12, R6, RZ ;  /* 0x000000060c167210 */ /* 0x001fe20007fde0ff */
[----:B------:R-:W-:-:S03]  /*3a110*/  IMAD R0, R18, 0x4, R4 ;  /* 0x0000000412007824 */ /* 0x000fc600078e0204 */
[----:B------:R-:W-:Y:S02]  /*3a120*/  LEA.HI.X.SX32 R23, R12, R7, 0x1, P6 ;  /* 0x000000070c177211 */ /* 0x000fe400030f0eff */
[----:B-1----:R-:W-:-:S04]  /*3a130*/  IADD3 R2, P6, PT, R4, R6, RZ ;  /* 0x0000000604027210 */ /* 0x002fc80007fde0ff */
[----:B------:R-:W-:Y:S01]  /*3a140*/  LEA.HI.X.SX32 R3, R4, R7, 0x1, P6 ;  /* 0x0000000704037211 */ /* 0x000fe200030f0eff */
[----:B------:R-:W-:Y:S01]  /*3a150*/  IMAD R4, R18, 0x4, R0 ;  /* 0x0000000412047824 */ /* 0x000fe200078e0200 */
[----:B------:R-:W-:Y:S02]  /*3a160*/  PRMT R29, R21, 0x7772, RZ ;  /* 0x00007772151d7816 */ /* 0x000fe400000000ff */
[----:B---3--:R-:W-:Y:S02]  /*3a170*/  ISETP.LT.AND P2, PT, R25, UR15, !P0 ;  /* 0x0000000f19007c0c */ /* 0x008fe4000c741270 */
[----:B----4-:R-:W-:Y:S02]  /*3a180*/  ISETP.LT.AND P3, PT, R27, UR15, !P0 ;  /* 0x0000000f1b007c0c */ /* 0x010fe4000c761270 */
[----:B------:R-:W-:Y:S02]  /*3a190*/  PRMT R27, R9, 0x7772, RZ ;  /* 0x00007772091b7816 */ /* 0x000fe400000000ff */
[----:B------:R-:W-:-:S03]  /*3a1a0*/  PRMT R25, R5, 0x7772, RZ ;  /* 0x0000777205197816 */ /* 0x000fc600000000ff */
[----:B------:R0:W-:Y:S01]  /*3a1b0*/  @P5 STG.E.U8 desc[UR8][R22.64], R27 ;  /* 0x0000001b16005986 */ /* 0x0001e2000c101108 */
[----:B------:R-:W-:-:S03]  /*3a1c0*/  ISETP.LT.AND P5, PT, R24, UR15, !P0 ;  /* 0x0000000f18007c0c */ /* 0x000fc6000c7a1270 */
[----:B------:R1:W-:Y:S01]  /*3a1d0*/  @P2 STG.E.U8 desc[UR8][R2.64], R25 ;  /* 0x0000001902002986 */ /* 0x0003e2000c101108 */
[----:B------:R-:W-:-:S03]  /*3a1e0*/  ISETP.LT.AND P2, PT, R16, UR15, !P0 ;  /* 0x0000000f10007c0c */ /* 0x000fc6000c741270 */
[----:B------:R-:W3:Y:S01]  /*3a1f0*/  LDL.LU R24, [R1+0xcc] ;  /* 0x0000cc0001187983 */ /* 0x000ee20000300800 */
[----:B0-----:R-:W-:-:S04]  /*3a200*/  IADD3 R22, P6, PT, R0, R6, RZ ;  /* 0x0000000600167210 */ /* 0x001fc80007fde0ff */
[----:B------:R-:W-:Y:S01]  /*3a210*/  LEA.HI.X.SX32 R23, R0, R7, 0x1, P6 ;  /* 0x0000000700177211 */ /* 0x000fe200030f0eff */
[----:B------:R-:W-:Y:S01]  /*3a220*/  IMAD R0, R18, 0x4, R4 ;  /* 0x0000000412007824 */ /* 0x000fe200078e0204 */
[----:B-1----:R-:W-:-:S03]  /*3a230*/  IADD3 R2, P6, PT, R4, R6, RZ ;  /* 0x0000000604027210 */ /* 0x002fc60007fde0ff */
[----:B------:R0:W-:Y:S01]  /*3a240*/  @P3 STG.E.U8 desc[UR8][R22.64], R29 ;  /* 0x0000001d16003986 */ /* 0x0001e2000c101108 */
[----:B------:R-:W-:Y:S02]  /*3a250*/  LEA.HI.X.SX32 R3, R4, R7, 0x1, P6 ;  /* 0x0000000704037211 */ /* 0x000fe400030f0eff */
[----:B------:R-:W-:Y:S02]  /*3a260*/  PRMT R27, R19, 0x7772, RZ ;  /* 0x00007772131b7816 */ /* 0x000fe400000000ff */
[----:B------:R-:W-:Y:S02]  /*3a270*/  PRMT R25, R17, 0x7772, RZ ;  /* 0x0000777211197816 */ /* 0x000fe400000000ff */
[----:B0-----:R-:W-:-:S04]  /*3a280*/  IADD3 R22, P6, PT, R0, R6, RZ ;  /* 0x0000000600167210 */ /* 0x001fc80007fde0ff */
[----:B------:R-:W-:Y:S01]  /*3a290*/  LEA.HI.X.SX32 R23, R0, R7, 0x1, P6 ;  /* 0x0000000700177211 */ /* 0x000fe200030f0eff */
[----:B------:R0:W-:Y:S01]  /*3a2a0*/  @P5 STG.E.U8 desc[UR8][R2.64], R27 ;  /* 0x0000001b02005986 */ /* 0x0001e2000c101108 */
[----:B------:R-:W-:Y:S02]  /*3a2b0*/  ISETP.LT.AND P3, PT, R20, UR15, !P0 ;  /* 0x0000000f14007c0c */ /* 0x000fe4000c761270 */
[----:B-----5:R-:W-:Y:S01]  /*3a2c0*/  ISETP.LT.AND P6, PT, R28, UR15, !P0 ;  /* 0x0000000f1c007c0c */ /* 0x020fe2000c7c1270 */
[----:B------:R-:W4:Y:S04]  /*3a2d0*/  LDL.LU R20, [R1+0xd0] ;  /* 0x0000d00001147983 */ /* 0x000f280000300800 */
[----:B------:R1:W-:Y:S04]  /*3a2e0*/  @P2 STG.E.U8 desc[UR8][R22.64], R25 ;  /* 0x0000001916002986 */ /* 0x0003e8000c101108 */
[----:B------:R-:W5:Y:S01]  /*3a2f0*/  LDL.LU R28, [R1+0xd4] ;  /* 0x0000d400011c7983 */ /* 0x000f620000300800 */
[----:B--2---:R-:W-:-:S03]  /*3a300*/  ISETP.LT.AND P2, PT, R26, UR15, !P0 ;  /* 0x0000000f1a007c0c */ /* 0x004fc6000c741270 */
[----:B------:R-:W2:Y:S01]  /*3a310*/  LDL.LU R26, [R1+0xd8] ;  /* 0x0000d800011a7983 */ /* 0x000ea20000300800 */
[----:B------:R-:W-:Y:S01]  /*3a320*/  IMAD R4, R18, 0x4, R0 ;  /* 0x0000000412047824 */ /* 0x000fe200078e0200 */
[----:B------:R-:W-:-:S03]  /*3a330*/  PRMT R29, R15, 0x7772, RZ ;  /* 0x000077720f1d7816 */ /* 0x000fc600000000ff */
[----:B------:R-:W-:Y:S01]  /*3a340*/  IMAD R0, R18, 0x4, R4 ;  /* 0x0000000412007824 */ /* 0x000fe200078e0204 */
[----:B0-----:R-:W-:-:S04]  /*3a350*/  IADD3 R2, P5, PT, R4, R6, RZ ;  /* 0x0000000604027210 */ /* 0x001fc80007fbe0ff */
[----:B------:R-:W-:Y:S01]  /*3a360*/  LEA.HI.X.SX32 R3, R4, R7, 0x1, P5 ;  /* 0x0000000704037211 */ /* 0x000fe200028f0eff */
[----:B------:R-:W-:Y:S01]  /*3a370*/  IMAD R4, R18, 0x4, R0 ;  /* 0x0000000412047824 */ /* 0x000fe200078e0200 */
[----:B-1----:R-:W-:-:S03]  /*3a380*/  IADD3 R22, P5, PT, R0, R6, RZ ;  /* 0x0000000600167210 */ /* 0x002fc60007fbe0ff */
[----:B------:R0:W-:Y:S01]  /*3a390*/  @P3 STG.E.U8 desc[UR8][R2.64], R29 ;  /* 0x0000001d02003986 */ /* 0x0001e2000c101108 */
[----:B------:R-:W-:Y:S01]  /*3a3a0*/  LEA.HI.X.SX32 R23, R0, R7, 0x1, P5 ;  /* 0x0000000700177211 */ /* 0x000fe200028f0eff */
[----:B------:R-:W-:Y:S01]  /*3a3b0*/  IMAD R0, R18, 0x4, R4 ;  /* 0x0000000412007824 */ /* 0x000fe200078e0204 */
[----:B------:R-:W-:Y:S02]  /*3a3c0*/  PRMT R25, R13, 0x7773, RZ ;  /* 0x000077730d197816 */ /* 0x000fe400000000ff */
[----:B------:R-:W-:Y:S02]  /*3a3d0*/  PRMT R27, R11, 0x7773, RZ ;  /* 0x000077730b1b7816 */ /* 0x000fe400000000ff */
[----:B0-----:R-:W-:-:S04]  /*3a3e0*/  IADD3 R2, P3, PT, R4, R6, RZ ;  /* 0x0000000604027210 */ /* 0x001fc80007f7e0ff */
[----:B------:R-:W-:Y:S01]  /*3a3f0*/  LEA.HI.X.SX32 R3, R4, R7, 0x1, P3 ;  /* 0x0000000704037211 */ /* 0x000fe200018f0eff */
[C---:B------:R-:W-:Y:S01]  /*3a400*/  IMAD R4, R18.reuse, 0x4, R0 ;  /* 0x0000000412047824 */ /* 0x040fe200078e0200 */
[----:B------:R-:W-:Y:S03]  /*3a410*/  @P2 STG.E.U8 desc[UR8][R22.64], R25 ;  /* 0x0000001916002986 */ /* 0x000fe6000c101108 */
[C---:B------:R-:W-:Y:S01]  /*3a420*/  IMAD R8, R18.reuse, 0x4, R4 ;  /* 0x0000000412087824 */ /* 0x040fe200078e0204 */
[----:B------:R0:W-:Y:S03]  /*3a430*/  @P6 STG.E.U8 desc[UR8][R2.64], R27 ;  /* 0x0000001b02006986 */ /* 0x0001e6000c101108 */
[----:B------:R-:W-:Y:S01]  /*3a440*/  IMAD R14, R18, 0x4, R8 ;  /* 0x00000004120e7824 */ /* 0x000fe200078e0208 */
[----:B------:R-:W-:-:S02]  /*3a450*/  IADD3 R10, P3, PT, R4, R6, RZ ;  /* 0x00000006040a7210 */ /* 0x000fc40007f7e0ff */
[----:B0-----:R-:W-:-:S04]  /*3a460*/  IADD3 R2, P2, PT, R0, R6, RZ ;  /* 0x0000000600027210 */ /* 0x001fc80007f5e0ff */
[-C--:B------:R-:W-:Y:S02]  /*3a470*/  LEA.HI.X.SX32 R3, R0, R7.reuse, 0x1, P2 ;  /* 0x0000000700037211 */ /* 0x080fe400010f0eff */
[-C--:B------:R-:W-:Y:S02]  /*3a480*/  IADD3 R22, P2, PT, R14, R6.reuse, RZ ;  /* 0x000000060e167210 */ /* 0x080fe40007f5e0ff */
[-C--:B------:R-:W-:Y:S01]  /*3a490*/  LEA.HI.X.SX32 R11, R4, R7.reuse, 0x1, P3 ;  /* 0x00000007040b7211 */ /* 0x080fe200018f0eff */
[----:B------:R-:W-:Y:S01]  /*3a4a0*/  IMAD R0, R18, 0x4, R14 ;  /* 0x0000000412007824 */ /* 0x000fe200078e020e */
[----:B------:R-:W-:Y:S02]  /*3a4b0*/  LEA.HI.X.SX32 R23, R14, R7, 0x1, P2 ;  /* 0x000000070e177211 */ /* 0x000fe400010f0eff */
[----:B------:R-:W-:Y:S02]  /*3a4c0*/  IADD3 R12, P6, PT, R8, R6, RZ ;  /* 0x00000006080c7210 */ /* 0x000fe40007fde0ff */
[----:B------:R-:W-:-:S02]  /*3a4d0*/  PRMT R9, R9, 0x7773, RZ ;  /* 0x0000777309097816 */ /* 0x000fc400000000ff */
[----:B------:R-:W-:Y:S02]  /*3a4e0*/  LEA.HI.X.SX32 R13, R8, R7, 0x1, P6 ;  /* 0x00000007080d7211 */ /* 0x000fe400030f0eff */
[----:B------:R-:W-:Y:S01]  /*3a4f0*/  PRMT R5, R5, 0x7773, RZ ;  /* 0x0000777305057816 */ /* 0x000fe200000000ff */
[----:B------:R-:W-:Y:S01]  /*3a500*/  IMAD R4, R18, 0x4, R0 ;  /* 0x0000000412047824 */ /* 0x000fe200078e0200 */
[----:B------:R-:W-:Y:S02]  /*3a510*/  PRMT R21, R21, 0x7773, RZ ;  /* 0x0000777315157816 */ /* 0x000fe400000000ff */
[----:B------:R-:W-:Y:S02]  /*3a520*/  PRMT R19, R19, 0x7773, RZ ;  /* 0x0000777313137816 */ /* 0x000fe400000000ff */
[----:B------:R-:W-:Y:S02]  /*3a530*/  PRMT R17, R17, 0x7773, RZ ;  /* 0x0000777311117816 */ /* 0x000fe400000000ff */
[----:B------:R-:W-:-:S02]  /*3a540*/  PRMT R15, R15, 0x7773, RZ ;  /* 0x000077730f0f7816 */ /* 0x000fc400000000ff */
[----:B---3--:R-:W-:Y:S02]  /*3a550*/  ISETP.LT.AND P5, PT, R24, UR15, !P0 ;  /* 0x0000000f18007c0c */ /* 0x008fe4000c7a1270 */
[----:B------:R-:W-:-:S04]  /*3a560*/  IADD3 R24, P6, PT, R0, R6, RZ ;  /* 0x0000000600187210 */ /* 0x000fc80007fde0ff */
[----:B------:R-:W-:Y:S02]  /*3a570*/  LEA.HI.X.SX32 R25, R0, R7, 0x1, P6 ;  /* 0x0000000700197211 */ /* 0x000fe400030f0eff */
[----:B------:R-:W-:-:S05]  /*3a580*/  IADD3 R6, P6, PT, R4, R6, RZ ;  /* 0x0000000604067210 */ /* 0x000fca0007fde0ff */
[----:B------:R0:W-:Y:S04]  /*3a590*/  @P5 STG.E.U8 desc[UR8][R2.64], R9 ;  /* 0x0000000902005986 */ /* 0x0001e8000c101108 */
[----:B------:R0:W-:Y:S01]  /*3a5a0*/  @P4 STG.E.U8 desc[UR8][R10.64], R5 ;  /* 0x000000050a004986 */ /* 0x0001e2000c101108 */
[----:B----4-:R-:W-:Y:S02]  /*3a5b0*/  ISETP.LT.AND P3, PT, R20, UR15, !P0 ;  /* 0x0000000f14007c0c */ /* 0x010fe4000c761270 */
[----:B-----5:R-:W-:Y:S02]  /*3a5c0*/  ISETP.LT.AND P2, PT, R28, UR15, !P0 ;  /* 0x0000000f1c007c0c */ /* 0x020fe4000c741270 */
[----:B--2---:R-:W-:-:S09]  /*3a5d0*/  ISETP.LT.AND P0, PT, R26, UR15, !P0 ;  /* 0x0000000f1a007c0c */ /* 0x004fd2000c701270 */
[----:B------:R0:W-:Y:S01]  /*3a5e0*/  @P3 STG.E.U8 desc[UR8][R12.64], R21 ;  /* 0x000000150c003986 */ /* 0x0001e2000c101108 */
[----:B------:R-:W-:-:S03]  /*3a5f0*/  LEA.HI.X.SX32 R7, R4, R7, 0x1, P6 ;  /* 0x0000000704077211 */ /* 0x000fc600030f0eff */
[----:B------:R0:W-:Y:S04]  /*3a600*/  @P2 STG.E.U8 desc[UR8][R22.64], R19 ;  /* 0x0000001316002986 */ /* 0x0001e8000c101108 */
[----:B------:R0:W-:Y:S01]  /*3a610*/  @P1 STG.E.U8 desc[UR8][R24.64], R17 ;  /* 0x0000001118001986 */ /* 0x0001e2000c101108 */
[----:B------:R-:W-:Y:S05]  /*3a620*/  @!P0 EXIT ;  /* 0x000000000000894d */ /* 0x000fea0003800000 */
[----:B------:R-:W-:Y:S01]  /*3a630*/  STG.E.U8 desc[UR8][R6.64], R15 ;  /* 0x0000000f06007986 */ /* 0x000fe2000c101108 */
[----:B------:R-:W-:Y:S05]  /*3a640*/  EXIT ;  /* 0x000000000000794d */ /* 0x000fea0003800000 */
.L_x_2:
[----:B------:R-:W-:-:S00]  /*3a650*/  BRA `(.L_x_2) ;  /* 0xfffffffc00fc7947 */ /* 0x000fc0000383ffff */
[----:B------:R-:W-:-:S00]  /*3a660*/  NOP ;  /* 0x0000000000007918 */ /* 0x000fc00000000000 */
        /* <DEDUP_REMOVED lines=9> */
.L_x_3:


//--------------------- .nv.shared.matmul_kernel  --------------------------
	.section	.nv.shared.matmul_kernel,"aw",@nobits
	.sectionflags	@""
	.align	16
	.zero		1024


//--------------------- .nv.shared.reserved.0     --------------------------
	.section	.nv.shared.reserved.0,"aw",@nobits
	.weak		__nv_reservedSMEM_offset_0_alias
	.size		__nv_reservedSMEM_offset_0_alias, 0, 64
	.other		__nv_reservedSMEM_offset_0_alias,@"STO_CUDA_RESERVED_SHARED STV_DEFAULT"
__nv_reservedSMEM_offset_0_alias:
	.zero		0
	.zero		64


//--------------------- .nv.constant0.matmul_kernel --------------------------
	.section	.nv.constant0.matmul_kernel,"a",@progbits
	.sectionflags	@""
	.align	4
.nv.constant0.matmul_kernel:
	.zero		976


//--------------------- SYMBOLS --------------------------

	.type		.nv.reservedSmem.offset0,@object
	.size		.nv.reservedSmem.offset0,0x4
	.type		.nv.reservedSmem.cap,@object
	.size		.nv.reservedSmem.cap,0x4
